	.target	sm_80

	.elftype	@"ET_EXEC"


//--------------------- .note.nv.tkinfo           --------------------------
	.section	.note.nv.tkinfo,"",@"SHT_NOTE"
	.sectionflags	@"SHF_NOTE_NV_TKINFO"
	.tkinfo
        /*0018*/ 	.word	0x00000002
        /*0030*/ 	.string	""
        /*0030*/ 	.string	"ptxas"
        /*0030*/ 	.string	"Cuda compilation tools, release 13.0, V13.0.88"
        /*0030*/ 	.string	"Build cuda_13.0.r13.0/compiler.36424714_0"
        /*0030*/ 	.string	"-v  -suppress-debug-info  -lineinfo  -arch sm_80 "



//--------------------- .note.nv.cuinfo           --------------------------
	.section	.note.nv.cuinfo,"",@"SHT_NOTE"
	.sectionflags	@"SHF_NOTE_NV_CUINFO"
        /*0018*/ 	.short	0x0002
        /*001a*/ 	.short	0x0050
        /*001c*/ 	.short	0x0082
	.zero		2


//--------------------- .nv.info                  --------------------------
	.section	.nv.info,"",@"SHT_CUDA_INFO"
	.align	4


	//----- nvinfo : EIATTR_REGCOUNT
	.align		4
        /*0000*/ 	.byte	0x04, 0x2f
        /*0002*/ 	.short	(.L_1 - .L_0)
	.align		4
.L_0:
        /*0004*/ 	.word	index@(matmul_kernel)
        /*0008*/ 	.word	0x00000020


	//----- nvinfo : EIATTR_FRAME_SIZE
	.align		4
.L_1:
        /*000c*/ 	.byte	0x04, 0x11
        /*000e*/ 	.short	(.L_3 - .L_2)
	.align		4
.L_2:
        /*0010*/ 	.word	index@(matmul_kernel)
        /*0014*/ 	.word	0x00002a48


	//----- nvinfo : EIATTR_MIN_STACK_SIZE
	.align		4
.L_3:
        /*0018*/ 	.byte	0x04, 0x12
        /*001a*/ 	.short	(.L_5 - .L_4)
	.align		4
.L_4:
        /*001c*/ 	.word	index@(matmul_kernel)
        /*0020*/ 	.word	0x00002a48
.L_5:


//--------------------- .nv.info.matmul_kernel    --------------------------
	.section	.nv.info.matmul_kernel,"",@"SHT_CUDA_INFO"
	.sectionflags	@""
	.align	4


	//----- nvinfo : EIATTR_CUDA_API_VERSION
	.align		4
        /*0000*/ 	.byte	0x04, 0x37
        /*0002*/ 	.short	(.L_7 - .L_6)
.L_6:
        /*0004*/ 	.word	0x00000082


	//----- nvinfo : EIATTR_SW2861232_WAR
	.align		4
.L_7:
        /*0008*/ 	.byte	0x01, 0x35
	.zero		2


	//----- nvinfo : EIATTR_PARAM_CBANK
	.align		4
        /*000c*/ 	.byte	0x04, 0x0a
        /*000e*/ 	.short	(.L_9 - .L_8)
	.align		4
.L_8:
        /*0010*/ 	.word	index@(.nv.constant0.matmul_kernel)
        /*0014*/ 	.short	0x0160
        /*0016*/ 	.short	0x0050


	//----- nvinfo : EIATTR_CBANK_PARAM_SIZE
	.align		4
.L_9:
        /*0018*/ 	.byte	0x03, 0x19
        /*001a*/ 	.short	0x0050


	//----- nvinfo : EIATTR_KPARAM_INFO
	.align		4
        /*001c*/ 	.byte	0x04, 0x17
        /*001e*/ 	.short	(.L_11 - .L_10)
.L_10:
        /*0020*/ 	.word	0x00000000
        /*0024*/ 	.short	0x000d
        /*0026*/ 	.short	0x0048
        /*0028*/ 	.byte	0x00, 0xf4, 0x21, 0x00


	//----- nvinfo : EIATTR_KPARAM_INFO
	.align		4
.L_11:
        /*002c*/ 	.byte	0x04, 0x17
        /*002e*/ 	.short	(.L_13 - .L_12)
.L_12:
        /*0030*/ 	.word	0x00000000
        /*0034*/ 	.short	0x000c
        /*0036*/ 	.short	0x0040
        /*0038*/ 	.byte	0x00, 0xf4, 0x21, 0x00


	//----- nvinfo : EIATTR_KPARAM_INFO
	.align		4
.L_13:
        /*003c*/ 	.byte	0x04, 0x17
        /*003e*/ 	.short	(.L_15 - .L_14)
.L_14:
        /*0040*/ 	.word	0x00000000
        /*0044*/ 	.short	0x000b
        /*0046*/ 	.short	0x0038
        /*0048*/ 	.byte	0x00, 0xf0, 0x11, 0x00


	//----- nvinfo : EIATTR_KPARAM_INFO
	.align		4
.L_15:
        /*004c*/ 	.byte	0x04, 0x17
        /*004e*/ 	.short	(.L_17 - .L_16)
.L_16:
        /*0050*/ 	.word	0x00000000
        /*0054*/ 	.short	0x000a
        /*0056*/ 	.short	0x0034
        /*0058*/ 	.byte	0x00, 0xf0, 0x11, 0x00


	//----- nvinfo : EIATTR_KPARAM_INFO
	.align		4
.L_17:
        /*005c*/ 	.byte	0x04, 0x17
        /*005e*/ 	.short	(.L_19 - .L_18)
.L_18:
        /*0060*/ 	.word	0x00000000
        /*0064*/ 	.short	0x0009
        /*0066*/ 	.short	0x0030
        /*0068*/ 	.byte	0x00, 0xf0, 0x11, 0x00


	//----- nvinfo : EIATTR_KPARAM_INFO
	.align		4
.L_19:
        /*006c*/ 	.byte	0x04, 0x17
        /*006e*/ 	.short	(.L_21 - .L_20)
.L_20:
        /*0070*/ 	.word	0x00000000
        /*0074*/ 	.short	0x0008
        /*0076*/ 	.short	0x002c
        /*0078*/ 	.byte	0x00, 0xf0, 0x11, 0x00


	//----- nvinfo : EIATTR_KPARAM_INFO
	.align		4
.L_21:
        /*007c*/ 	.byte	0x04, 0x17
        /*007e*/ 	.short	(.L_23 - .L_22)
.L_22:
        /*0080*/ 	.word	0x00000000
        /*0084*/ 	.short	0x0007
        /*0086*/ 	.short	0x0028
        /*0088*/ 	.byte	0x00, 0xf0, 0x11, 0x00


	//----- nvinfo : EIATTR_KPARAM_INFO
	.align		4
.L_23:
        /*008c*/ 	.byte	0x04, 0x17
        /*008e*/ 	.short	(.L_25 - .L_24)
.L_24:
        /*0090*/ 	.word	0x00000000
        /*0094*/ 	.short	0x0006
        /*0096*/ 	.short	0x0024
        /*0098*/ 	.byte	0x00, 0xf0, 0x11, 0x00


	//----- nvinfo : EIATTR_KPARAM_INFO
	.align		4
.L_25:
        /*009c*/ 	.byte	0x04, 0x17
        /*009e*/ 	.short	(.L_27 - .L_26)
.L_26:
        /*00a0*/ 	.word	0x00000000
        /*00a4*/ 	.short	0x0005
        /*00a6*/ 	.short	0x0020
        /*00a8*/ 	.byte	0x00, 0xf0, 0x11, 0x00


	//----- nvinfo : EIATTR_KPARAM_INFO
	.align		4
.L_27:
        /*00ac*/ 	.byte	0x04, 0x17
        /*00ae*/ 	.short	(.L_29 - .L_28)
.L_28:
        /*00b0*/ 	.word	0x00000000
        /*00b4*/ 	.short	0x0004
        /*00b6*/ 	.short	0x001c
        /*00b8*/ 	.byte	0x00, 0xf0, 0x11, 0x00


	//----- nvinfo : EIATTR_KPARAM_INFO
	.align		4
.L_29:
        /*00bc*/ 	.byte	0x04, 0x17
        /*00be*/ 	.short	(.L_31 - .L_30)
.L_30:
        /*00c0*/ 	.word	0x00000000
        /*00c4*/ 	.short	0x0003
        /*00c6*/ 	.short	0x0018
        /*00c8*/ 	.byte	0x00, 0xf0, 0x11, 0x00


	//----- nvinfo : EIATTR_KPARAM_INFO
	.align		4
.L_31:
        /*00cc*/ 	.byte	0x04, 0x17
        /*00ce*/ 	.short	(.L_33 - .L_32)
.L_32:
        /*00d0*/ 	.word	0x00000000
        /*00d4*/ 	.short	0x0002
        /*00d6*/ 	.short	0x0010
        /*00d8*/ 	.byte	0x00, 0xf4, 0x21, 0x00


	//----- nvinfo : EIATTR_KPARAM_INFO
	.align		4
.L_33:
        /*00dc*/ 	.byte	0x04, 0x17
        /*00de*/ 	.short	(.L_35 - .L_34)
.L_34:
        /*00e0*/ 	.word	0x00000000
        /*00e4*/ 	.short	0x0001
        /*00e6*/ 	.short	0x0008
        /*00e8*/ 	.byte	0x00, 0xf4, 0x21, 0x00


	//----- nvinfo : EIATTR_KPARAM_INFO
	.align		4
.L_35:
        /*00ec*/ 	.byte	0x04, 0x17
        /*00ee*/ 	.short	(.L_37 - .L_36)
.L_36:
        /*00f0*/ 	.word	0x00000000
        /*00f4*/ 	.short	0x0000
        /*00f6*/ 	.short	0x0000
        /*00f8*/ 	.byte	0x00, 0xf4, 0x21, 0x00


	//----- nvinfo : EIATTR_MAXREG_COUNT
	.align		4
.L_37:
        /*00fc*/ 	.byte	0x03, 0x1b
        /*00fe*/ 	.short	0x00ff


	//----- nvinfo : EIATTR_NUM_BARRIERS
	.align		4
        /*0100*/ 	.byte	0x02, 0x4c
        /*0102*/ 	.byte	0x01
	.zero		1


	//----- nvinfo : EIATTR_ANNOTATIONS
	.align		4
        /*0104*/ 	.byte	0x04, 0x55
        /*0106*/ 	.short	(.L_39 - .L_38)


	//   ....[0]....
.L_38:
        /*0108*/ 	.word	0x00000001
        /*010c*/ 	.byte	0x80, 0x05, 0x00, 0x00, 0x01, 0x00, 0x00, 0x00, 0x70, 0x06, 0x00, 0x00, 0x01, 0x00, 0x00, 0x00
        /* <DEDUP_REMOVED lines=1774> */
        /*6ffc*/ 	.byte	0x90, 0xcb, 0x02, 0x00, 0x01, 0x00, 0x00, 0x00, 0xb0, 0xcb, 0x02, 0x00


	//----- nvinfo : EIATTR_MERCURY_ISA_VERSION
	.align		4
.L_39:
        /*7008*/ 	.byte	0x03, 0x5f
        /*700a*/ 	.short	0x0000


	//----- nvinfo : EIATTR_EXIT_INSTR_OFFSETS
	.align		4
        /*700c*/ 	.byte	0x04, 0x1c
        /*700e*/ 	.short	(.L_41 - .L_40)


	//   ....[0]....
.L_40:
        /*7010*/ 	.word	0x00065bd0


	//   ....[1]....
        /*7014*/ 	.word	0x00065c00


	//----- nvinfo : EIATTR_REQNTID
	.align		4
.L_41:
        /*7018*/ 	.byte	0x04, 0x10
        /*701a*/ 	.short	(.L_43 - .L_42)
.L_42:
        /*701c*/ 	.word	0x00000040
        /*7020*/ 	.word	0x00000001
        /*7024*/ 	.word	0x00000001
.L_43:


//--------------------- .nv.callgraph             --------------------------
	.section	.nv.callgraph,"",@"SHT_CUDA_CALLGRAPH"
	.align	4
	.sectionentsize	8
	.align		4
        /*0000*/ 	.word	0x00000000
	.align		4
        /*0004*/ 	.word	0xffffffff
	.align		4
        /*0008*/ 	.word	0x00000000
	.align		4
        /*000c*/ 	.word	0xfffffffe
	.align		4
        /*0010*/ 	.word	0x00000000
	.align		4
        /*0014*/ 	.word	0xfffffffd
	.align		4
        /*0018*/ 	.word	0x00000000
	.align		4
        /*001c*/ 	.word	0xfffffffc


//--------------------- .nv.rel.action            --------------------------
	.section	.nv.rel.action,"",@"SHT_CUDA_RELOCINFO"
	.align	8
	.sectionentsize	8
        /*0000*/ 	.byte	0x73, 0x00, 0x00, 0x00, 0x00, 0x00, 0x00, 0x00, 0x00, 0x00, 0x00, 0x11, 0x25, 0x00, 0x05, 0x36


//--------------------- .nv.constant0.matmul_kernel --------------------------
	.section	.nv.constant0.matmul_kernel,"a",@progbits
	.sectionflags	@""
	.align	4
.nv.constant0.matmul_kernel:
	.zero		432


//--------------------- .text.matmul_kernel       --------------------------
	.section	.text.matmul_kernel,"ax",@progbits
	.sectioninfo	@"SHI_REGISTERS=32"
	.align	128
        .global         matmul_kernel
        .type           matmul_kernel,@function
        .size           matmul_kernel,(.L_x_5 - matmul_kernel)
        .other          matmul_kernel,@"STO_CUDA_ENTRY STV_DEFAULT"
matmul_kernel:
.text.matmul_kernel:
[----:B------:R-:W-:-:S03]  /*0000*/  IMAD.MOV.U32 R1, RZ, RZ, c[0x0][0x28] ;  /* 0x00000a00ff017624 */ /* 0x000fc600078e00ff */
[----:B------:R-:W-:Y:S01]  /*0010*/  IMAD.MOV.U32 R0, RZ, RZ, c[0x0][0x17c] ;  /* 0x00005f00ff007624 */ /* 0x000fe200078e00ff */
[----:B------:R-:W0:Y:S01]  /*0020*/  S2R R11, SR_TID.X ;  /* 0x00000000000b7919 */ /* 0x000e220000002100 */
[----:B------:R-:W-:Y:S01]  /*0030*/  IADD3 R1, R1, -0x2a48, RZ ;  /* 0xffffd5b801017810 */ /* 0x000fe20007ffe0ff */
[----:B------:R-:W-:Y:S02]  /*0040*/  ULDC.64 UR10, c[0x0][0x118] ;  /* 0x00004600000a7ab9 */ /* 0x000fe40000000a00 */
[----:B------:R-:W-:-:S04]  /*0050*/  IADD3 R0, R0, 0x1ff, RZ ;  /* 0x000001ff00007810 */ /* 0x000fc80007ffe0ff */
[----:B------:R-:W-:-:S04]  /*0060*/  SHF.R.S32.HI R3, RZ, 0x1f, R0 ;  /* 0x0000001fff037819 */ /* 0x000fc80000011400 */
[----:B------:R-:W-:-:S04]  /*0070*/  LEA.HI R3, R3, R0, RZ, 0x9 ;  /* 0x0000000003037211 */ /* 0x000fc800078f48ff */
[----:B------:R-:W-:Y:S02]  /*0080*/  SHF.R.S32.HI R0, RZ, 0x9, R3 ;  /* 0x00000009ff007819 */ /* 0x000fe40000011403 */
[----:B------:R-:W1:Y:S03]  /*0090*/  S2R R3, SR_CTAID.X ;  /* 0x0000000000037919 */ /* 0x000e660000002500 */
[----:B------:R-:W-:-:S05]  /*00a0*/  IMAD.SHL.U32 R0, R0, 0x8, RZ ;  /* 0x0000000800007824 */ /* 0x000fca00078e00ff */
[-C--:B------:R-:W-:Y:S02]  /*00b0*/  IABS R7, R0.reuse ;  /* 0x0000000000077213 */ /* 0x080fe40000000000 */
[----:B------:R-:W-:Y:S02]  /*00c0*/  IABS R10, R0 ;  /* 0x00000000000a7213 */ /* 0x000fe40000000000 */
[----:B------:R-:W2:Y:S01]  /*00d0*/  I2F.RP R2, R7 ;  /* 0x0000000700027306 */ /* 0x000ea20000209400 */
[----:B-1----:R-:W-:-:S07]  /*00e0*/  IABS R8, R3 ;  /* 0x0000000300087213 */ /* 0x002fce0000000000 */
[----:B--2---:R-:W1:Y:S02]  /*00f0*/  MUFU.RCP R2, R2 ;  /* 0x0000000200027308 */ /* 0x004e640000001000 */
[----:B-1----:R-:W-:Y:S01]  /*0100*/  IADD3 R4, R2, 0xffffffe, RZ ;  /* 0x0ffffffe02047810 */ /* 0x002fe20007ffe0ff */
[----:B------:R-:W-:-:S05]  /*0110*/  IMAD.MOV R2, RZ, RZ, -R10 ;  /* 0x000000ffff027224 */ /* 0x000fca00078e0a0a */
[----:B------:R1:W2:Y:S02]  /*0120*/  F2I.FTZ.U32.TRUNC.NTZ R5, R4 ;  /* 0x0000000400057305 */ /* 0x0002a4000021f000 */
[----:B-1----:R-:W-:Y:S02]  /*0130*/  IMAD.MOV.U32 R4, RZ, RZ, RZ ;  /* 0x000000ffff047224 */ /* 0x002fe400078e00ff */
[----:B--2---:R-:W-:-:S04]  /*0140*/  IMAD.MOV R6, RZ, RZ, -R5 ;  /* 0x000000ffff067224 */ /* 0x004fc800078e0a05 */
[----:B------:R-:W-:Y:S02]  /*0150*/  IMAD R9, R6, R7, RZ ;  /* 0x0000000706097224 */ /* 0x000fe400078e02ff */
[----:B------:R-:W-:Y:S02]  /*0160*/  IMAD.MOV.U32 R6, RZ, RZ, R8 ;  /* 0x000000ffff067224 */ /* 0x000fe400078e0008 */
[----:B------:R-:W-:-:S06]  /*0170*/  IMAD.HI.U32 R5, R5, R9, R4 ;  /* 0x0000000905057227 */ /* 0x000fcc00078e0004 */
[----:B------:R-:W-:-:S04]  /*0180*/  IMAD.HI.U32 R5, R5, R6, RZ ;  /* 0x0000000605057227 */ /* 0x000fc800078e00ff */
[----:B------:R-:W-:-:S05]  /*0190*/  IMAD R2, R5, R2, R6 ;  /* 0x0000000205027224 */ /* 0x000fca00078e0206 */
[----:B------:R-:W-:-:S13]  /*01a0*/  ISETP.GT.U32.AND P1, PT, R7, R2, PT ;  /* 0x000000020700720c */ /* 0x000fda0003f24070 */
[----:B------:R-:W-:Y:S01]  /*01b0*/  @!P1 IMAD.IADD R2, R2, 0x1, -R7 ;  /* 0x0000000102029824 */ /* 0x000fe200078e0a07 */
[----:B------:R-:W-:Y:S02]  /*01c0*/  @!P1 IADD3 R5, R5, 0x1, RZ ;  /* 0x0000000105059810 */ /* 0x000fe40007ffe0ff */
[----:B------:R-:W-:Y:S02]  /*01d0*/  ISETP.NE.AND P1, PT, R0, RZ, PT ;  /* 0x000000ff0000720c */ /* 0x000fe40003f25270 */
[----:B------:R-:W-:Y:S02]  /*01e0*/  ISETP.GE.U32.AND P0, PT, R2, R7, PT ;  /* 0x000000070200720c */ /* 0x000fe40003f06070 */
[----:B------:R-:W-:-:S04]  /*01f0*/  LOP3.LUT R2, R3, R0, RZ, 0x3c, !PT ;  /* 0x0000000003027212 */ /* 0x000fc800078e3cff */
[----:B------:R-:W-:Y:S01]  /*0200*/  ISETP.GE.AND P2, PT, R2, RZ, PT ;  /* 0x000000ff0200720c */ /* 0x000fe20003f46270 */
[----:B------:R-:W-:-:S05]  /*0210*/  IMAD.MOV.U32 R2, RZ, RZ, c[0x0][0x178] ;  /* 0x00005e00ff027624 */ /* 0x000fca00078e00ff */
[----:B------:R-:W-:Y:S02]  /*0220*/  IADD3 R2, R2, 0xf, RZ ;  /* 0x0000000f02027810 */ /* 0x000fe40007ffe0ff */
[----:B------:R-:W-:-:S05]  /*0230*/  @P0 IADD3 R5, R5, 0x1, RZ ;  /* 0x0000000105050810 */ /* 0x000fca0007ffe0ff */
[----:B------:R-:W-:Y:S01]  /*0240*/  IMAD.MOV.U32 R4, RZ, RZ, R5 ;  /* 0x000000ffff047224 */ /* 0x000fe200078e0005 */
[----:B------:R-:W-:-:S03]  /*0250*/  SHF.R.S32.HI R5, RZ, 0x1f, R2 ;  /* 0x0000001fff057819 */ /* 0x000fc60000011402 */
[----:B------:R-:W-:Y:S01]  /*0260*/  @!P2 IMAD.MOV R4, RZ, RZ, -R4 ;  /* 0x000000ffff04a224 */ /* 0x000fe200078e0a04 */
[----:B------:R-:W-:Y:S02]  /*0270*/  @!P1 LOP3.LUT R4, RZ, R0, RZ, 0x33, !PT ;  /* 0x00000000ff049212 */ /* 0x000fe400078e33ff */
[----:B------:R-:W-:-:S03]  /*0280*/  LEA.HI R5, R5, R2, RZ, 0x4 ;  /* 0x0000000205057211 */ /* 0x000fc600078f20ff */
[----:B------:R-:W-:Y:S02]  /*0290*/  IMAD.SHL.U32 R2, R4, 0x8, RZ ;  /* 0x0000000804027824 */ /* 0x000fe400078e00ff */
[----:B------:R-:W-:-:S03]  /*02a0*/  IMAD.MOV R4, RZ, RZ, -R4 ;  /* 0x000000ffff047224 */ /* 0x000fc600078e0a04 */
[----:B------:R-:W-:Y:S01]  /*02b0*/  LEA.HI.SX32 R5, R5, -R2, 0x1c ;  /* 0x8000000205057211 */ /* 0x000fe200078fe2ff */
[----:B------:R-:W-:Y:S02]  /*02c0*/  IMAD R9, R0, R4, R3 ;  /* 0x0000000400097224 */ /* 0x000fe400078e0203 */
[----:B------:R-:W-:Y:S01]  /*02d0*/  IMAD.MOV.U32 R4, RZ, RZ, RZ ;  /* 0x000000ffff047224 */ /* 0x000fe200078e00ff */
[----:B------:R-:W-:-:S04]  /*02e0*/  IMNMX R10, R5, 0x8, PT ;  /* 0x00000008050a7817 */ /* 0x000fc80003800200 */
[-C--:B------:R-:W-:Y:S02]  /*02f0*/  IABS R8, R10.reuse ;  /* 0x0000000a00087213 */ /* 0x080fe40000000000 */
[----:B------:R-:W-:Y:S02]  /*0300*/  IABS R0, R10 ;  /* 0x0000000a00007213 */ /* 0x000fe40000000000 */
[----:B------:R-:W1:Y:S08]  /*0310*/  I2F.RP R6, R8 ;  /* 0x0000000800067306 */ /* 0x000e700000209400 */
[----:B-1----:R-:W1:Y:S02]  /*0320*/  MUFU.RCP R6, R6 ;  /* 0x0000000600067308 */ /* 0x002e640000001000 */
[----:B-1----:R-:W-:-:S06]  /*0330*/  IADD3 R5, R6, 0xffffffe, RZ ;  /* 0x0ffffffe06057810 */ /* 0x002fcc0007ffe0ff */
[----:B------:R-:W1:Y:S02]  /*0340*/  F2I.FTZ.U32.TRUNC.NTZ R5, R5 ;  /* 0x0000000500057305 */ /* 0x000e64000021f000 */
[----:B-1----:R-:W-:-:S04]  /*0350*/  IMAD.MOV R7, RZ, RZ, -R5 ;  /* 0x000000ffff077224 */ /* 0x002fc800078e0a05 */
[----:B------:R-:W-:Y:S01]  /*0360*/  IMAD.MOV.U32 R3, RZ, RZ, R7 ;  /* 0x000000ffff037224 */ /* 0x000fe200078e0007 */
[----:B------:R-:W-:-:S03]  /*0370*/  IABS R7, R9 ;  /* 0x0000000900077213 */ /* 0x000fc60000000000 */
[----:B------:R-:W-:-:S04]  /*0380*/  IMAD R3, R3, R8, RZ ;  /* 0x0000000803037224 */ /* 0x000fc800078e02ff */
[----:B------:R-:W-:Y:S01]  /*0390*/  IMAD.HI.U32 R4, R5, R3, R4 ;  /* 0x0000000305047227 */ /* 0x000fe200078e0004 */
[----:B0-----:R-:W-:-:S03]  /*03a0*/  SHF.R.U32.HI R5, RZ, 0x4, R11 ;  /* 0x00000004ff057819 */ /* 0x001fc6000001160b */
[----:B------:R-:W-:Y:S01]  /*03b0*/  IMAD.MOV R3, RZ, RZ, -R0 ;  /* 0x000000ffff037224 */ /* 0x000fe200078e0a00 */
[----:B------:R-:W-:Y:S01]  /*03c0*/  SGXT.U32 R12, R5, 0x2 ;  /* 0x00000002050c781a */ /* 0x000fe20000000000 */
[----:B------:R-:W-:-:S04]  /*03d0*/  IMAD.HI.U32 R0, R4, R7, RZ ;  /* 0x0000000704007227 */ /* 0x000fc800078e00ff */
[----:B------:R-:W-:Y:S02]  /*03e0*/  IMAD R3, R0, R3, R7 ;  /* 0x0000000300037224 */ /* 0x000fe400078e0207 */
[----:B------:R-:W-:-:S03]  /*03f0*/  IMAD.MOV.U32 R4, RZ, RZ, 0x3f ;  /* 0x0000003fff047424 */ /* 0x000fc600078e00ff */
[----:B------:R-:W-:Y:S02]  /*0400*/  ISETP.GT.U32.AND P1, PT, R8, R3, PT ;  /* 0x000000030800720c */ /* 0x000fe40003f24070 */
[----:B------:R-:W-:Y:S02]  /*0410*/  IADD3 R13, R4, c[0x0][0x180], RZ ;  /* 0x00006000040d7a10 */ /* 0x000fe40007ffe0ff */
[C---:B------:R-:W-:Y:S02]  /*0420*/  LOP3.LUT R4, R12.reuse, 0xc, RZ, 0xfc, !PT ;  /* 0x0000000c0c047812 */ /* 0x040fe400078efcff */
[C---:B------:R-:W-:Y:S02]  /*0430*/  LOP3.LUT R4, R12.reuse, 0x18, RZ, 0xfc, !PT ;  /* 0x000000180c047812 */ /* 0x040fe400078efcff */
[C---:B------:R-:W-:Y:S02]  /*0440*/  LOP3.LUT R4, R12.reuse, 0x24, RZ, 0xfc, !PT ;  /* 0x000000240c047812 */ /* 0x040fe400078efcff */
[----:B------:R-:W-:-:S03]  /*0450*/  LOP3.LUT R4, R12, 0x30, RZ, 0xfc, !PT ;  /* 0x000000300c047812 */ /* 0x000fc600078efcff */
[----:B------:R-:W-:Y:S01]  /*0460*/  @!P1 IMAD.IADD R3, R3, 0x1, -R8 ;  /* 0x0000000103039824 */ /* 0x000fe200078e0a08 */
[----:B------:R-:W-:Y:S02]  /*0470*/  @!P1 IADD3 R0, R0, 0x1, RZ ;  /* 0x0000000100009810 */ /* 0x000fe40007ffe0ff */
[----:B------:R-:W-:Y:S02]  /*0480*/  ISETP.NE.AND P1, PT, R10, RZ, PT ;  /* 0x000000ff0a00720c */ /* 0x000fe40003f25270 */
[----:B------:R-:W-:Y:S02]  /*0490*/  ISETP.GE.U32.AND P0, PT, R3, R8, PT ;  /* 0x000000080300720c */ /* 0x000fe40003f06070 */
[----:B------:R-:W-:-:S04]  /*04a0*/  LOP3.LUT R3, R9, R10, RZ, 0x3c, !PT ;  /* 0x0000000a09037212 */ /* 0x000fc800078e3cff */
[----:B------:R-:W-:-:S07]  /*04b0*/  ISETP.GE.AND P2, PT, R3, RZ, PT ;  /* 0x000000ff0300720c */ /* 0x000fce0003f46270 */
[----:B------:R-:W-:Y:S02]  /*04c0*/  @P0 IADD3 R0, R0, 0x1, RZ ;  /* 0x0000000100000810 */ /* 0x000fe40007ffe0ff */
[----:B------:R-:W-:-:S04]  /*04d0*/  ISETP.GT.AND P0, PT, R13, 0x3f, PT ;  /* 0x0000003f0d00780c */ /* 0x000fc80003f04270 */
[----:B------:R-:W-:Y:S01]  /*04e0*/  @!P2 IMAD.MOV R0, RZ, RZ, -R0 ;  /* 0x000000ffff00a224 */ /* 0x000fe200078e0a00 */
[----:B------:R-:W-:-:S05]  /*04f0*/  @!P1 LOP3.LUT R0, RZ, R10, RZ, 0x33, !PT ;  /* 0x0000000aff009212 */ /* 0x000fca00078e33ff */
[----:B------:R-:W-:Y:S02]  /*0500*/  IMAD.MOV R3, RZ, RZ, -R0 ;  /* 0x000000ffff037224 */ /* 0x000fe400078e0a00 */
[----:B------:R-:W-:Y:S02]  /*0510*/  IMAD.SHL.U32 R0, R0, 0x200, RZ ;  /* 0x0000020000007824 */ /* 0x000fe400078e00ff */
[----:B------:R-:W-:-:S04]  /*0520*/  IMAD R3, R10, R3, R9 ;  /* 0x000000030a037224 */ /* 0x000fc800078e0209 */
[----:B------:R-:W-:Y:S01]  /*0530*/  IMAD.IADD R3, R2, 0x1, R3 ;  /* 0x0000000102037824 */ /* 0x000fe200078e0203 */
[----:B------:R-:W-:-:S05]  /*0540*/  LOP3.LUT R2, R11, 0xf, RZ, 0xc0, !PT ;  /* 0x0000000f0b027812 */ /* 0x000fca00078ec0ff */
[----:B------:R-:W-:Y:S01]  /*0550*/  IMAD R2, R3, 0x10, R2 ;  /* 0x0000001003027824 */ /* 0x000fe200078e0202 */
[C---:B------:R-:W-:Y:S02]  /*0560*/  LOP3.LUT R3, R12.reuse, 0x4, RZ, 0xfc, !PT ;  /* 0x000000040c037812 */ /* 0x040fe400078efcff */
[C---:B------:R-:W-:Y:S02]  /*0570*/  LOP3.LUT R3, R12.reuse, 0x10, RZ, 0xfc, !PT ;  /* 0x000000100c037812 */ /* 0x040fe400078efcff */
[----:B------:R0:W-:Y:S01]  /*0580*/  STL [R1+0x1788], R2 ;  /* 0x0017880201007387 */ /* 0x0001e20000100800 */
[C---:B------:R-:W-:Y:S02]  /*0590*/  LOP3.LUT R3, R12.reuse, 0x1c, RZ, 0xfc, !PT ;  /* 0x0000001c0c037812 */ /* 0x040fe400078efcff */
[C---:B------:R-:W-:Y:S02]  /*05a0*/  LOP3.LUT R3, R12.reuse, 0x28, RZ, 0xfc, !PT ;  /* 0x000000280c037812 */ /* 0x040fe400078efcff */
[----:B------:R-:W-:-:S02]  /*05b0*/  LOP3.LUT R3, R12, 0x34, RZ, 0xfc, !PT ;  /* 0x000000340c037812 */ /* 0x000fc400078efcff */
[C---:B0-----:R-:W-:Y:S02]  /*05c0*/  LOP3.LUT R2, R12.reuse, 0x8, RZ, 0xfc, !PT ;  /* 0x000000080c027812 */ /* 0x041fe400078efcff */
[C---:B------:R-:W-:Y:S02]  /*05d0*/  LOP3.LUT R2, R12.reuse, 0x14, RZ, 0xfc, !PT ;  /* 0x000000140c027812 */ /* 0x040fe400078efcff */
[C---:B------:R-:W-:Y:S02]  /*05e0*/  LOP3.LUT R2, R12.reuse, 0x20, RZ, 0xfc, !PT ;  /* 0x000000200c027812 */ /* 0x040fe400078efcff */
[C---:B------:R-:W-:Y:S02]  /*05f0*/  LOP3.LUT R2, R12.reuse, 0x2c, RZ, 0xfc, !PT ;  /* 0x0000002c0c027812 */ /* 0x040fe400078efcff */
[----:B------:R-:W-:Y:S01]  /*0600*/  LOP3.LUT R2, R12, 0x38, RZ, 0xfc, !PT ;  /* 0x000000380c027812 */ /* 0x000fe200078efcff */
[----:B------:R-:W-:Y:S05]  /*0610*/  @P0 BRA `(.L_x_0) ;  /* 0x000003a000000947 */ /* 0x000fea0003800000 */
[C---:B------:R-:W-:Y:S01]  /*0620*/  IMAD.SHL.U32 R3, R11.reuse, 0x10, RZ ;  /* 0x000000100b037824 */ /* 0x040fe200078e00ff */
[----:B------:R-:W-:Y:S01]  /*0630*/  CS2R R20, SRZ ;  /* 0x0000000000147805 */ /* 0x000fe2000001ff00 */
[----:B------:R-:W-:Y:S01]  /*0640*/  IMAD.SHL.U32 R2, R11, 0x20, RZ ;  /* 0x000000200b027824 */ /* 0x000fe200078e00ff */
[----:B------:R-:W-:Y:S01]  /*0650*/  CS2R R22, SRZ ;  /* 0x0000000000167805 */ /* 0x000fe2000001ff00 */
[----:B------:R-:W-:Y:S01]  /*0660*/  CS2R R16, SRZ ;  /* 0x0000000000107805 */ /* 0x000fe2000001ff00 */
[----:B------:R0:W-:Y:S01]  /*0670*/  STL [R1+0x1778], R3 ;  /* 0x0017780301007387 */ /* 0x0001e20000100800 */
[----:B------:R-:W-:Y:S01]  /*0680*/  CS2R R18, SRZ ;  /* 0x0000000000127805 */ /* 0x000fe2000001ff00 */
[----:B------:R-:W-:Y:S01]  /*0690*/  LOP3.LUT R2, R2, 0x60, RZ, 0xc0, !PT ;  /* 0x0000006002027812 */ /* 0x000fe200078ec0ff */
[----:B------:R-:W-:Y:S01]  /*06a0*/  CS2R R12, SRZ ;  /* 0x00000000000c7805 */ /* 0x000fe2000001ff00 */
[----:B------:R0:W-:Y:S01]  /*06b0*/  STL [R1], RZ ;  /* 0x000000ff01007387 */ /* 0x0001e20000100800 */
[----:B------:R-:W-:Y:S01]  /*06c0*/  CS2R R14, SRZ ;  /* 0x00000000000e7805 */ /* 0x000fe2000001ff00 */
[----:B------:R-:W-:Y:S01]  /*06d0*/  CS2R R8, SRZ ;  /* 0x0000000000087805 */ /* 0x000fe2000001ff00 */
[----:B------:R-:W-:Y:S01]  /*06e0*/  CS2R R10, SRZ ;  /* 0x00000000000a7805 */ /* 0x000fe2000001ff00 */
[----:B------:R0:W-:Y:S01]  /*06f0*/  STL [R1+0x4], RZ ;  /* 0x000004ff01007387 */ /* 0x0001e20000100800 */
[----:B------:R-:W-:Y:S01]  /*0700*/  CS2R R4, SRZ ;  /* 0x0000000000047805 */ /* 0x000fe2000001ff00 */
[----:B------:R-:W-:Y:S01]  /*0710*/  CS2R R6, SRZ ;  /* 0x0000000000067805 */ /* 0x000fe2000001ff00 */
[----:B------:R-:W-:Y:S01]  /*0720*/  CS2R R24, SRZ ;  /* 0x0000000000187805 */ /* 0x000fe2000001ff00 */
[----:B------:R0:W-:Y:S01]  /*0730*/  STL [R1+0x8], RZ ;  /* 0x000008ff01007387 */ /* 0x0001e20000100800 */
[----:B------:R-:W-:-:S03]  /*0740*/  CS2R R26, SRZ ;  /* 0x00000000001a7805 */ /* 0x000fc6000001ff00 */
[----:B------:R0:W-:Y:S04]  /*0750*/  STL [R1+0xc], RZ ;  /* 0x00000cff01007387 */ /* 0x0001e80000100800 */
        /* <DEDUP_REMOVED lines=36> */
[----:B------:R0:W-:Y:S01]  /*09a0*/  STL [R1+0x1770], R2 ;  /* 0x0017700201007387 */ /* 0x0001e20000100800 */
[----:B------:R-:W-:Y:S05]  /*09b0*/  BRA `(.L_x_1) ;  /* 0x000602a000007947 */ /* 0x000fea0003800000 */
.L_x_0:
[----:B------:R-:W-:Y:S01]  /*09c0*/  IABS R4, c[0x0][0x17c] ;  /* 0x00005f0000047a13 */ /* 0x000fe20000000000 */
[----:B------:R-:W-:Y:S01]  /*09d0*/  ULDC.64 UR6, c[0x0][0x188] ;  /* 0x0000620000067ab9 */ /* 0x000fe20000000a00 */
[----:B------:R-:W-:-:S02]  /*09e0*/  IADD3 R7, R0, 0x1ff, RZ ;  /* 0x000001ff00077810 */ /* 0x000fc40007ffe0ff */
[----:B------:R-:W0:Y:S01]  /*09f0*/  I2F.RP R5, R4 ;  /* 0x0000000400057306 */ /* 0x000e220000209400 */
[C---:B------:R-:W-:Y:S02]  /*0a00*/  IADD3 R11, R0.reuse, 0x1fd, RZ ;  /* 0x000001fd000b7810 */ /* 0x040fe40007ffe0ff */
[----:B------:R-:W-:Y:S02]  /*0a10*/  IABS R9, R7 ;  /* 0x0000000700097213 */ /* 0x000fe40000000000 */
[C---:B------:R-:W-:Y:S02]  /*0a20*/  IADD3 R8, R0.reuse, 0x1fe, RZ ;  /* 0x000001fe00087810 */ /* 0x040fe40007ffe0ff */
[----:B------:R-:W-:Y:S02]  /*0a30*/  IADD3 R16, R0, 0x1f6, RZ ;  /* 0x000001f600107810 */ /* 0x000fe40007ffe0ff */
[----:B------:R-:W-:Y:S02]  /*0a40*/  IABS R6, R8 ;  /* 0x0000000800067213 */ /* 0x000fe40000000000 */
[----:B------:R-:W-:-:S02]  /*0a50*/  ISETP.GE.AND P2, PT, R8, RZ, PT ;  /* 0x000000ff0800720c */ /* 0x000fc40003f46270 */
[----:B------:R-:W-:Y:S01]  /*0a60*/  IADD3 R8, R0, 0x1f8, RZ ;  /* 0x000001f800087810 */ /* 0x000fe20007ffe0ff */
[----:B0-----:R-:W0:Y:S02]  /*0a70*/  MUFU.RCP R5, R5 ;  /* 0x0000000500057308 */ /* 0x001e240000001000 */
[----:B0-----:R-:W-:Y:S02]  /*0a80*/  IADD3 R2, R5, 0xffffffe, RZ ;  /* 0x0ffffffe05027810 */ /* 0x001fe40007ffe0ff */
[----:B------:R-:W-:-:S04]  /*0a90*/  IABS R5, R11 ;  /* 0x0000000b00057213 */ /* 0x000fc80000000000 */
[----:B------:R0:W1:Y:S02]  /*0aa0*/  F2I.FTZ.U32.TRUNC.NTZ R3, R2 ;  /* 0x0000000200037305 */ /* 0x000064000021f000 */
[----:B0-----:R-:W-:Y:S02]  /*0ab0*/  IMAD.MOV.U32 R2, RZ, RZ, RZ ;  /* 0x000000ffff027224 */ /* 0x001fe400078e00ff */
[----:B-1----:R-:W-:-:S04]  /*0ac0*/  IMAD.MOV R25, RZ, RZ, -R3 ;  /* 0x000000ffff197224 */ /* 0x002fc800078e0a03 */
[----:B------:R-:W-:-:S04]  /*0ad0*/  IMAD R25, R25, R4, RZ ;  /* 0x0000000419197224 */ /* 0x000fc800078e02ff */
[----:B------:R-:W-:Y:S01]  /*0ae0*/  IMAD.HI.U32 R25, R3, R25, R2 ;  /* 0x0000001903197227 */ /* 0x000fe200078e0002 */
[----:B------:R-:W-:-:S05]  /*0af0*/  IADD3 R3, R0, 0x1fc, RZ ;  /* 0x000001fc00037810 */ /* 0x000fca0007ffe0ff */
[----:B------:R-:W-:-:S04]  /*0b00*/  IMAD.HI.U32 R10, R25, R9, RZ ;  /* 0x00000009190a7227 */ /* 0x000fc800078e00ff */
[----:B------:R-:W-:Y:S02]  /*0b10*/  IMAD.MOV R10, RZ, RZ, -R10 ;  /* 0x000000ffff0a7224 */ /* 0x000fe400078e0a0a */
[----:B------:R-:W-:-:S04]  /*0b20*/  IMAD.HI.U32 R12, R25, R5, RZ ;  /* 0x00000005190c7227 */ /* 0x000fc800078e00ff */
[----:B------:R-:W-:Y:S01]  /*0b30*/  IMAD R9, R4, R10, R9 ;  /* 0x0000000a04097224 */ /* 0x000fe200078e0209 */
[----:B------:R-:W-:Y:S01]  /*0b40*/  IADD3 R10, R0, 0x1fb, RZ ;  /* 0x000001fb000a7810 */ /* 0x000fe20007ffe0ff */
[----:B------:R-:W-:-:S03]  /*0b50*/  IMAD.HI.U32 R2, R25, R6, RZ ;  /* 0x0000000619027227 */ /* 0x000fc600078e00ff */
[C---:B------:R-:W-:Y:S01]  /*0b60*/  ISETP.GT.U32.AND P0, PT, R4.reuse, R9, PT ;  /* 0x000000090400720c */ /* 0x040fe20003f04070 */
[----:B------:R-:W-:Y:S02]  /*0b70*/  IMAD.MOV R12, RZ, RZ, -R12 ;  /* 0x000000ffff0c7224 */ /* 0x000fe400078e0a0c */
[----:B------:R-:W-:Y:S02]  /*0b80*/  IMAD.MOV R2, RZ, RZ, -R2 ;  /* 0x000000ffff027224 */ /* 0x000fe400078e0a02 */
[C---:B------:R-:W-:Y:S01]  /*0b90*/  IMAD R5, R4.reuse, R12, R5 ;  /* 0x0000000c04057224 */ /* 0x040fe200078e0205 */
[----:B------:R-:W-:Y:S01]  /*0ba0*/  IABS R12, R10 ;  /* 0x0000000a000c7213 */ /* 0x000fe20000000000 */
[C---:B------:R-:W-:Y:S01]  /*0bb0*/  IMAD R6, R4.reuse, R2, R6 ;  /* 0x0000000204067224 */ /* 0x040fe200078e0206 */
[----:B------:R-:W-:Y:S02]  /*0bc0*/  IABS R2, R3 ;  /* 0x0000000300027213 */ /* 0x000fe40000000000 */
[----:B------:R-:W-:-:S02]  /*0bd0*/  ISETP.GT.U32.AND P3, PT, R4, R5, PT ;  /* 0x000000050400720c */ /* 0x000fc40003f64070 */
[----:B------:R-:W-:Y:S01]  /*0be0*/  ISETP.GT.U32.AND P1, PT, R4, R6, PT ;  /* 0x000000060400720c */ /* 0x000fe20003f24070 */
[----:B------:R-:W-:Y:S01]  /*0bf0*/  @!P0 IMAD.IADD R9, R9, 0x1, -R4 ;  /* 0x0000000109098824 */ /* 0x000fe200078e0a04 */
[----:B------:R-:W-:Y:S01]  /*0c00*/  ISETP.GE.AND P0, PT, R11, RZ, PT ;  /* 0x000000ff0b00720c */ /* 0x000fe20003f06270 */
[----:B------:R-:W-:Y:S01]  /*0c10*/  IMAD.HI.U32 R13, R25, R2, RZ ;  /* 0x00000002190d7227 */ /* 0x000fe200078e00ff */
[----:B------:R-:W-:Y:S02]  /*0c20*/  IADD3 R11, R0, 0x1fa, RZ ;  /* 0x000001fa000b7810 */ /* 0x000fe40007ffe0ff */
[----:B------:R-:W-:Y:S01]  /*0c30*/  ISETP.GT.U32.AND P4, PT, R4, R9, PT ;  /* 0x000000090400720c */ /* 0x000fe20003f84070 */
[----:B------:R-:W-:Y:S01]  /*0c40*/  IMAD.MOV R13, RZ, RZ, -R13 ;  /* 0x000000ffff0d7224 */ /* 0x000fe200078e0a0d */
[----:B------:R-:W-:-:S03]  /*0c50*/  IABS R17, R11 ;  /* 0x0000000b00117213 */ /* 0x000fc60000000000 */
[--C-:B------:R-:W-:Y:S02]  /*0c60*/  @!P3 IMAD.IADD R5, R5, 0x1, -R4.reuse ;  /* 0x000000010505b824 */ /* 0x100fe400078e0a04 */
[----:B------:R-:W-:Y:S01]  /*0c70*/  @!P1 IMAD.IADD R6, R6, 0x1, -R4 ;  /* 0x0000000106069824 */ /* 0x000fe200078e0a04 */
[----:B------:R-:W-:Y:S01]  /*0c80*/  ISETP.GE.AND P1, PT, R7, RZ, PT ;  /* 0x000000ff0700720c */ /* 0x000fe20003f26270 */
[C---:B------:R-:W-:Y:S01]  /*0c90*/  IMAD R2, R4.reuse, R13, R2 ;  /* 0x0000000d04027224 */ /* 0x040fe200078e0202 */
[C---:B------:R-:W-:Y:S01]  /*0ca0*/  ISETP.GT.U32.AND P3, PT, R4.reuse, R5, PT ;  /* 0x000000050400720c */ /* 0x040fe20003f64070 */
[----:B------:R-:W-:Y:S01]  /*0cb0*/  IMAD.HI.U32 R7, R25, R12, RZ ;  /* 0x0000000c19077227 */ /* 0x000fe200078e00ff */
[C---:B------:R-:W-:Y:S02]  /*0cc0*/  ISETP.GT.U32.AND P5, PT, R4.reuse, R6, PT ;  /* 0x000000060400720c */ /* 0x040fe40003fa4070 */
[----:B------:R-:W-:Y:S01]  /*0cd0*/  ISETP.GT.U32.AND P6, PT, R4, R2, PT ;  /* 0x000000020400720c */ /* 0x000fe20003fc4070 */
[----:B------:R-:W-:-:S02]  /*0ce0*/  IMAD.MOV R7, RZ, RZ, -R7 ;  /* 0x000000ffff077224 */ /* 0x000fc400078e0a07 */
[----:B------:R-:W-:Y:S01]  /*0cf0*/  @!P4 IMAD.IADD R9, R9, 0x1, -R4 ;  /* 0x000000010909c824 */ /* 0x000fe200078e0a04 */
[----:B------:R-:W-:Y:S01]  /*0d00*/  ISETP.GE.AND P4, PT, R3, RZ, PT ;  /* 0x000000ff0300720c */ /* 0x000fe20003f86270 */
[----:B------:R-:W-:Y:S01]  /*0d10*/  IMAD R3, R4, R7, R12 ;  /* 0x0000000704037224 */ /* 0x000fe200078e020c */
[C---:B------:R-:W-:Y:S01]  /*0d20*/  IADD3 R7, R0.reuse, 0x1f7, RZ ;  /* 0x000001f700077810 */ /* 0x040fe20007ffe0ff */
[----:B------:R-:W-:Y:S01]  /*0d30*/  IMAD.MOV.U32 R14, RZ, RZ, R9 ;  /* 0x000000ffff0e7224 */ /* 0x000fe200078e0009 */
[----:B------:R-:W-:Y:S01]  /*0d40*/  IADD3 R12, R0, 0x1f5, RZ ;  /* 0x000001f5000c7810 */ /* 0x000fe20007ffe0ff */
[--C-:B------:R-:W-:Y:S01]  /*0d50*/  @!P3 IMAD.IADD R5, R5, 0x1, -R4.reuse ;  /* 0x000000010505b824 */ /* 0x100fe200078e0a04 */
[----:B------:R-:W-:Y:S01]  /*0d60*/  ISETP.GT.U32.AND P3, PT, R4, R3, PT ;  /* 0x000000030400720c */ /* 0x000fe20003f64070 */
[--C-:B------:R-:W-:Y:S01]  /*0d70*/  @!P5 IMAD.IADD R6, R6, 0x1, -R4.reuse ;  /* 0x000000010606d824 */ /* 0x100fe200078e0a04 */
[----:B------:R-:W-:Y:S01]  /*0d80*/  ISETP.GE.AND P5, PT, R10, RZ, PT ;  /* 0x000000ff0a00720c */ /* 0x000fe20003fa6270 */
[----:B------:R-:W-:Y:S01]  /*0d90*/  @!P6 IMAD.IADD R2, R2, 0x1, -R4 ;  /* 0x000000010202e824 */ /* 0x000fe200078e0a04 */
[----:B------:R-:W-:Y:S01]  /*0da0*/  IADD3 R10, R0, 0x1f9, RZ ;  /* 0x000001f9000a7810 */ /* 0x000fe20007ffe0ff */
[----:B------:R-:W-:Y:S01]  /*0db0*/  IMAD.MOV.U32 R9, RZ, RZ, R5 ;  /* 0x000000ffff097224 */ /* 0x000fe200078e0005 */
[----:B------:R-:W-:Y:S01]  /*0dc0*/  IABS R15, R12 ;  /* 0x0000000c000f7213 */ /* 0x000fe20000000000 */
[----:B------:R-:W-:Y:S01]  /*0dd0*/  @!P1 IMAD.MOV R14, RZ, RZ, -R14 ;  /* 0x000000ffff0e9224 */ /* 0x000fe200078e0a0e */
[----:B------:R-:W-:Y:S01]  /*0de0*/  ISETP.GT.U32.AND P6, PT, R4, R2, PT ;  /* 0x000000020400720c */ /* 0x000fe20003fc4070 */
[----:B------:R-:W-:Y:S01]  /*0df0*/  @!P2 IMAD.MOV R6, RZ, RZ, -R6 ;  /* 0x000000ffff06a224 */ /* 0x000fe200078e0a06 */
[----:B------:R-:W-:Y:S01]  /*0e00*/  ISETP.GE.AND P1, PT, R11, RZ, PT ;  /* 0x000000ff0b00720c */ /* 0x000fe20003f26270 */
[----:B------:R-:W-:Y:S01]  /*0e10*/  @!P0 IMAD.MOV R9, RZ, RZ, -R9 ;  /* 0x000000ffff098224 */ /* 0x000fe200078e0a09 */
[----:B------:R-:W-:Y:S01]  /*0e20*/  STL [R1+0x1d0], R14 ;  /* 0x0001d00e01007387 */ /* 0x000fe20000100800 */
[----:B------:R-:W-:Y:S01]  /*0e30*/  @!P3 IMAD.IADD R3, R3, 0x1, -R4 ;  /* 0x000000010303b824 */ /* 0x000fe200078e0a04 */
[----:B------:R-:W-:-:S02]  /*0e40*/  ISETP.GE.AND P0, PT, R8, RZ, PT ;  /* 0x000000ff0800720c */ /* 0x000fc40003f06270 */
[----:B------:R0:W-:Y:S01]  /*0e50*/  STL [R1+0x128], R6 ;  /* 0x0001280601007387 */ /* 0x0001e20000100800 */
[----:B------:R-:W-:Y:S02]  /*0e60*/  IABS R11, R10 ;  /* 0x0000000a000b7213 */ /* 0x000fe40000000000 */
[----:B------:R-:W-:Y:S01]  /*0e70*/  ISETP.GT.U32.AND P3, PT, R4, R3, PT ;  /* 0x000000030400720c */ /* 0x000fe20003f64070 */
[----:B------:R1:W-:Y:S01]  /*0e80*/  STL [R1+0xc8], R9 ;  /* 0x0000c80901007387 */ /* 0x0003e20000100800 */
[----:B------:R-:W-:Y:S01]  /*0e90*/  @!P6 IMAD.IADD R2, R2, 0x1, -R4 ;  /* 0x000000010202e824 */ /* 0x000fe200078e0a04 */
[----:B------:R-:W-:Y:S02]  /*0ea0*/  IABS R8, R8 ;  /* 0x0000000800087213 */ /* 0x000fe40000000000 */
[----:B------:R-:W-:Y:S01]  /*0eb0*/  ISETP.GE.AND P2, PT, R10, RZ, PT ;  /* 0x000000ff0a00720c */ /* 0x000fe20003f46270 */
[----:B------:R-:W-:Y:S01]  /*0ec0*/  IMAD.MOV.U32 R10, RZ, RZ, R2 ;  /* 0x000000ffff0a7224 */ /* 0x000fe200078e0002 */
[----:B------:R-:W-:Y:S01]  /*0ed0*/  ISETP.GE.AND P6, PT, R7, RZ, PT ;  /* 0x000000ff0700720c */ /* 0x000fe20003fc6270 */
[----:B0-----:R-:W-:Y:S01]  /*0ee0*/  IMAD.HI.U32 R6, R25, R11, RZ ;  /* 0x0000000b19067227 */ /* 0x001fe200078e00ff */
[----:B------:R-:W-:-:S03]  /*0ef0*/  IABS R7, R7 ;  /* 0x0000000700077213 */ /* 0x000fc60000000000 */
[----:B-1----:R-:W-:-:S04]  /*0f00*/  IMAD.HI.U32 R9, R25, R17, RZ ;  /* 0x0000001119097227 */ /* 0x002fc800078e00ff */
[----:B------:R-:W-:Y:S02]  /*0f10*/  IMAD.MOV R9, RZ, RZ, -R9 ;  /* 0x000000ffff097224 */ /* 0x000fe400078e0a09 */
[----:B------:R-:W-:-:S04]  /*0f20*/  IMAD.HI.U32 R5, R25, R8, RZ ;  /* 0x0000000819057227 */ /* 0x000fc800078e00ff */
[C---:B------:R-:W-:Y:S01]  /*0f30*/  IMAD R17, R4.reuse, R9, R17 ;  /* 0x0000000904117224 */ /* 0x040fe200078e0211 */
[----:B------:R-:W-:Y:S01]  /*0f40*/  IABS R9, R16 ;  /* 0x0000001000097213 */ /* 0x000fe20000000000 */
[----:B------:R-:W-:Y:S02]  /*0f50*/  @!P4 IMAD.MOV R10, RZ, RZ, -R10 ;  /* 0x000000ffff0ac224 */ /* 0x000fe400078e0a0a */
[----:B------:R-:W-:Y:S01]  /*0f60*/  IMAD.MOV R6, RZ, RZ, -R6 ;  /* 0x000000ffff067224 */ /* 0x000fe200078e0a06 */
[C---:B------:R-:W-:Y:S01]  /*0f70*/  ISETP.GT.U32.AND P4, PT, R4.reuse, R17, PT ;  /* 0x000000110400720c */ /* 0x040fe20003f84070 */
[----:B------:R-:W-:Y:S01]  /*0f80*/  IMAD.MOV R5, RZ, RZ, -R5 ;  /* 0x000000ffff057224 */ /* 0x000fe200078e0a05 */
[----:B------:R0:W-:Y:S01]  /*0f90*/  STL [R1+0x58], R10 ;  /* 0x0000580a01007387 */ /* 0x0001e20000100800 */
[----:B------:R-:W-:Y:S02]  /*0fa0*/  @!P3 IMAD.IADD R3, R3, 0x1, -R4 ;  /* 0x000000010303b824 */ /* 0x000fe400078e0a04 */
[----:B------:R-:W-:Y:S01]  /*0fb0*/  IMAD R11, R4, R6, R11 ;  /* 0x00000006040b7224 */ /* 0x000fe200078e020b */
[----:B------:R-:W-:Y:S01]  /*0fc0*/  IADD3 R6, R0, 0x1f3, RZ ;  /* 0x000001f300067810 */ /* 0x000fe20007ffe0ff */
[----:B------:R-:W-:-:S02]  /*0fd0*/  IMAD R8, R4, R5, R8 ;  /* 0x0000000504087224 */ /* 0x000fc400078e0208 */
[----:B------:R-:W-:Y:S01]  /*0fe0*/  IMAD.HI.U32 R2, R25, R7, RZ ;  /* 0x0000000719027227 */ /* 0x000fe200078e00ff */
[C---:B------:R-:W-:Y:S02]  /*0ff0*/  ISETP.GT.U32.AND P3, PT, R4.reuse, R11, PT ;  /* 0x0000000b0400720c */ /* 0x040fe40003f64070 */
[----:B------:R-:W-:Y:S01]  /*1000*/  IABS R13, R6 ;  /* 0x00000006000d7213 */ /* 0x000fe20000000000 */
[----:B0-----:R-:W-:Y:S02]  /*1010*/  IMAD.MOV.U32 R10, RZ, RZ, R3 ;  /* 0x000000ffff0a7224 */ /* 0x001fe400078e0003 */
[----:B------:R-:W-:Y:S02]  /*1020*/  @!P4 IMAD.IADD R17, R17, 0x1, -R4 ;  /* 0x000000011111c824 */ /* 0x000fe400078e0a04 */
[----:B------:R-:W-:Y:S01]  /*1030*/  @!P5 IMAD.MOV R10, RZ, RZ, -R10 ;  /* 0x000000ffff0ad224 */ /* 0x000fe200078e0a0a */
[C---:B------:R-:W-:Y:S01]  /*1040*/  ISETP.GT.U32.AND P5, PT, R4.reuse, R8, PT ;  /* 0x000000080400720c */ /* 0x040fe20003fa4070 */
[----:B------:R-:W-:Y:S01]  /*1050*/  IMAD.MOV R2, RZ, RZ, -R2 ;  /* 0x000000ffff027224 */ /* 0x000fe200078e0a02 */
[----:B------:R-:W-:Y:S01]  /*1060*/  ISETP.GT.U32.AND P4, PT, R4, R17, PT ;  /* 0x000000110400720c */ /* 0x000fe20003f84070 */
[----:B------:R-:W-:Y:S01]  /*1070*/  IMAD.HI.U32 R3, R25, R15, RZ ;  /* 0x0000000f19037227 */ /* 0x000fe200078e00ff */
[----:B------:R0:W-:Y:S03]  /*1080*/  STL [R1+0x4c], R10 ;  /* 0x00004c0a01007387 */ /* 0x0001e60000100800 */
[----:B------:R-:W-:-:S02]  /*1090*/  @!P3 IMAD.IADD R11, R11, 0x1, -R4 ;  /* 0x000000010b0bb824 */ /* 0x000fc400078e0a04 */
[----:B------:R-:W-:Y:S01]  /*10a0*/  IMAD R7, R4, R2, R7 ;  /* 0x0000000204077224 */ /* 0x000fe200078e0207 */
[----:B------:R-:W-:Y:S01]  /*10b0*/  IADD3 R2, R0, 0x1f4, RZ ;  /* 0x000001f400027810 */ /* 0x000fe20007ffe0ff */
[----:B------:R-:W-:Y:S01]  /*10c0*/  IMAD.MOV R3, RZ, RZ, -R3 ;  /* 0x000000ffff037224 */ /* 0x000fe200078e0a03 */
[----:B------:R-:W-:Y:S01]  /*10d0*/  ISETP.GT.U32.AND P3, PT, R4, R11, PT ;  /* 0x0000000b0400720c */ /* 0x000fe20003f64070 */
[----:B------:R-:W-:Y:S01]  /*10e0*/  @!P5 IMAD.IADD R8, R8, 0x1, -R4 ;  /* 0x000000010808d824 */ /* 0x000fe200078e0a04 */
[----:B------:R-:W-:Y:S01]  /*10f0*/  IABS R5, R2 ;  /* 0x0000000200057213 */ /* 0x000fe20000000000 */
[----:B0-----:R-:W-:-:S03]  /*1100*/  IMAD.HI.U32 R10, R25, R9, RZ ;  /* 0x00000009190a7227 */ /* 0x001fc600078e00ff */
[C---:B------:R-:W-:Y:S01]  /*1110*/  ISETP.GT.U32.AND P5, PT, R4.reuse, R8, PT ;  /* 0x000000080400720c */ /* 0x040fe20003fa4070 */
[----:B------:R-:W-:Y:S02]  /*1120*/  IMAD.MOV R10, RZ, RZ, -R10 ;  /* 0x000000ffff0a7224 */ /* 0x000fe400078e0a0a */
[--C-:B------:R-:W-:Y:S01]  /*1130*/  @!P4 IMAD.IADD R17, R17, 0x1, -R4.reuse ;  /* 0x000000011111c824 */ /* 0x100fe200078e0a04 */
[C---:B------:R-:W-:Y:S01]  /*1140*/  ISETP.GT.U32.AND P4, PT, R4.reuse, R7, PT ;  /* 0x000000070400720c */ /* 0x040fe20003f84070 */
[C---:B------:R-:W-:Y:S02]  /*1150*/  IMAD R9, R4.reuse, R10, R9 ;  /* 0x0000000a04097224 */ /* 0x040fe400078e0209 */
[----:B------:R-:W-:Y:S01]  /*1160*/  IMAD R15, R4, R3, R15 ;  /* 0x00000003040f7224 */ /* 0x000fe200078e020f */
[----:B------:R-:W-:Y:S01]  /*1170*/  IADD3 R3, R0, 0x1f2, RZ ;  /* 0x000001f200037810 */ /* 0x000fe20007ffe0ff */
[----:B------:R-:W-:Y:S01]  /*1180*/  @!P3 IMAD.IADD R11, R11, 0x1, -R4 ;  /* 0x000000010b0bb824 */ /* 0x000fe200078e0a04 */
[----:B------:R-:W-:Y:S01]  /*1190*/  ISETP.GT.U32.AND P3, PT, R4, R9, PT ;  /* 0x000000090400720c */ /* 0x000fe20003f64070 */
[----:B------:R-:W-:-:S02]  /*11a0*/  IMAD.MOV.U32 R18, RZ, RZ, R17 ;  /* 0x000000ffff127224 */ /* 0x000fc400078e0011 */
[----:B------:R-:W-:Y:S01]  /*11b0*/  @!P5 IMAD.IADD R8, R8, 0x1, -R4 ;  /* 0x000000010808d824 */ /* 0x000fe200078e0a04 */
[----:B------:R-:W-:Y:S01]  /*11c0*/  ISETP.GT.U32.AND P5, PT, R4, R15, PT ;  /* 0x0000000f0400720c */ /* 0x000fe20003fa4070 */
[----:B------:R-:W-:Y:S02]  /*11d0*/  @!P1 IMAD.MOV R18, RZ, RZ, -R18 ;  /* 0x000000ffff129224 */ /* 0x000fe400078e0a12 */
[--C-:B------:R-:W-:Y:S01]  /*11e0*/  @!P4 IMAD.IADD R7, R7, 0x1, -R4.reuse ;  /* 0x000000010707c824 */ /* 0x100fe200078e0a04 */
[----:B------:R-:W-:Y:S01]  /*11f0*/  ISETP.GE.AND P4, PT, R16, RZ, PT ;  /* 0x000000ff1000720c */ /* 0x000fe20003f86270 */
[----:B------:R-:W-:Y:S01]  /*1200*/  IMAD.HI.U32 R10, R25, R13, RZ ;  /* 0x0000000d190a7227 */ /* 0x000fe200078e00ff */
[----:B------:R-:W-:Y:S01]  /*1210*/  IABS R16, R3 ;  /* 0x0000000300107213 */ /* 0x000fe20000000000 */
[----:B------:R-:W-:Y:S01]  /*1220*/  STL [R1+0x48], R18 ;  /* 0x0000481201007387 */ /* 0x000fe20000100800 */
[----:B------:R-:W-:Y:S01]  /*1230*/  ISETP.GT.U32.AND P1, PT, R4, R7, PT ;  /* 0x000000070400720c */ /* 0x000fe20003f24070 */
[----:B------:R-:W-:Y:S01]  /*1240*/  @!P3 IMAD.IADD R9, R9, 0x1, -R4 ;  /* 0x000000010909b824 */ /* 0x000fe200078e0a04 */
[----:B------:R-:W-:Y:S01]  /*1250*/  ISETP.GE.AND P3, PT, R12, RZ, PT ;  /* 0x000000ff0c00720c */ /* 0x000fe20003f66270 */
[----:B------:R-:W-:-:S02]  /*1260*/  IMAD.MOV R10, RZ, RZ, -R10 ;  /* 0x000000ffff0a7224 */ /* 0x000fc400078e0a0a */
[----:B------:R-:W-:Y:S02]  /*1270*/  @!P5 IMAD.IADD R15, R15, 0x1, -R4 ;  /* 0x000000010f0fd824 */ /* 0x000fe400078e0a04 */
[----:B------:R-:W-:-:S03]  /*1280*/  IMAD.HI.U32 R14, R25, R5, RZ ;  /* 0x00000005190e7227 */ /* 0x000fc600078e00ff */
[C---:B------:R-:W-:Y:S01]  /*1290*/  ISETP.GT.U32.AND P5, PT, R4.reuse, R15, PT ;  /* 0x0000000f0400720c */ /* 0x040fe20003fa4070 */
[----:B------:R-:W-:Y:S02]  /*12a0*/  IMAD.MOV.U32 R12, RZ, RZ, R16 ;  /* 0x000000ffff0c7224 */ /* 0x000fe400078e0010 */
[----:B------:R-:W-:Y:S02]  /*12b0*/  IMAD R13, R4, R10, R13 ;  /* 0x0000000a040d7224 */ /* 0x000fe400078e020d */
[----:B------:R-:W-:Y:S02]  /*12c0*/  IMAD.MOV R14, RZ, RZ, -R14 ;  /* 0x000000ffff0e7224 */ /* 0x000fe400078e0a0e */
[----:B------:R-:W-:-:S04]  /*12d0*/  IMAD.HI.U32 R10, R25, R12, RZ ;  /* 0x0000000c190a7227 */ /* 0x000fc800078e00ff */
[----:B------:R-:W-:Y:S01]  /*12e0*/  @!P2 IMAD.MOV R11, RZ, RZ, -R11 ;  /* 0x000000ffff0ba224 */ /* 0x000fe200078e0a0b */
[C---:B------:R-:W-:Y:S01]  /*12f0*/  ISETP.GT.U32.AND P2, PT, R4.reuse, R9, PT ;  /* 0x000000090400720c */ /* 0x040fe20003f44070 */
[C---:B------:R-:W-:Y:S02]  /*1300*/  IMAD R5, R4.reuse, R14, R5 ;  /* 0x0000000e04057224 */ /* 0x040fe400078e0205 */
[----:B------:R-:W-:Y:S01]  /*1310*/  @!P1 IMAD.IADD R7, R7, 0x1, -R4 ;  /* 0x0000000107079824 */ /* 0x000fe200078e0a04 */
[----:B------:R0:W-:Y:S01]  /*1320*/  STL [R1+0x44], R11 ;  /* 0x0000440b01007387 */ /* 0x0001e20000100800 */
[----:B------:R-:W-:Y:S01]  /*1330*/  IMAD.MOV R10, RZ, RZ, -R10 ;  /* 0x000000ffff0a7224 */ /* 0x000fe200078e0a0a */
[C---:B------:R-:W-:Y:S01]  /*1340*/  ISETP.GT.U32.AND P1, PT, R4.reuse, R5, PT ;  /* 0x000000050400720c */ /* 0x040fe20003f24070 */
[----:B------:R-:W-:Y:S02]  /*1350*/  @!P5 IMAD.IADD R15, R15, 0x1, -R4 ;  /* 0x000000010f0fd824 */ /* 0x000fe400078e0a04 */
[----:B------:R-:W-:-:S02]  /*1360*/  IMAD R12, R4, R10, R12 ;  /* 0x0000000a040c7224 */ /* 0x000fc400078e020c */
[----:B------:R-:W-:Y:S01]  /*1370*/  @!P0 IMAD.MOV R8, RZ, RZ, -R8 ;  /* 0x000000ffff088224 */ /* 0x000fe200078e0a08 */
[----:B------:R-:W-:Y:S01]  /*1380*/  ISETP.GE.AND P0, PT, R2, RZ, PT ;  /* 0x000000ff0200720c */ /* 0x000fe20003f06270 */
[--C-:B------:R-:W-:Y:S01]  /*1390*/  @!P2 IMAD.IADD R9, R9, 0x1, -R4.reuse ;  /* 0x000000010909a824 */ /* 0x100fe200078e0a04 */
[----:B------:R-:W-:Y:S01]  /*13a0*/  ISETP.GT.U32.AND P5, PT, R4, R12, PT ;  /* 0x0000000c0400720c */ /* 0x000fe20003fa4070 */
[----:B0-----:R-:W-:Y:S01]  /*13b0*/  IMAD.MOV.U32 R11, RZ, RZ, R7 ;  /* 0x000000ffff0b7224 */ /* 0x001fe200078e0007 */
[----:B------:R-:W-:Y:S01]  /*13c0*/  IADD3 R2, R0, 0x1f1, RZ ;  /* 0x000001f100027810 */ /* 0x000fe20007ffe0ff */
[----:B------:R-:W-:Y:S01]  /*13d0*/  IMAD.MOV.U32 R10, RZ, RZ, R9 ;  /* 0x000000ffff0a7224 */ /* 0x000fe200078e0009 */
[----:B------:R-:W-:Y:S01]  /*13e0*/  ISETP.GE.AND P2, PT, R6, RZ, PT ;  /* 0x000000ff0600720c */ /* 0x000fe20003f46270 */
[----:B------:R-:W-:Y:S01]  /*13f0*/  @!P6 IMAD.MOV R11, RZ, RZ, -R11 ;  /* 0x000000ffff0be224 */ /* 0x000fe200078e0a0b */
[----:B------:R-:W-:Y:S01]  /*1400*/  ISETP.GT.U32.AND P6, PT, R4, R13, PT ;  /* 0x0000000d0400720c */ /* 0x000fe20003fc4070 */
[----:B------:R-:W-:Y:S01]  /*1410*/  @!P1 IMAD.IADD R5, R5, 0x1, -R4 ;  /* 0x0000000105059824 */ /* 0x000fe200078e0a04 */
[----:B------:R-:W-:Y:S01]  /*1420*/  IABS R7, R2 ;  /* 0x0000000200077213 */ /* 0x000fe20000000000 */
[----:B------:R-:W-:Y:S01]  /*1430*/  @!P4 IMAD.MOV R10, RZ, RZ, -R10 ;  /* 0x000000ffff0ac224 */ /* 0x000fe200078e0a0a */
[----:B------:R-:W-:Y:S01]  /*1440*/  IADD3 R6, R0, 0x1f0, RZ ;  /* 0x000001f000067810 */ /* 0x000fe20007ffe0ff */
[----:B------:R0:W-:Y:S01]  /*1450*/  STL [R1+0x40], R8 ;  /* 0x0000400801007387 */ /* 0x0001e20000100800 */
[----:B------:R-:W-:Y:S01]  /*1460*/  ISETP.GE.AND P1, PT, R3, RZ, PT ;  /* 0x000000ff0300720c */ /* 0x000fe20003f26270 */
[--C-:B------:R-:W-:Y:S01]  /*1470*/  @!P5 IMAD.IADD R12, R12, 0x1, -R4.reuse ;  /* 0x000000010c0cd824 */ /* 0x100fe200078e0a04 */
[----:B------:R-:W-:Y:S01]  /*1480*/  IABS R3, R6 ;  /* 0x0000000600037213 */ /* 0x000fe20000000000 */
[----:B------:R1:W-:Y:S01]  /*1490*/  STL [R1+0x24], R11 ;  /* 0x0000240b01007387 */ /* 0x0003e20000100800 */
[----:B------:R-:W-:Y:S01]  /*14a0*/  IADD3 R9, R0, 0x1ee, RZ ;  /* 0x000001ee00097810 */ /* 0x000fe20007ffe0ff */
[----:B------:R-:W-:Y:S01]  /*14b0*/  @!P3 IMAD.MOV R15, RZ, RZ, -R15 ;  /* 0x000000ffff0fb224 */ /* 0x000fe200078e0a0f */
[C---:B------:R-:W-:Y:S01]  /*14c0*/  ISETP.GT.U32.AND P4, PT, R4.reuse, R12, PT ;  /* 0x0000000c0400720c */ /* 0x040fe20003f84070 */
[----:B------:R-:W-:Y:S01]  /*14d0*/  @!P6 IMAD.IADD R13, R13, 0x1, -R4 ;  /* 0x000000010d0de824 */ /* 0x000fe200078e0a04 */
[----:B------:R-:W-:Y:S01]  /*14e0*/  ISETP.GT.U32.AND P6, PT, R4, R5, PT ;  /* 0x000000050400720c */ /* 0x000fe20003fc4070 */
[----:B0-----:R-:W-:Y:S01]  /*14f0*/  IMAD.HI.U32 R8, R25, R7, RZ ;  /* 0x0000000719087227 */ /* 0x001fe200078e00ff */
[----:B------:R0:W-:Y:S01]  /*1500*/  STL [R1+0x7b4], R10 ;  /* 0x0007b40a01007387 */ /* 0x0001e20000100800 */
[----:B------:R-:W-:-:S02]  /*1510*/  IABS R17, R9 ;  /* 0x0000000900117213 */ /* 0x000fc40000000000 */
[----:B------:R-:W-:Y:S01]  /*1520*/  IMAD.MOV R8, RZ, RZ, -R8 ;  /* 0x000000ffff087224 */ /* 0x000fe200078e0a08 */
[----:B------:R-:W-:Y:S01]  /*1530*/  ISETP.GT.U32.AND P5, PT, R4, R13, PT ;  /* 0x0000000d0400720c */ /* 0x000fe20003fa4070 */
[----:B------:R2:W-:Y:S01]  /*1540*/  STL [R1+0x7b8], R15 ;  /* 0x0007b80f01007387 */ /* 0x0005e20000100800 */
[----:B-1----:R-:W-:Y:S01]  /*1550*/  IADD3 R11, R0, 0x1ef, RZ ;  /* 0x000001ef000b7810 */ /* 0x002fe20007ffe0ff */
[----:B------:R-:W-:Y:S02]  /*1560*/  IMAD R7, R4, R8, R7 ;  /* 0x0000000804077224 */ /* 0x000fe400078e0207 */
[----:B------:R-:W-:Y:S01]  /*1570*/  @!P4 IMAD.IADD R12, R12, 0x1, -R4 ;  /* 0x000000010c0cc824 */ /* 0x000fe200078e0a04 */
[----:B------:R-:W-:Y:S01]  /*1580*/  IABS R8, R11 ;  /* 0x0000000b00087213 */ /* 0x000fe20000000000 */
[----:B0-----:R-:W-:-:S04]  /*1590*/  IMAD.HI.U32 R10, R25, R3, RZ ;  /* 0x00000003190a7227 */ /* 0x001fc800078e00ff */
[----:B------:R-:W-:Y:S02]  /*15a0*/  IMAD.MOV R10, RZ, RZ, -R10 ;  /* 0x000000ffff0a7224 */ /* 0x000fe400078e0a0a */
[----:B------:R-:W-:Y:S01]  /*15b0*/  @!P6 IMAD.IADD R5, R5, 0x1, -R4 ;  /* 0x000000010505e824 */ /* 0x000fe200078e0a04 */
[C---:B------:R-:W-:Y:S01]  /*15c0*/  ISETP.GT.U32.AND P6, PT, R4.reuse, R7, PT ;  /* 0x000000070400720c */ /* 0x040fe20003fc4070 */
[----:B------:R-:W-:Y:S02]  /*15d0*/  IMAD R3, R4, R10, R3 ;  /* 0x0000000a04037224 */ /* 0x000fe400078e0203 */
[----:B------:R-:W-:-:S03]  /*15e0*/  IMAD.HI.U32 R10, R25, R8, RZ ;  /* 0x00000008190a7227 */ /* 0x000fc600078e00ff */
[----:B------:R-:W-:Y:S01]  /*15f0*/  ISETP.GT.U32.AND P4, PT, R4, R3, PT ;  /* 0x000000030400720c */ /* 0x000fe20003f84070 */
[----:B------:R-:W-:Y:S01]  /*1600*/  @!P5 IMAD.IADD R13, R13, 0x1, -R4 ;  /* 0x000000010d0dd824 */ /* 0x000fe200078e0a04 */
[----:B------:R-:W-:Y:S01]  /*1610*/  ISETP.GE.AND P5, PT, R2, RZ, PT ;  /* 0x000000ff0200720c */ /* 0x000fe20003fa6270 */
[----:B------:R-:W-:Y:S01]  /*1620*/  IMAD.HI.U32 R14, R25, R17, RZ ;  /* 0x00000011190e7227 */ /* 0x000fe200078e00ff */
[----:B------:R-:W-:-:S03]  /*1630*/  IADD3 R2, R0, 0x1ed, RZ ;  /* 0x000001ed00027810 */ /* 0x000fc60007ffe0ff */
[----:B------:R-:W-:Y:S01]  /*1640*/  @!P6 IMAD.IADD R7, R7, 0x1, -R4 ;  /* 0x000000010707e824 */ /* 0x000fe200078e0a04 */
[----:B------:R-:W-:Y:S01]  /*1650*/  ISETP.GE.AND P6, PT, R6, RZ, PT ;  /* 0x000000ff0600720c */ /* 0x000fe20003fc6270 */
[----:B------:R-:W-:Y:S01]  /*1660*/  IMAD.MOV R10, RZ, RZ, -R10 ;  /* 0x000000ffff0a7224 */ /* 0x000fe200078e0a0a */
[----:B------:R-:W-:Y:S01]  /*1670*/  IADD3 R6, R0, 0x1ec, RZ ;  /* 0x000001ec00067810 */ /* 0x000fe20007ffe0ff */
[----:B------:R-:W-:Y:S01]  /*1680*/  IMAD.MOV R14, RZ, RZ, -R14 ;  /* 0x000000ffff0e7224 */ /* 0x000fe200078e0a0e */
[C---:B------:R-:W-:Y:S01]  /*1690*/  ISETP.GT.U32.AND P3, PT, R4.reuse, R7, PT ;  /* 0x000000070400720c */ /* 0x040fe20003f64070 */
[----:B------:R-:W-:Y:S02]  /*16a0*/  @!P4 IMAD.IADD R3, R3, 0x1, -R4 ;  /* 0x000000010303c824 */ /* 0x000fe400078e0a04 */
[C---:B------:R-:W-:Y:S01]  /*16b0*/  IMAD R8, R4.reuse, R10, R8 ;  /* 0x0000000a04087224 */ /* 0x040fe200078e0208 */
[----:B------:R-:W-:Y:S01]  /*16c0*/  IABS R10, R2 ;  /* 0x00000002000a7213 */ /* 0x000fe20000000000 */
[----:B------:R-:W-:Y:S01]  /*16d0*/  IMAD.MOV.U32 R16, RZ, RZ, R5 ;  /* 0x000000ffff107224 */ /* 0x000fe200078e0005 */
[C---:B------:R-:W-:Y:S01]  /*16e0*/  ISETP.GT.U32.AND P4, PT, R4.reuse, R3, PT ;  /* 0x000000030400720c */ /* 0x040fe20003f84070 */
[----:B------:R-:W-:Y:S01]  /*16f0*/  IMAD R17, R4, R14, R17 ;  /* 0x0000000e04117224 */ /* 0x000fe200078e0211 */
[----:B------:R-:W-:Y:S01]  /*1700*/  IABS R14, R6 ;  /* 0x00000006000e7213 */ /* 0x000fe20000000000 */
[----:B--2---:R-:W-:-:S02]  /*1710*/  IMAD.MOV.U32 R15, RZ, RZ, R12 ;  /* 0x000000ffff0f7224 */ /* 0x004fc400078e000c */
[----:B------:R-:W-:-:S04]  /*1720*/  IMAD.HI.U32 R5, R25, R10, RZ ;  /* 0x0000000a19057227 */ /* 0x000fc800078e00ff */
[----:B------:R-:W-:Y:S01]  /*1730*/  @!P0 IMAD.MOV R16, RZ, RZ, -R16 ;  /* 0x000000ffff108224 */ /* 0x000fe200078e0a10 */
[C---:B------:R-:W-:Y:S01]  /*1740*/  ISETP.GT.U32.AND P0, PT, R4.reuse, R8, PT ;  /* 0x000000080400720c */ /* 0x040fe20003f04070 */
[----:B------:R-:W-:Y:S01]  /*1750*/  @!P2 IMAD.MOV R13, RZ, RZ, -R13 ;  /* 0x000000ffff0da224 */ /* 0x000fe200078e0a0d */
[----:B------:R-:W-:Y:S01]  /*1760*/  ISETP.GT.U32.AND P2, PT, R4, R17, PT ;  /* 0x000000110400720c */ /* 0x000fe20003f44070 */
[----:B------:R-:W-:Y:S01]  /*1770*/  @!P1 IMAD.MOV R15, RZ, RZ, -R15 ;  /* 0x000000ffff0f9224 */ /* 0x000fe200078e0a0f */
[----:B------:R-:W-:Y:S01]  /*1780*/  STL [R1+0x7bc], R16 ;  /* 0x0007bc1001007387 */ /* 0x000fe20000100800 */
[----:B------:R-:W-:Y:S01]  /*1790*/  IMAD.HI.U32 R12, R25, R14, RZ ;  /* 0x0000000e190c7227 */ /* 0x000fe200078e00ff */
[----:B------:R-:W-:Y:S02]  /*17a0*/  ISETP.GE.AND P1, PT, R11, RZ, PT ;  /* 0x000000ff0b00720c */ /* 0x000fe40003f26270 */
[----:B------:R0:W-:Y:S01]  /*17b0*/  STL [R1+0x7c4], R13 ;  /* 0x0007c40d01007387 */ /* 0x0001e20000100800 */
[----:B------:R-:W-:Y:S01]  /*17c0*/  @!P3 IMAD.IADD R7, R7, 0x1, -R4 ;  /* 0x000000010707b824 */ /* 0x000fe200078e0a04 */
[----:B------:R-:W-:Y:S01]  /*17d0*/  ISETP.GE.AND P3, PT, R9, RZ, PT ;  /* 0x000000ff0900720c */ /* 0x000fe20003f66270 */
[----:B------:R-:W-:Y:S01]  /*17e0*/  IMAD.MOV R5, RZ, RZ, -R5 ;  /* 0x000000ffff057224 */ /* 0x000fe200078e0a05 */
[----:B------:R1:W-:Y:S01]  /*17f0*/  STL [R1+0x7d4], R15 ;  /* 0x0007d40f01007387 */ /* 0x0003e20000100800 */
[----:B------:R-:W-:-:S02]  /*1800*/  IMAD.MOV R12, RZ, RZ, -R12 ;  /* 0x000000ffff0c7224 */ /* 0x000fc400078e0a0c */
[----:B------:R-:W-:Y:S01]  /*1810*/  @!P4 IMAD.IADD R3, R3, 0x1, -R4 ;  /* 0x000000010303c824 */ /* 0x000fe200078e0a04 */
[----:B------:R-:W-:Y:S01]  /*1820*/  ISETP.GE.AND P4, PT, R2, RZ, PT ;  /* 0x000000ff0200720c */ /* 0x000fe20003f86270 */
[----:B------:R-:W-:Y:S01]  /*1830*/  IMAD R10, R4, R5, R10 ;  /* 0x00000005040a7224 */ /* 0x000fe200078e020a */
[----:B------:R-:W-:Y:S01]  /*1840*/  IADD3 R2, R0, 0x1eb, RZ ;  /* 0x000001eb00027810 */ /* 0x000fe20007ffe0ff */
[----:B------:R-:W-:Y:S01]  /*1850*/  IMAD R14, R4, R12, R14 ;  /* 0x0000000c040e7224 */ /* 0x000fe200078e020e */
[----:B------:R-:W-:Y:S01]  /*1860*/  IADD3 R5, R0, 0x1ea, RZ ;  /* 0x000001ea00057810 */ /* 0x000fe20007ffe0ff */
[----:B0-----:R-:W-:Y:S01]  /*1870*/  IMAD.MOV.U32 R13, RZ, RZ, R3 ;  /* 0x000000ffff0d7224 */ /* 0x001fe200078e0003 */
[----:B------:R-:W-:Y:S01]  /*1880*/  IABS R12, R2 ;  /* 0x00000002000c7213 */ /* 0x000fe20000000000 */
[----:B-1----:R-:W-:Y:S01]  /*1890*/  IMAD.MOV.U32 R15, RZ, RZ, R7 ;  /* 0x000000ffff0f7224 */ /* 0x002fe200078e0007 */
[----:B------:R-:W-:Y:S01]  /*18a0*/  IABS R3, R5 ;  /* 0x0000000500037213 */ /* 0x000fe20000000000 */
[----:B------:R-:W-:-:S02]  /*18b0*/  @!P2 IMAD.IADD R17, R17, 0x1, -R4 ;  /* 0x000000011111a824 */ /* 0x000fc400078e0a04 */
[----:B------:R-:W-:Y:S01]  /*18c0*/  @!P5 IMAD.MOV R15, RZ, RZ, -R15 ;  /* 0x000000ffff0fd224 */ /* 0x000fe200078e0a0f */
[C---:B------:R-:W-:Y:S01]  /*18d0*/  ISETP.GT.U32.AND P5, PT, R4.reuse, R10, PT ;  /* 0x0000000a0400720c */ /* 0x040fe20003fa4070 */
[----:B------:R-:W-:Y:S01]  /*18e0*/  @!P6 IMAD.MOV R13, RZ, RZ, -R13 ;  /* 0x000000ffff0de224 */ /* 0x000fe200078e0a0d */
[----:B------:R-:W-:Y:S01]  /*18f0*/  ISETP.GT.U32.AND P6, PT, R4, R14, PT ;  /* 0x0000000e0400720c */ /* 0x000fe20003fc4070 */
[--C-:B------:R-:W-:Y:S01]  /*1900*/  @!P0 IMAD.IADD R8, R8, 0x1, -R4.reuse ;  /* 0x0000000108088824 */ /* 0x100fe200078e0a04 */
[C---:B------:R-:W-:Y:S01]  /*1910*/  ISETP.GT.U32.AND P2, PT, R4.reuse, R17, PT ;  /* 0x000000110400720c */ /* 0x040fe20003f44070 */
[----:B------:R-:W-:Y:S01]  /*1920*/  IMAD.HI.U32 R7, R25, R12, RZ ;  /* 0x0000000c19077227 */ /* 0x000fe200078e00ff */
[----:B------:R-:W-:Y:S02]  /*1930*/  STL [R1+0x7c8], R15 ;  /* 0x0007c80f01007387 */ /* 0x000fe40000100800 */
[----:B------:R-:W-:Y:S01]  /*1940*/  ISETP.GT.U32.AND P0, PT, R4, R8, PT ;  /* 0x000000080400720c */ /* 0x000fe20003f04070 */
[----:B------:R-:W-:Y:S01]  /*1950*/  IMAD.MOV R7, RZ, RZ, -R7 ;  /* 0x000000ffff077224 */ /* 0x000fe200078e0a07 */
[----:B------:R0:W-:Y:S03]  /*1960*/  STL [R1+0x7d0], R13 ;  /* 0x0007d00d01007387 */ /* 0x0001e60000100800 */
[----:B------:R-:W-:-:S02]  /*1970*/  @!P5 IMAD.IADD R10, R10, 0x1, -R4 ;  /* 0x000000010a0ad824 */ /* 0x000fc400078e0a04 */
[--C-:B------:R-:W-:Y:S02]  /*1980*/  @!P6 IMAD.IADD R14, R14, 0x1, -R4.reuse ;  /* 0x000000010e0ee824 */ /* 0x100fe400078e0a04 */
[----:B------:R-:W-:Y:S01]  /*1990*/  @!P2 IMAD.IADD R17, R17, 0x1, -R4 ;  /* 0x000000011111a824 */ /* 0x000fe200078e0a04 */
[C---:B------:R-:W-:Y:S01]  /*19a0*/  ISETP.GT.U32.AND P5, PT, R4.reuse, R10, PT ;  /* 0x0000000a0400720c */ /* 0x040fe20003fa4070 */
[----:B------:R-:W-:Y:S01]  /*19b0*/  IMAD R12, R4, R7, R12 ;  /* 0x00000007040c7224 */ /* 0x000fe200078e020c */
[----:B------:R-:W-:Y:S01]  /*19c0*/  ISETP.GE.AND P2, PT, R2, RZ, PT ;  /* 0x000000ff0200720c */ /* 0x000fe20003f46270 */
[----:B------:R-:W-:Y:S01]  /*19d0*/  IMAD.HI.U32 R2, R25, R3, RZ ;  /* 0x0000000319027227 */ /* 0x000fe200078e00ff */
[----:B------:R-:W-:Y:S02]  /*19e0*/  ISETP.GT.U32.AND P6, PT, R4, R14, PT ;  /* 0x0000000e0400720c */ /* 0x000fe40003fc4070 */
[----:B------:R-:W-:Y:S01]  /*19f0*/  IADD3 R7, R0, 0x1e8, RZ ;  /* 0x000001e800077810 */ /* 0x000fe20007ffe0ff */
[----:B------:R-:W-:-:S02]  /*1a00*/  IMAD.MOV R2, RZ, RZ, -R2 ;  /* 0x000000ffff027224 */ /* 0x000fc400078e0a02 */
[--C-:B------:R-:W-:Y:S01]  /*1a10*/  @!P0 IMAD.IADD R8, R8, 0x1, -R4.reuse ;  /* 0x0000000108088824 */ /* 0x100fe200078e0a04 */
[----:B------:R-:W-:Y:S01]  /*1a20*/  ISETP.GE.AND P0, PT, R6, RZ, PT ;  /* 0x000000ff0600720c */ /* 0x000fe20003f06270 */
[----:B------:R-:W-:Y:S01]  /*1a30*/  IMAD R3, R4, R2, R3 ;  /* 0x0000000204037224 */ /* 0x000fe200078e0203 */
[----:B------:R-:W-:Y:S01]  /*1a40*/  IADD3 R6, R0, 0x1e9, RZ ;  /* 0x000001e900067810 */ /* 0x000fe20007ffe0ff */
[----:B------:R-:W-:Y:S01]  /*1a50*/  @!P5 IMAD.IADD R10, R10, 0x1, -R4 ;  /* 0x000000010a0ad824 */ /* 0x000fe200078e0a04 */
[----:B------:R-:W-:Y:S01]  /*1a60*/  ISETP.GT.U32.AND P5, PT, R4, R12, PT ;  /* 0x0000000c0400720c */ /* 0x000fe20003fa4070 */
[----:B------:R-:W-:Y:S01]  /*1a70*/  IMAD.MOV.U32 R9, RZ, RZ, R8 ;  /* 0x000000ffff097224 */ /* 0x000fe200078e0008 */
[----:B------:R-:W-:Y:S01]  /*1a80*/  IABS R11, R6 ;  /* 0x00000006000b7213 */ /* 0x000fe20000000000 */
[----:B------:R-:W-:Y:S01]  /*1a90*/  @!P6 IMAD.IADD R14, R14, 0x1, -R4 ;  /* 0x000000010e0ee824 */ /* 0x000fe200078e0a04 */
[----:B------:R-:W-:Y:S01]  /*1aa0*/  ISETP.GT.U32.AND P6, PT, R4, R3, PT ;  /* 0x000000030400720c */ /* 0x000fe20003fc4070 */
[----:B------:R-:W-:Y:S01]  /*1ab0*/  @!P1 IMAD.MOV R9, RZ, RZ, -R9 ;  /* 0x000000ffff099224 */ /* 0x000fe200078e0a09 */
[----:B------:R-:W-:Y:S01]  /*1ac0*/  IABS R8, R7 ;  /* 0x0000000700087213 */ /* 0x000fe20000000000 */
[----:B------:R-:W-:Y:S01]  /*1ad0*/  IMAD.HI.U32 R2, R25, R11, RZ ;  /* 0x0000000b19027227 */ /* 0x000fe200078e00ff */
[----:B------:R-:W-:-:S02]  /*1ae0*/  ISETP.GE.AND P1, PT, R5, RZ, PT ;  /* 0x000000ff0500720c */ /* 0x000fc40003f26270 */
[----:B------:R-:W-:Y:S01]  /*1af0*/  IADD3 R5, R0, 0x1e6, RZ ;  /* 0x000001e600057810 */ /* 0x000fe20007ffe0ff */
[----:B------:R-:W-:Y:S01]  /*1b00*/  IMAD.MOV R2, RZ, RZ, -R2 ;  /* 0x000000ffff027224 */ /* 0x000fe200078e0a02 */
[----:B------:R1:W-:Y:S01]  /*1b10*/  STL [R1+0x7cc], R9 ;  /* 0x0007cc0901007387 */ /* 0x0003e20000100800 */
[----:B------:R-:W-:Y:S01]  /*1b20*/  @!P5 IMAD.IADD R12, R12, 0x1, -R4 ;  /* 0x000000010c0cd824 */ /* 0x000fe200078e0a04 */
[----:B0-----:R-:W-:Y:S01]  /*1b30*/  IABS R13, R5 ;  /* 0x00000005000d7213 */ /* 0x001fe20000000000 */
[----:B------:R-:W-:-:S04]  /*1b40*/  IMAD.HI.U32 R18, R25, R8, RZ ;  /* 0x0000000819127227 */ /* 0x000fc800078e00ff */
[----:B------:R-:W-:Y:S01]  /*1b50*/  @!P6 IMAD.IADD R3, R3, 0x1, -R4 ;  /* 0x000000010303e824 */ /* 0x000fe200078e0a04 */
[C---:B------:R-:W-:Y:S01]  /*1b60*/  ISETP.GT.U32.AND P6, PT, R4.reuse, R12, PT ;  /* 0x0000000c0400720c */ /* 0x040fe20003fc4070 */
[----:B------:R-:W-:Y:S01]  /*1b70*/  IMAD R11, R4, R2, R11 ;  /* 0x00000002040b7224 */ /* 0x000fe200078e020b */
[C---:B-1----:R-:W-:Y:S01]  /*1b80*/  IADD3 R9, R0.reuse, 0x1e7, RZ ;  /* 0x000001e700097810 */ /* 0x042fe20007ffe0ff */
[----:B------:R-:W-:Y:S01]  /*1b90*/  IMAD.MOV R18, RZ, RZ, -R18 ;  /* 0x000000ffff127224 */ /* 0x000fe200078e0a12 */
[----:B------:R-:W-:Y:S01]  /*1ba0*/  IADD3 R2, R0, 0x1e5, RZ ;  /* 0x000001e500027810 */ /* 0x000fe20007ffe0ff */
[----:B------:R-:W-:Y:S01]  /*1bb0*/  @!P3 IMAD.MOV R17, RZ, RZ, -R17 ;  /* 0x000000ffff11b224 */ /* 0x000fe200078e0a11 */
[C---:B------:R-:W-:Y:S01]  /*1bc0*/  ISETP.GT.U32.AND P5, PT, R4.reuse, R11, PT ;  /* 0x0000000b0400720c */ /* 0x040fe20003fa4070 */
[----:B------:R-:W-:Y:S01]  /*1bd0*/  IMAD R8, R4, R18, R8 ;  /* 0x0000001204087224 */ /* 0x000fe200078e0208 */
[----:B------:R-:W-:Y:S02]  /*1be0*/  IABS R16, R9 ;  /* 0x0000000900107213 */ /* 0x000fe40000000000 */
[----:B------:R0:W-:Y:S01]  /*1bf0*/  STL [R1+0x7c0], R17 ;  /* 0x0007c01101007387 */ /* 0x0001e20000100800 */
[----:B------:R-:W-:-:S02]  /*1c00*/  ISETP.GE.AND P3, PT, R6, RZ, PT ;  /* 0x000000ff0600720c */ /* 0x000fc40003f66270 */
[----:B------:R-:W-:Y:S01]  /*1c10*/  @!P6 IMAD.IADD R12, R12, 0x1, -R4 ;  /* 0x000000010c0ce824 */ /* 0x000fe200078e0a04 */
[----:B------:R-:W-:Y:S01]  /*1c20*/  ISETP.GT.U32.AND P6, PT, R4, R8, PT ;  /* 0x000000080400720c */ /* 0x000fe20003fc4070 */
[----:B------:R-:W-:Y:S01]  /*1c30*/  IMAD.HI.U32 R15, R25, R16, RZ ;  /* 0x00000010190f7227 */ /* 0x000fe200078e00ff */
[----:B------:R-:W-:-:S03]  /*1c40*/  IABS R6, R2 ;  /* 0x0000000200067213 */ /* 0x000fc60000000000 */
[----:B------:R-:W-:Y:S02]  /*1c50*/  @!P5 IMAD.IADD R11, R11, 0x1, -R4 ;  /* 0x000000010b0bd824 */ /* 0x000fe400078e0a04 */
[----:B0-----:R-:W-:Y:S02]  /*1c60*/  IMAD.MOV.U32 R17, RZ, RZ, R10 ;  /* 0x000000ffff117224 */ /* 0x001fe400078e000a */
[----:B------:R-:W-:Y:S01]  /*1c70*/  IMAD.HI.U32 R10, R25, R13, RZ ;  /* 0x0000000d190a7227 */ /* 0x000fe200078e00ff */
[----:B------:R-:W-:-:S03]  /*1c80*/  ISETP.GT.U32.AND P5, PT, R4, R11, PT ;  /* 0x0000000b0400720c */ /* 0x000fc60003fa4070 */
[----:B------:R-:W-:Y:S01]  /*1c90*/  @!P4 IMAD.MOV R17, RZ, RZ, -R17 ;  /* 0x000000ffff11c224 */ /* 0x000fe200078e0a11 */
[----:B------:R-:W-:Y:S01]  /*1ca0*/  ISETP.GT.U32.AND P4, PT, R4, R3, PT ;  /* 0x000000030400720c */ /* 0x000fe20003f84070 */
[----:B------:R-:W-:Y:S02]  /*1cb0*/  IMAD.MOV R10, RZ, RZ, -R10 ;  /* 0x000000ffff0a7224 */ /* 0x000fe400078e0a0a */
[--C-:B------:R-:W-:Y:S01]  /*1cc0*/  @!P6 IMAD.IADD R8, R8, 0x1, -R4.reuse ;  /* 0x000000010808e824 */ /* 0x100fe200078e0a04 */
[----:B------:R0:W-:Y:S01]  /*1cd0*/  STL [R1+0x7a4], R17 ;  /* 0x0007a41101007387 */ /* 0x0001e20000100800 */
[----:B------:R-:W-:Y:S01]  /*1ce0*/  IMAD R13, R4, R10, R13 ;  /* 0x0000000a040d7224 */ /* 0x000fe200078e020d */
[----:B------:R-:W-:Y:S01]  /*1cf0*/  IADD3 R10, R0, 0x1e1, RZ ;  /* 0x000001e1000a7810 */ /* 0x000fe20007ffe0ff */
[----:B------:R-:W-:Y:S02]  /*1d00*/  IMAD.MOV R15, RZ, RZ, -R15 ;  /* 0x000000ffff0f7224 */ /* 0x000fe400078e0a0f */
[----:B------:R-:W-:Y:S01]  /*1d10*/  @!P5 IMAD.IADD R11, R11, 0x1, -R4 ;  /* 0x000000010b0bd824 */ /* 0x000fe200078e0a04 */
[C---:B------:R-:W-:Y:S01]  /*1d20*/  ISETP.GT.U32.AND P6, PT, R4.reuse, R13, PT ;  /* 0x0000000d0400720c */ /* 0x040fe20003fc4070 */
[----:B------:R-:W-:Y:S01]  /*1d30*/  IMAD R16, R4, R15, R16 ;  /* 0x0000000f04107224 */ /* 0x000fe200078e0210 */
[----:B------:R-:W-:Y:S01]  /*1d40*/  ISETP.GE.AND P5, PT, R5, RZ, PT ;  /* 0x000000ff0500720c */ /* 0x000fe20003fa6270 */
[----:B------:R-:W-:Y:S01]  /*1d50*/  @!P4 IMAD.IADD R3, R3, 0x1, -R4 ;  /* 0x000000010303c824 */ /* 0x000fe200078e0a04 */
[----:B------:R-:W-:Y:S01]  /*1d60*/  ISETP.GE.AND P4, PT, R9, RZ, PT ;  /* 0x000000ff0900720c */ /* 0x000fe20003f86270 */
[----:B0-----:R-:W-:Y:S01]  /*1d70*/  IMAD.MOV.U32 R17, RZ, RZ, R14 ;  /* 0x000000ffff117224 */ /* 0x001fe200078e000e */
[----:B------:R-:W-:Y:S01]  /*1d80*/  IABS R9, R10 ;  /* 0x0000000a00097213 */ /* 0x000fe20000000000 */
[----:B------:R-:W-:-:S04]  /*1d90*/  IMAD.HI.U32 R14, R25, R6, RZ ;  /* 0x00000006190e7227 */ /* 0x000fc800078e00ff */
[----:B------:R-:W-:Y:S02]  /*1da0*/  IMAD.MOV R14, RZ, RZ, -R14 ;  /* 0x000000ffff0e7224 */ /* 0x000fe400078e0a0e */
[----:B------:R-:W-:Y:S02]  /*1db0*/  IMAD.MOV.U32 R15, RZ, RZ, R12 ;  /* 0x000000ffff0f7224 */ /* 0x000fe400078e000c */
[----:B------:R-:W-:Y:S01]  /*1dc0*/  IMAD R6, R4, R14, R6 ;  /* 0x0000000e04067224 */ /* 0x000fe200078e0206 */
[----:B------:R-:W-:Y:S01]  /*1dd0*/  IADD3 R14, R0, 0x1e4, RZ ;  /* 0x000001e4000e7810 */ /* 0x000fe20007ffe0ff */
[----:B------:R-:W-:Y:S02]  /*1de0*/  IMAD.MOV.U32 R12, RZ, RZ, R3 ;  /* 0x000000ffff0c7224 */ /* 0x000fe400078e0003 */
[----:B------:R-:W-:Y:S01]  /*1df0*/  @!P2 IMAD.MOV R15, RZ, RZ, -R15 ;  /* 0x000000ffff0fa224 */ /* 0x000fe200078e0a0f */
[C---:B------:R-:W-:Y:S01]  /*1e00*/  ISETP.GT.U32.AND P2, PT, R4.reuse, R16, PT ;  /* 0x000000100400720c */ /* 0x040fe20003f44070 */
[----:B------:R-:W-:Y:S01]  /*1e10*/  @!P1 IMAD.MOV R12, RZ, RZ, -R12 ;  /* 0x000000ffff0c9224 */ /* 0x000fe200078e0a0c */
[----:B------:R-:W-:Y:S01]  /*1e20*/  IABS R5, R14 ;  /* 0x0000000e00057213 */ /* 0x000fe20000000000 */
[----:B------:R-:W-:Y:S01]  /*1e30*/  @!P6 IMAD.IADD R13, R13, 0x1, -R4 ;  /* 0x000000010d0de824 */ /* 0x000fe200078e0a04 */
[C---:B------:R-:W-:Y:S01]  /*1e40*/  ISETP.GT.U32.AND P1, PT, R4.reuse, R8, PT ;  /* 0x000000080400720c */ /* 0x040fe20003f24070 */
[----:B------:R-:W-:Y:S01]  /*1e50*/  @!P0 IMAD.MOV R17, RZ, RZ, -R17 ;  /* 0x000000ffff118224 */ /* 0x000fe200078e0a11 */
[----:B------:R-:W-:Y:S01]  /*1e60*/  ISETP.GE.AND P0, PT, R7, RZ, PT ;  /* 0x000000ff0700720c */ /* 0x000fe20003f06270 */
[----:B------:R-:W-:Y:S01]  /*1e70*/  IMAD.HI.U32 R3, R25, R5, RZ ;  /* 0x0000000519037227 */ /* 0x000fe200078e00ff */
[----:B------:R-:W-:-:S02]  /*1e80*/  ISETP.GT.U32.AND P6, PT, R4, R13, PT ;  /* 0x0000000d0400720c */ /* 0x000fc40003fc4070 */
[----:B------:R-:W-:Y:S01]  /*1e90*/  STL [R1+0x7a8], R17 ;  /* 0x0007a81101007387 */ /* 0x000fe20000100800 */
[----:B------:R-:W-:Y:S01]  /*1ea0*/  IMAD.MOV R3, RZ, RZ, -R3 ;  /* 0x000000ffff037224 */ /* 0x000fe200078e0a03 */
[----:B------:R-:W-:Y:S01]  /*1eb0*/  IADD3 R7, R0, 0x1e2, RZ ;  /* 0x000001e200077810 */ /* 0x000fe20007ffe0ff */
[--C-:B------:R-:W-:Y:S01]  /*1ec0*/  @!P2 IMAD.IADD R16, R16, 0x1, -R4.reuse ;  /* 0x000000011010a824 */ /* 0x100fe200078e0a04 */
[----:B------:R0:W-:Y:S01]  /*1ed0*/  STL [R1+0x7ac], R15 ;  /* 0x0007ac0f01007387 */ /* 0x0001e20000100800 */
[----:B------:R-:W-:Y:S02]  /*1ee0*/  IMAD R5, R4, R3, R5 ;  /* 0x0000000304057224 */ /* 0x000fe400078e0205 */
[--C-:B------:R-:W-:Y:S01]  /*1ef0*/  @!P1 IMAD.IADD R8, R8, 0x1, -R4.reuse ;  /* 0x0000000108089824 */ /* 0x100fe200078e0a04 */
[C---:B------:R-:W-:Y:S01]  /*1f00*/  ISETP.GT.U32.AND P1, PT, R4.reuse, R6, PT ;  /* 0x000000060400720c */ /* 0x040fe20003f24070 */
[----:B------:R1:W-:Y:S01]  /*1f10*/  STL [R1+0x7b0], R12 ;  /* 0x0007b00c01007387 */ /* 0x0003e20000100800 */
[C---:B------:R-:W-:Y:S01]  /*1f20*/  ISETP.GT.U32.AND P2, PT, R4.reuse, R16, PT ;  /* 0x000000100400720c */ /* 0x040fe20003f44070 */
[----:B------:R-:W-:Y:S01]  /*1f30*/  @!P6 IMAD.IADD R13, R13, 0x1, -R4 ;  /* 0x000000010d0de824 */ /* 0x000fe200078e0a04 */
[----:B------:R-:W-:Y:S01]  /*1f40*/  ISETP.GT.U32.AND P6, PT, R4, R5, PT ;  /* 0x000000050400720c */ /* 0x000fe20003fc4070 */
[----:B------:R-:W-:Y:S01]  /*1f50*/  IMAD.MOV.U32 R20, RZ, RZ, R11 ;  /* 0x000000ffff147224 */ /* 0x000fe200078e000b */
[----:B0-----:R-:W-:Y:S01]  /*1f60*/  IADD3 R15, R0, 0x1e3, RZ ;  /* 0x000001e3000f7810 */ /* 0x001fe20007ffe0ff */
[----:B------:R-:W-:-:S02]  /*1f70*/  IMAD.MOV.U32 R19, RZ, RZ, R8 ;  /* 0x000000ffff137224 */ /* 0x000fc400078e0008 */
[----:B------:R-:W-:Y:S01]  /*1f80*/  @!P3 IMAD.MOV R20, RZ, RZ, -R20 ;  /* 0x000000ffff14b224 */ /* 0x000fe200078e0a14 */
[----:B------:R-:W-:Y:S01]  /*1f90*/  IABS R17, R15 ;  /* 0x0000000f00117213 */ /* 0x000fe20000000000 */
[----:B------:R-:W-:Y:S01]  /*1fa0*/  @!P0 IMAD.MOV R19, RZ, RZ, -R19 ;  /* 0x000000ffff138224 */ /* 0x000fe200078e0a13 */
[----:B-1----:R-:W-:Y:S01]  /*1fb0*/  IABS R12, R7 ;  /* 0x00000007000c7213 */ /* 0x002fe20000000000 */
[----:B------:R-:W-:Y:S01]  /*1fc0*/  @!P1 IMAD.IADD R6, R6, 0x1, -R4 ;  /* 0x0000000106069824 */ /* 0x000fe200078e0a04 */
[----:B------:R-:W-:Y:S01]  /*1fd0*/  ISETP.GE.AND P1, PT, R14, RZ, PT ;  /* 0x000000ff0e00720c */ /* 0x000fe20003f26270 */
[C---:B------:R-:W-:Y:S01]  /*1fe0*/  IMAD.HI.U32 R18, R25.reuse, R17, RZ ;  /* 0x0000001119127227 */ /* 0x040fe200078e00ff */
[----:B------:R-:W-:Y:S03]  /*1ff0*/  STL [R1+0x764], R20 ;  /* 0x0007641401007387 */ /* 0x000fe60000100800 */
[----:B------:R-:W-:Y:S01]  /*2000*/  IMAD.HI.U32 R3, R25, R12, RZ ;  /* 0x0000000c19037227 */ /* 0x000fe200078e00ff */
[----:B------:R-:W-:Y:S03]  /*2010*/  STL [R1+0x770], R19 ;  /* 0x0007701301007387 */ /* 0x000fe60000100800 */
[----:B------:R-:W-:-:S02]  /*2020*/  IMAD.MOV R18, RZ, RZ, -R18 ;  /* 0x000000ffff127224 */ /* 0x000fc400078e0a12 */
[--C-:B------:R-:W-:Y:S01]  /*2030*/  @!P2 IMAD.IADD R16, R16, 0x1, -R4.reuse ;  /* 0x000000011010a824 */ /* 0x100fe200078e0a04 */
[----:B------:R-:W-:Y:S01]  /*2040*/  ISETP.GE.AND P2, PT, R2, RZ, PT ;  /* 0x000000ff0200720c */ /* 0x000fe20003f46270 */
[----:B------:R-:W-:Y:S01]  /*2050*/  @!P6 IMAD.IADD R5, R5, 0x1, -R4 ;  /* 0x000000010505e824 */ /* 0x000fe200078e0a04 */
[----:B------:R-:W-:Y:S01]  /*2060*/  ISETP.GT.U32.AND P6, PT, R4, R6, PT ;  /* 0x000000060400720c */ /* 0x000fe20003fc4070 */
[----:B------:R-:W-:-:S03]  /*2070*/  IMAD.HI.U32 R2, R25, R9, RZ ;  /* 0x0000000919027227 */ /* 0x000fc600078e00ff */
[C---:B------:R-:W-:Y:S01]  /*2080*/  ISETP.GT.U32.AND P0, PT, R4.reuse, R5, PT ;  /* 0x000000050400720c */ /* 0x040fe20003f04070 */
[----:B------:R-:W-:Y:S02]  /*2090*/  IMAD.MOV R3, RZ, RZ, -R3 ;  /* 0x000000ffff037224 */ /* 0x000fe400078e0a03 */
[C---:B------:R-:W-:Y:S02]  /*20a0*/  IMAD R14, R4.reuse, R18, R17 ;  /* 0x00000012040e7224 */ /* 0x040fe400078e0211 */
[----:B------:R-:W-:Y:S02]  /*20b0*/  IMAD.MOV R2, RZ, RZ, -R2 ;  /* 0x000000ffff027224 */ /* 0x000fe400078e0a02 */
[----:B------:R-:W-:Y:S01]  /*20c0*/  IMAD R12, R4, R3, R12 ;  /* 0x00000003040c7224 */ /* 0x000fe200078e020c */
[----:B------:R-:W-:Y:S01]  /*20d0*/  IADD3 R3, R0, 0x1e0, RZ ;  /* 0x000001e000037810 */ /* 0x000fe20007ffe0ff */
[C---:B------:R-:W-:Y:S01]  /*20e0*/  IMAD R9, R4.reuse, R2, R9 ;  /* 0x0000000204097224 */ /* 0x040fe200078e0209 */
[----:B------:R-:W-:Y:S01]  /*20f0*/  ISETP.GT.U32.AND P3, PT, R4, R14, PT ;  /* 0x0000000e0400720c */ /* 0x000fe20003f64070 */
[----:B------:R-:W-:Y:S01]  /*2100*/  @!P4 IMAD.MOV R16, RZ, RZ, -R16 ;  /* 0x000000ffff10c224 */ /* 0x000fe200078e0a10 */
[----:B------:R-:W-:Y:S01]  /*2110*/  IABS R11, R3 ;  /* 0x00000003000b7213 */ /* 0x000fe20000000000 */
[--C-:B------:R-:W-:Y:S01]  /*2120*/  @!P6 IMAD.IADD R6, R6, 0x1, -R4.reuse ;  /* 0x000000010606e824 */ /* 0x100fe200078e0a04 */
[C---:B------:R-:W-:Y:S01]  /*2130*/  ISETP.GT.U32.AND P4, PT, R4.reuse, R12, PT ;  /* 0x0000000c0400720c */ /* 0x040fe20003f84070 */
[----:B------:R-:W-:Y:S01]  /*2140*/  IMAD.MOV.U32 R17, RZ, RZ, R13 ;  /* 0x000000ffff117224 */ /* 0x000fe200078e000d */
[----:B------:R-:W-:Y:S01]  /*2150*/  ISETP.GT.U32.AND P6, PT, R4, R9, PT ;  /* 0x000000090400720c */ /* 0x000fe20003fc4070 */
[----:B------:R-:W-:Y:S01]  /*2160*/  IMAD.HI.U32 R13, R25, R11, RZ ;  /* 0x0000000b190d7227 */ /* 0x000fe200078e00ff */
[----:B------:R-:W-:Y:S01]  /*2170*/  IADD3 R2, R0, 0x1df, RZ ;  /* 0x000001df00027810 */ /* 0x000fe20007ffe0ff */
[----:B------:R0:W-:Y:S02]  /*2180*/  STL [R1+0x774], R16 ;  /* 0x0007741001007387 */ /* 0x0001e40000100800 */
[----:B------:R-:W-:Y:S01]  /*2190*/  IMAD.MOV R13, RZ, RZ, -R13 ;  /* 0x000000ffff0d7224 */ /* 0x000fe200078e0a0d */
[----:B------:R-:W-:Y:S01]  /*21a0*/  IABS R8, R2 ;  /* 0x0000000200087213 */ /* 0x000fe20000000000 */
[--C-:B------:R-:W-:Y:S01]  /*21b0*/  @!P0 IMAD.IADD R5, R5, 0x1, -R4.reuse ;  /* 0x0000000105058824 */ /* 0x100fe200078e0a04 */
[----:B------:R-:W-:Y:S01]  /*21c0*/  ISETP.GE.AND P0, PT, R7, RZ, PT ;  /* 0x000000ff0700720c */ /* 0x000fe20003f06270 */
[----:B------:R-:W-:Y:S01]  /*21d0*/  @!P3 IMAD.IADD R14, R14, 0x1, -R4 ;  /* 0x000000010e0eb824 */ /* 0x000fe200078e0a04 */
[----:B------:R-:W-:Y:S01]  /*21e0*/  ISETP.GE.AND P3, PT, R10, RZ, PT ;  /* 0x000000ff0a00720c */ /* 0x000fe20003f66270 */
[----:B------:R-:W-:-:S02]  /*21f0*/  IMAD R11, R4, R13, R11 ;  /* 0x0000000d040b7224 */ /* 0x000fc400078e020b */
[----:B------:R-:W-:Y:S01]  /*2200*/  @!P4 IMAD.IADD R12, R12, 0x1, -R4 ;  /* 0x000000010c0cc824 */ /* 0x000fe200078e0a04 */
[----:B------:R-:W-:Y:S01]  /*2210*/  ISETP.GT.U32.AND P4, PT, R4, R14, PT ;  /* 0x0000000e0400720c */ /* 0x000fe20003f84070 */
[----:B------:R-:W-:Y:S02]  /*2220*/  IMAD.MOV.U32 R10, RZ, RZ, R5 ;  /* 0x000000ffff0a7224 */ /* 0x000fe400078e0005 */
[----:B0-----:R-:W-:Y:S01]  /*2230*/  IMAD.MOV.U32 R16, RZ, RZ, R6 ;  /* 0x000000ffff107224 */ /* 0x001fe200078e0006 */
[----:B------:R-:W-:Y:S01]  /*2240*/  IADD3 R6, R0, 0x1de, RZ ;  /* 0x000001de00067810 */ /* 0x000fe20007ffe0ff */
[----:B------:R-:W-:Y:S01]  /*2250*/  @!P6 IMAD.IADD R9, R9, 0x1, -R4 ;  /* 0x000000010909e824 */ /* 0x000fe200078e0a04 */
[C---:B------:R-:W-:Y:S01]  /*2260*/  ISETP.GT.U32.AND P6, PT, R4.reuse, R12, PT ;  /* 0x0000000c0400720c */ /* 0x040fe20003fc4070 */
[----:B------:R-:W-:Y:S01]  /*2270*/  @!P1 IMAD.MOV R10, RZ, RZ, -R10 ;  /* 0x000000ffff0a9224 */ /* 0x000fe200078e0a0a */
[C---:B------:R-:W-:Y:S01]  /*2280*/  ISETP.GT.U32.AND P1, PT, R4.reuse, R11, PT ;  /* 0x0000000b0400720c */ /* 0x040fe20003f24070 */
[----:B------:R-:W-:Y:S01]  /*2290*/  @!P2 IMAD.MOV R16, RZ, RZ, -R16 ;  /* 0x000000ffff10a224 */ /* 0x000fe200078e0a10 */
[----:B------:R-:W-:Y:S01]  /*22a0*/  ISETP.GT.U32.AND P2, PT, R4, R9, PT ;  /* 0x000000090400720c */ /* 0x000fe20003f44070 */
[----:B------:R-:W-:Y:S01]  /*22b0*/  @!P5 IMAD.MOV R17, RZ, RZ, -R17 ;  /* 0x000000ffff11d224 */ /* 0x000fe200078e0a11 */
[----:B------:R-:W-:Y:S01]  /*22c0*/  ISETP.GE.AND P5, PT, R15, RZ, PT ;  /* 0x000000ff0f00720c */ /* 0x000fe20003fa6270 */
[----:B------:R-:W-:Y:S01]  /*22d0*/  IMAD.HI.U32 R7, R25, R8, RZ ;  /* 0x0000000819077227 */ /* 0x000fe200078e00ff */
[----:B------:R-:W-:-:S02]  /*22e0*/  IABS R5, R6 ;  /* 0x0000000600057213 */ /* 0x000fc40000000000 */
[----:B------:R-:W-:Y:S01]  /*22f0*/  STL [R1+0x7a0], R17 ;  /* 0x0007a01101007387 */ /* 0x000fe20000100800 */
[----:B------:R-:W-:Y:S02]  /*2300*/  IMAD.MOV R7, RZ, RZ, -R7 ;  /* 0x000000ffff077224 */ /* 0x000fe400078e0a07 */
[----:B------:R-:W-:Y:S01]  /*2310*/  @!P4 IMAD.IADD R14, R14, 0x1, -R4 ;  /* 0x000000010e0ec824 */ /* 0x000fe200078e0a04 */
[----:B------:R-:W-:Y:S01]  /*2320*/  ISETP.GE.AND P4, PT, R3, RZ, PT ;  /* 0x000000ff0300720c */ /* 0x000fe20003f86270 */
[----:B------:R-:W-:Y:S01]  /*2330*/  IMAD R8, R4, R7, R8 ;  /* 0x0000000704087224 */ /* 0x000fe200078e0208 */
[----:B------:R-:W-:Y:S01]  /*2340*/  IADD3 R7, R0, 0x1dd, RZ ;  /* 0x000001dd00077810 */ /* 0x000fe20007ffe0ff */
[----:B------:R-:W-:Y:S01]  /*2350*/  IMAD.HI.U32 R13, R25, R5, RZ ;  /* 0x00000005190d7227 */ /* 0x000fe200078e00ff */
[----:B------:R-:W-:Y:S02]  /*2360*/  STL [R1+0x778], R16 ;  /* 0x0007781001007387 */ /* 0x000fe40000100800 */
[----:B------:R-:W-:Y:S01]  /*2370*/  IABS R3, R7 ;  /* 0x0000000700037213 */ /* 0x000fe20000000000 */
[----:B------:R-:W-:Y:S01]  /*2380*/  @!P1 IMAD.IADD R11, R11, 0x1, -R4 ;  /* 0x000000010b0b9824 */ /* 0x000fe200078e0a04 */
[----:B------:R-:W-:Y:S01]  /*2390*/  ISETP.GE.AND P1, PT, R6, RZ, PT ;  /* 0x000000ff0600720c */ /* 0x000fe20003f26270 */
[----:B------:R-:W-:Y:S01]  /*23a0*/  IMAD.MOV.U32 R15, RZ, RZ, R14 ;  /* 0x000000ffff0f7224 */ /* 0x000fe200078e000e */
[----:B------:R0:W-:Y:S01]  /*23b0*/  STL [R1+0x79c], R10 ;  /* 0x00079c0a01007387 */ /* 0x0001e20000100800 */
[----:B------:R-:W-:Y:S01]  /*23c0*/  @!P6 IMAD.IADD R12, R12, 0x1, -R4 ;  /* 0x000000010c0ce824 */ /* 0x000fe200078e0a04 */
[----:B------:R-:W-:Y:S01]  /*23d0*/  ISETP.GT.U32.AND P6, PT, R4, R8, PT ;  /* 0x000000080400720c */ /* 0x000fe20003fc4070 */
[----:B------:R-:W-:-:S02]  /*23e0*/  IMAD.MOV R13, RZ, RZ, -R13 ;  /* 0x000000ffff0d7224 */ /* 0x000fc400078e0a0d */
[----:B------:R-:W-:Y:S01]  /*23f0*/  @!P2 IMAD.IADD R9, R9, 0x1, -R4 ;  /* 0x000000010909a824 */ /* 0x000fe200078e0a04 */
[----:B------:R-:W-:Y:S01]  /*2400*/  ISETP.GE.AND P2, PT, R2, RZ, PT ;  /* 0x000000ff0200720c */ /* 0x000fe20003f46270 */
[----:B------:R-:W-:Y:S01]  /*2410*/  @!P5 IMAD.MOV R15, RZ, RZ, -R15 ;  /* 0x000000ffff0fd224 */ /* 0x000fe200078e0a0f */
[----:B------:R-:W-:Y:S01]  /*2420*/  IADD3 R2, R0, 0x1dc, RZ ;  /* 0x000001dc00027810 */ /* 0x000fe20007ffe0ff */
[C---:B------:R-:W-:Y:S01]  /*2430*/  IMAD R5, R4.reuse, R13, R5 ;  /* 0x0000000d04057224 */ /* 0x040fe200078e0205 */
[C---:B------:R-:W-:Y:S01]  /*2440*/  ISETP.GT.U32.AND P5, PT, R4.reuse, R11, PT ;  /* 0x0000000b0400720c */ /* 0x040fe20003fa4070 */
[----:B------:R-:W-:Y:S01]  /*2450*/  @!P0 IMAD.MOV R12, RZ, RZ, -R12 ;  /* 0x000000ffff0c8224 */ /* 0x000fe200078e0a0c */
[----:B------:R-:W-:Y:S01]  /*2460*/  IABS R6, R2 ;  /* 0x0000000200067213 */ /* 0x000fe20000000000 */
[----:B------:R-:W-:Y:S01]  /*2470*/  IMAD.MOV.U32 R14, RZ, RZ, R9 ;  /* 0x000000ffff0e7224 */ /* 0x000fe200078e0009 */
[----:B------:R-:W-:Y:S01]  /*2480*/  ISETP.GT.U32.AND P0, PT, R4, R5, PT ;  /* 0x000000050400720c */ /* 0x000fe20003f04070 */
[----:B------:R-:W-:Y:S01]  /*2490*/  @!P6 IMAD.IADD R8, R8, 0x1, -R4 ;  /* 0x000000010808e824 */ /* 0x000fe200078e0a04 */
[----:B------:R1:W-:Y:S01]  /*24a0*/  STL [R1+0x77c], R15 ;  /* 0x00077c0f01007387 */ /* 0x0003e20000100800 */
[----:B------:R-:W-:-:S03]  /*24b0*/  IMAD.HI.U32 R9, R25, R6, RZ ;  /* 0x0000000619097227 */ /* 0x000fc600078e00ff */
[----:B------:R-:W-:Y:S01]  /*24c0*/  ISETP.GT.U32.AND P6, PT, R4, R8, PT ;  /* 0x000000080400720c */ /* 0x000fe20003fc4070 */
[----:B------:R-:W-:Y:S01]  /*24d0*/  IMAD.MOV R9, RZ, RZ, -R9 ;  /* 0x000000ffff097224 */ /* 0x000fe200078e0a09 */
[----:B------:R2:W-:Y:S01]  /*24e0*/  STL [R1+0x794], R12 ;  /* 0x0007940c01007387 */ /* 0x0005e20000100800 */
[----:B------:R-:W-:Y:S02]  /*24f0*/  @!P5 IMAD.IADD R11, R11, 0x1, -R4 ;  /* 0x000000010b0bd824 */ /* 0x000fe400078e0a04 */
[----:B0-----:R-:W-:Y:S01]  /*2500*/  IMAD.HI.U32 R10, R25, R3, RZ ;  /* 0x00000003190a7227 */ /* 0x001fe200078e00ff */
[----:B-1----:R-:W-:-:S03]  /*2510*/  IADD3 R15, R0, 0x1d6, RZ ;  /* 0x000001d6000f7810 */ /* 0x002fc60007ffe0ff */
[----:B------:R-:W-:Y:S01]  /*2520*/  IMAD R6, R4, R9, R6 ;  /* 0x0000000904067224 */ /* 0x000fe200078e0206 */
[----:B------:R-:W-:Y:S01]  /*2530*/  IADD3 R9, R0, 0x1d9, RZ ;  /* 0x000001d900097810 */ /* 0x000fe20007ffe0ff */
[----:B------:R-:W-:Y:S02]  /*2540*/  IMAD.MOV.U32 R13, RZ, RZ, R11 ;  /* 0x000000ffff0d7224 */ /* 0x000fe400078e000b */
[----:B------:R-:W-:Y:S02]  /*2550*/  IMAD.MOV R10, RZ, RZ, -R10 ;  /* 0x000000ffff0a7224 */ /* 0x000fe400078e0a0a */
[----:B------:R-:W-:Y:S02]  /*2560*/  @!P0 IMAD.IADD R5, R5, 0x1, -R4 ;  /* 0x0000000105058824 */ /* 0x000fe400078e0a04 */
[----:B------:R-:W-:Y:S01]  /*2570*/  @!P4 IMAD.MOV R13, RZ, RZ, -R13 ;  /* 0x000000ffff0dc224 */ /* 0x000fe200078e0a0d */
[C---:B------:R-:W-:Y:S01]  /*2580*/  ISETP.GT.U32.AND P4, PT, R4.reuse, R6, PT ;  /* 0x000000060400720c */ /* 0x040fe20003f84070 */
[C---:B------:R-:W-:Y:S01]  /*2590*/  IMAD R3, R4.reuse, R10, R3 ;  /* 0x0000000a04037224 */ /* 0x040fe200078e0203 */
[----:B------:R-:W-:Y:S01]  /*25a0*/  ISETP.GT.U32.AND P0, PT, R4, R5, PT ;  /* 0x000000050400720c */ /* 0x000fe20003f04070 */
[----:B------:R-:W-:Y:S01]  /*25b0*/  @!P3 IMAD.MOV R14, RZ, RZ, -R14 ;  /* 0x000000ffff0eb224 */ /* 0x000fe200078e0a0e */
[----:B------:R-:W-:Y:S01]  /*25c0*/  ISETP.GE.AND P3, PT, R7, RZ, PT ;  /* 0x000000ff0700720c */ /* 0x000fe20003f66270 */
[----:B------:R-:W-:Y:S01]  /*25d0*/  @!P6 IMAD.IADD R8, R8, 0x1, -R4 ;  /* 0x000000010808e824 */ /* 0x000fe200078e0a04 */
[----:B------:R-:W-:-:S02]  /*25e0*/  IADD3 R7, R0, 0x1db, RZ ;  /* 0x000001db00077810 */ /* 0x000fc40007ffe0ff */
[----:B------:R-:W-:Y:S01]  /*25f0*/  ISETP.GT.U32.AND P5, PT, R4, R3, PT ;  /* 0x000000030400720c */ /* 0x000fe20003fa4070 */
[----:B--2---:R-:W-:Y:S01]  /*2600*/  IMAD.MOV.U32 R12, RZ, RZ, R8 ;  /* 0x000000ffff0c7224 */ /* 0x004fe200078e0008 */
[----:B------:R-:W-:Y:S01]  /*2610*/  IABS R18, R7 ;  /* 0x0000000700127213 */ /* 0x000fe20000000000 */
[----:B------:R-:W-:Y:S01]  /*2620*/  STL [R1+0x798], R14 ;  /* 0x0007980e01007387 */ /* 0x000fe20000100800 */
[----:B------:R-:W-:Y:S01]  /*2630*/  IADD3 R10, R0, 0x1da, RZ ;  /* 0x000001da000a7810 */ /* 0x000fe20007ffe0ff */
[----:B------:R-:W-:Y:S01]  /*2640*/  @!P4 IMAD.IADD R6, R6, 0x1, -R4 ;  /* 0x000000010606c824 */ /* 0x000fe200078e0a04 */
[----:B------:R-:W-:Y:S01]  /*2650*/  ISETP.GE.AND P6, PT, R2, RZ, PT ;  /* 0x000000ff0200720c */ /* 0x000fe20003fc6270 */
[----:B------:R-:W-:Y:S01]  /*2660*/  IMAD.HI.U32 R11, R25, R18, RZ ;  /* 0x00000012190b7227 */ /* 0x000fe200078e00ff */
[----:B------:R-:W-:Y:S01]  /*2670*/  IABS R19, R10 ;  /* 0x0000000a00137213 */ /* 0x000fe20000000000 */
[----:B------:R-:W-:Y:S01]  /*2680*/  STL [R1+0x78c], R13 ;  /* 0x00078c0d01007387 */ /* 0x000fe20000100800 */
[----:B------:R-:W-:Y:S01]  /*2690*/  ISETP.GT.U32.AND P4, PT, R4, R6, PT ;  /* 0x000000060400720c */ /* 0x000fe20003f84070 */
[----:B------:R-:W-:Y:S01]  /*26a0*/  @!P2 IMAD.MOV R12, RZ, RZ, -R12 ;  /* 0x000000ffff0ca224 */ /* 0x000fe200078e0a0c */
[----:B------:R-:W-:Y:S01]  /*26b0*/  IABS R2, R9 ;  /* 0x0000000900027213 */ /* 0x000fe20000000000 */
[--C-:B------:R-:W-:Y:S01]  /*26c0*/  @!P0 IMAD.IADD R5, R5, 0x1, -R4.reuse ;  /* 0x0000000105058824 */ /* 0x100fe200078e0a04 */
[----:B------:R-:W-:Y:S01]  /*26d0*/  ISETP.GE.AND P0, PT, R10, RZ, PT ;  /* 0x000000ff0a00720c */ /* 0x000fe20003f06270 */
[----:B------:R-:W-:Y:S01]  /*26e0*/  IMAD.MOV R10, RZ, RZ, -R11 ;  /* 0x000000ffff0a7224 */ /* 0x000fe200078e0a0b */
[----:B------:R0:W-:Y:S01]  /*26f0*/  STL [R1+0x790], R12 ;  /* 0x0007900c01007387 */ /* 0x0001e20000100800 */
[----:B------:R-:W-:Y:S01]  /*2700*/  @!P5 IMAD.IADD R3, R3, 0x1, -R4 ;  /* 0x000000010303d824 */ /* 0x000fe200078e0a04 */
[----:B------:R-:W-:Y:S01]  /*2710*/  ISETP.GE.AND P2, PT, R7, RZ, PT ;  /* 0x000000ff0700720c */ /* 0x000fe20003f46270 */
[----:B------:R-:W-:-:S03]  /*2720*/  IMAD.HI.U32 R8, R25, R19, RZ ;  /* 0x0000001319087227 */ /* 0x000fc600078e00ff */
[C---:B------:R-:W-:Y:S01]  /*2730*/  ISETP.GT.U32.AND P5, PT, R4.reuse, R3, PT ;  /* 0x000000030400720c */ /* 0x040fe20003fa4070 */
[C---:B------:R-:W-:Y:S02]  /*2740*/  IMAD R18, R4.reuse, R10, R18 ;  /* 0x0000000a04127224 */ /* 0x040fe400078e0212 */
[----:B------:R-:W-:Y:S02]  /*2750*/  IMAD.MOV R8, RZ, RZ, -R8 ;  /* 0x000000ffff087224 */ /* 0x000fe400078e0a08 */
[----:B0-----:R-:W-:Y:S02]  /*2760*/  IMAD.MOV.U32 R12, RZ, RZ, R5 ;  /* 0x000000ffff0c7224 */ /* 0x001fe400078e0005 */
[C---:B------:R-:W-:Y:S02]  /*2770*/  IMAD R19, R4.reuse, R8, R19 ;  /* 0x0000000804137224 */ /* 0x040fe400078e0213 */
[----:B------:R-:W-:Y:S01]  /*2780*/  @!P1 IMAD.MOV R12, RZ, RZ, -R12 ;  /* 0x000000ffff0c9224 */ /* 0x000fe200078e0a0c */
[----:B------:R-:W-:Y:S01]  /*2790*/  ISETP.GT.U32.AND P1, PT, R4, R18, PT ;  /* 0x000000120400720c */ /* 0x000fe20003f24070 */
[--C-:B------:R-:W-:Y:S01]  /*27a0*/  @!P4 IMAD.IADD R6, R6, 0x1, -R4.reuse ;  /* 0x000000010606c824 */ /* 0x100fe200078e0a04 */
[----:B------:R-:W-:Y:S01]  /*27b0*/  ISETP.GT.U32.AND P4, PT, R4, R19, PT ;  /* 0x000000130400720c */ /* 0x000fe20003f84070 */
[----:B------:R-:W-:Y:S01]  /*27c0*/  IMAD.HI.U32 R7, R25, R2, RZ ;  /* 0x0000000219077227 */ /* 0x000fe200078e00ff */
[----:B------:R0:W-:Y:S03]  /*27d0*/  STL [R1+0x784], R12 ;  /* 0x0007840c01007387 */ /* 0x0001e60000100800 */
[--C-:B------:R-:W-:Y:S01]  /*27e0*/  @!P5 IMAD.IADD R3, R3, 0x1, -R4.reuse ;  /* 0x000000010303d824 */ /* 0x100fe200078e0a04 */
[----:B------:R-:W-:Y:S01]  /*27f0*/  ISETP.GE.AND P5, PT, R9, RZ, PT ;  /* 0x000000ff0900720c */ /* 0x000fe20003fa6270 */
[----:B------:R-:W-:Y:S01]  /*2800*/  IMAD.MOV R7, RZ, RZ, -R7 ;  /* 0x000000ffff077224 */ /* 0x000fe200078e0a07 */
[----:B------:R-:W-:Y:S01]  /*2810*/  IADD3 R9, R0, 0x1d8, RZ ;  /* 0x000001d800097810 */ /* 0x000fe20007ffe0ff */
[----:B------:R-:W-:Y:S01]  /*2820*/  IMAD.MOV.U32 R13, RZ, RZ, R3 ;  /* 0x000000ffff0d7224 */ /* 0x000fe200078e0003 */
[----:B------:R-:W-:Y:S01]  /*2830*/  IABS R3, R15 ;  /* 0x0000000f00037213 */ /* 0x000fe20000000000 */
[----:B------:R-:W-:Y:S01]  /*2840*/  @!P1 IMAD.IADD R18, R18, 0x1, -R4 ;  /* 0x0000000112129824 */ /* 0x000fe200078e0a04 */
[----:B0-----:R-:W-:Y:S01]  /*2850*/  IADD3 R12, R0, 0x1d5, RZ ;  /* 0x000001d5000c7810 */ /* 0x001fe20007ffe0ff */
[----:B------:R-:W-:Y:S01]  /*2860*/  IMAD R2, R4, R7, R2 ;  /* 0x0000000704027224 */ /* 0x000fe200078e0202 */
[----:B------:R-:W-:Y:S01]  /*2870*/  IADD3 R7, R0, 0x1d7, RZ ;  /* 0x000001d700077810 */ /* 0x000fe20007ffe0ff */
[----:B------:R-:W-:Y:S01]  /*2880*/  @!P3 IMAD.MOV R13, RZ, RZ, -R13 ;  /* 0x000000ffff0db224 */ /* 0x000fe200078e0a0d */
[C---:B------:R-:W-:Y:S01]  /*2890*/  ISETP.GT.U32.AND P1, PT, R4.reuse, R18, PT ;  /* 0x000000120400720c */ /* 0x040fe20003f24070 */
[----:B------:R-:W-:Y:S01]  /*28a0*/  @!P4 IMAD.IADD R19, R19, 0x1, -R4 ;  /* 0x000000011313c824 */ /* 0x000fe200078e0a04 */
[----:B------:R-:W-:Y:S01]  /*28b0*/  ISETP.GE.AND P3, PT, R9, RZ, PT ;  /* 0x000000ff0900720c */ /* 0x000fe20003f66270 */
[----:B------:R-:W-:Y:S01]  /*28c0*/  IMAD.MOV.U32 R16, RZ, RZ, R6 ;  /* 0x000000ffff107224 */ /* 0x000fe200078e0006 */
[----:B------:R-:W-:Y:S01]  /*28d0*/  IABS R9, R9 ;  /* 0x0000000900097213 */ /* 0x000fe20000000000 */
[----:B------:R-:W-:Y:S01]  /*28e0*/  STL [R1+0x788], R13 ;  /* 0x0007880d01007387 */ /* 0x000fe20000100800 */
[----:B------:R-:W-:Y:S01]  /*28f0*/  IABS R10, R7 ;  /* 0x00000007000a7213 */ /* 0x000fe20000000000 */
[----:B------:R-:W-:Y:S01]  /*2900*/  @!P6 IMAD.MOV R16, RZ, RZ, -R16 ;  /* 0x000000ffff10e224 */ /* 0x000fe200078e0a10 */
[C---:B------:R-:W-:Y:S01]  /*2910*/  ISETP.GT.U32.AND P4, PT, R4.reuse, R19, PT ;  /* 0x000000130400720c */ /* 0x040fe20003f84070 */
[----:B------:R-:W-:Y:S01]  /*2920*/  IMAD.HI.U32 R11, R25, R9, RZ ;  /* 0x00000009190b7227 */ /* 0x000fe200078e00ff */
[----:B------:R-:W-:-:S02]  /*2930*/  ISETP.GT.U32.AND P6, PT, R4, R2, PT ;  /* 0x000000020400720c */ /* 0x000fc40003fc4070 */
[----:B------:R-:W-:Y:S01]  /*2940*/  IABS R14, R12 ;  /* 0x0000000c000e7213 */ /* 0x000fe20000000000 */
[----:B------:R-:W-:Y:S01]  /*2950*/  IMAD.HI.U32 R8, R25, R10, RZ ;  /* 0x0000000a19087227 */ /* 0x000fe200078e00ff */
[----:B------:R0:W-:Y:S03]  /*2960*/  STL [R1+0x780], R16 ;  /* 0x0007801001007387 */ /* 0x0001e60000100800 */
[----:B------:R-:W-:Y:S02]  /*2970*/  IMAD.MOV R11, RZ, RZ, -R11 ;  /* 0x000000ffff0b7224 */ /* 0x000fe400078e0a0b */
[----:B------:R-:W-:Y:S02]  /*2980*/  IMAD.MOV R8, RZ, RZ, -R8 ;  /* 0x000000ffff087224 */ /* 0x000fe400078e0a08 */
[----:B------:R-:W-:Y:S01]  /*2990*/  @!P1 IMAD.IADD R18, R18, 0x1, -R4 ;  /* 0x0000000112129824 */ /* 0x000fe200078e0a04 */
[----:B------:R-:W-:Y:S01]  /*29a0*/  ISETP.GE.AND P1, PT, R7, RZ, PT ;  /* 0x000000ff0700720c */ /* 0x000fe20003f26270 */
[----:B------:R-:W-:Y:S01]  /*29b0*/  IMAD R7, R4, R11, R9 ;  /* 0x0000000b04077224 */ /* 0x000fe200078e0209 */
[----:B------:R-:W-:Y:S01]  /*29c0*/  IADD3 R11, R0, 0x1d3, RZ ;  /* 0x000001d3000b7810 */ /* 0x000fe20007ffe0ff */
[----:B------:R-:W-:Y:S01]  /*29d0*/  IMAD R10, R4, R8, R10 ;  /* 0x00000008040a7224 */ /* 0x000fe200078e020a */
[----:B------:R-:W-:Y:S01]  /*29e0*/  IADD3 R8, R0, 0x1d2, RZ ;  /* 0x000001d200087810 */ /* 0x000fe20007ffe0ff */
[--C-:B------:R-:W-:Y:S01]  /*29f0*/  @!P4 IMAD.IADD R19, R19, 0x1, -R4.reuse ;  /* 0x000000011313c824 */ /* 0x100fe200078e0a04 */
[----:B------:R-:W-:Y:S01]  /*2a00*/  ISETP.GT.U32.AND P4, PT, R4, R7, PT ;  /* 0x000000070400720c */ /* 0x000fe20003f84070 */
[----:B------:R-:W-:Y:S01]  /*2a10*/  @!P6 IMAD.IADD R2, R2, 0x1, -R4 ;  /* 0x000000010202e824 */ /* 0x000fe200078e0a04 */
[----:B------:R-:W-:Y:S01]  /*2a20*/  ISETP.GT.U32.AND P6, PT, R4, R10, PT ;  /* 0x0000000a0400720c */ /* 0x000fe20003fc4070 */
[----:B------:R-:W-:Y:S01]  /*2a30*/  IMAD.HI.U32 R5, R25, R14, RZ ;  /* 0x0000000e19057227 */ /* 0x000fe200078e00ff */
[----:B0-----:R-:W-:-:S02]  /*2a40*/  IABS R16, R11 ;  /* 0x0000000b00107213 */ /* 0x001fc40000000000 */
[----:B------:R-:W-:Y:S01]  /*2a50*/  IABS R17, R8 ;  /* 0x0000000800117213 */ /* 0x000fe20000000000 */
[----:B------:R-:W-:-:S04]  /*2a60*/  IMAD.HI.U32 R13, R25, R3, RZ ;  /* 0x00000003190d7227 */ /* 0x000fc800078e00ff */
[----:B------:R-:W-:Y:S02]  /*2a70*/  IMAD.MOV R5, RZ, RZ, -R5 ;  /* 0x000000ffff057224 */ /* 0x000fe400078e0a05 */
[----:B------:R-:W-:Y:S01]  /*2a80*/  IMAD.MOV R6, RZ, RZ, -R13 ;  /* 0x000000ffff067224 */ /* 0x000fe200078e0a0d */
[----:B------:R-:W-:Y:S01]  /*2a90*/  IADD3 R13, R0, 0x1d1, RZ ;  /* 0x000001d1000d7810 */ /* 0x000fe20007ffe0ff */
[----:B------:R-:W-:Y:S01]  /*2aa0*/  IMAD R14, R4, R5, R14 ;  /* 0x00000005040e7224 */ /* 0x000fe200078e020e */
[----:B------:R-:W-:Y:S01]  /*2ab0*/  IADD3 R5, R0, 0x1d4, RZ ;  /* 0x000001d400057810 */ /* 0x000fe20007ffe0ff */
[--C-:B------:R-:W-:Y:S01]  /*2ac0*/  @!P4 IMAD.IADD R7, R7, 0x1, -R4.reuse ;  /* 0x000000010707c824 */ /* 0x100fe200078e0a04 */
[----:B------:R-:W-:Y:S01]  /*2ad0*/  ISETP.GT.U32.AND P4, PT, R4, R2, PT ;  /* 0x000000020400720c */ /* 0x000fe20003f84070 */
[----:B------:R-:W-:Y:S01]  /*2ae0*/  @!P6 IMAD.IADD R10, R10, 0x1, -R4 ;  /* 0x000000010a0ae824 */ /* 0x000fe200078e0a04 */
[----:B------:R-:W-:Y:S01]  /*2af0*/  IABS R9, R13 ;  /* 0x0000000d00097213 */ /* 0x000fe20000000000 */
[C---:B------:R-:W-:Y:S01]  /*2b00*/  IMAD R3, R4.reuse, R6, R3 ;  /* 0x0000000604037224 */ /* 0x040fe200078e0203 */
[----:B------:R-:W-:Y:S01]  /*2b10*/  IABS R6, R5 ;  /* 0x0000000500067213 */ /* 0x000fe20000000000 */
[----:B------:R-:W-:Y:S01]  /*2b20*/  IMAD.MOV.U32 R21, RZ, RZ, R18 ;  /* 0x000000ffff157224 */ /* 0x000fe200078e0012 */
[----:B------:R-:W-:Y:S01]  /*2b30*/  ISETP.GT.U32.AND P6, PT, R4, R10, PT ;  /* 0x0000000a0400720c */ /* 0x000fe20003fc4070 */
[----:B------:R-:W-:-:S04]  /*2b40*/  IMAD.HI.U32 R18, R25, R16, RZ ;  /* 0x0000001019127227 */ /* 0x000fc800078e00ff */
[----:B------:R-:W-:Y:S01]  /*2b50*/  @!P2 IMAD.MOV R21, RZ, RZ, -R21 ;  /* 0x000000ffff15a224 */ /* 0x000fe200078e0a15 */
[----:B------:R-:W-:Y:S01]  /*2b60*/  ISETP.GT.U32.AND P2, PT, R4, R7, PT ;  /* 0x000000070400720c */ /* 0x000fe20003f44070 */
[----:B------:R-:W-:-:S03]  /*2b70*/  IMAD.HI.U32 R20, R25, R6, RZ ;  /* 0x0000000619147227 */ /* 0x000fc600078e00ff */
[----:B------:R0:W-:Y:S01]  /*2b80*/  STL [R1+0x76c], R21 ;  /* 0x00076c1501007387 */ /* 0x0001e20000100800 */
[----:B------:R-:W-:Y:S02]  /*2b90*/  IMAD.MOV R18, RZ, RZ, -R18 ;  /* 0x000000ffff127224 */ /* 0x000fe400078e0a12 */
[----:B------:R-:W-:Y:S02]  /*2ba0*/  IMAD.MOV R20, RZ, RZ, -R20 ;  /* 0x000000ffff147224 */ /* 0x000fe400078e0a14 */
[----:B------:R-:W-:Y:S01]  /*2bb0*/  @!P4 IMAD.IADD R2, R2, 0x1, -R4 ;  /* 0x000000010202c824 */ /* 0x000fe200078e0a04 */
[C---:B------:R-:W-:Y:S01]  /*2bc0*/  ISETP.GT.U32.AND P4, PT, R4.reuse, R14, PT ;  /* 0x0000000e0400720c */ /* 0x040fe20003f84070 */
[C---:B------:R-:W-:Y:S02]  /*2bd0*/  IMAD R16, R4.reuse, R18, R16 ;  /* 0x0000001204107224 */ /* 0x040fe400078e0210 */
[----:B------:R-:W-:Y:S01]  /*2be0*/  @!P0 IMAD.MOV R19, RZ, RZ, -R19 ;  /* 0x000000ffff138224 */ /* 0x000fe200078e0a13 */
[C---:B------:R-:W-:Y:S01]  /*2bf0*/  ISETP.GT.U32.AND P0, PT, R4.reuse, R3, PT ;  /* 0x000000030400720c */ /* 0x040fe20003f04070 */
[----:B------:R-:W-:-:S02]  /*2c00*/  IMAD R6, R4, R20, R6 ;  /* 0x0000001404067224 */ /* 0x000fc400078e0206 */
[--C-:B------:R-:W-:Y:S01]  /*2c10*/  @!P6 IMAD.IADD R10, R10, 0x1, -R4.reuse ;  /* 0x000000010a0ae824 */ /* 0x100fe200078e0a04 */
[C---:B------:R-:W-:Y:S01]  /*2c20*/  ISETP.GT.U32.AND P6, PT, R4.reuse, R16, PT ;  /* 0x000000100400720c */ /* 0x040fe20003fc4070 */
[----:B------:R-:W-:Y:S01]  /*2c30*/  @!P2 IMAD.IADD R7, R7, 0x1, -R4 ;  /* 0x000000010707a824 */ /* 0x000fe200078e0a04 */
[----:B------:R-:W-:Y:S01]  /*2c40*/  ISETP.GT.U32.AND P2, PT, R4, R6, PT ;  /* 0x000000060400720c */ /* 0x000fe20003f44070 */
[----:B------:R-:W-:Y:S01]  /*2c50*/  IMAD.MOV.U32 R22, RZ, RZ, R2 ;  /* 0x000000ffff167224 */ /* 0x000fe200078e0002 */
[----:B------:R1:W-:Y:S01]  /*2c60*/  STL [R1+0x768], R19 ;  /* 0x0007681301007387 */ /* 0x0003e20000100800 */
[--C-:B------:R-:W-:Y:S01]  /*2c70*/  @!P4 IMAD.IADD R14, R14, 0x1, -R4.reuse ;  /* 0x000000010e0ec824 */ /* 0x100fe200078e0a04 */
[----:B------:R-:W-:Y:S01]  /*2c80*/  ISETP.GE.AND P4, PT, R12, RZ, PT ;  /* 0x000000ff0c00720c */ /* 0x000fe20003f86270 */
[----:B0-----:R-:W-:Y:S01]  /*2c90*/  IMAD.MOV.U32 R21, RZ, RZ, R7 ;  /* 0x000000ffff157224 */ /* 0x001fe200078e0007 */
[C---:B------:R-:W-:Y:S01]  /*2ca0*/  IADD3 R12, R0.reuse, 0x1cf, RZ ;  /* 0x000001cf000c7810 */ /* 0x040fe20007ffe0ff */
[----:B------:R-:W-:Y:S01]  /*2cb0*/  @!P0 IMAD.IADD R3, R3, 0x1, -R4 ;  /* 0x0000000103038824 */ /* 0x000fe200078e0a04 */
[----:B------:R-:W-:Y:S01]  /*2cc0*/  ISETP.GE.AND P0, PT, R15, RZ, PT ;  /* 0x000000ff0f00720c */ /* 0x000fe20003f06270 */
[----:B------:R-:W-:Y:S01]  /*2cd0*/  IMAD.HI.U32 R20, R25, R9, RZ ;  /* 0x0000000919147227 */ /* 0x000fe200078e00ff */
[----:B------:R-:W-:-:S02]  /*2ce0*/  IADD3 R15, R0, 0x1d0, RZ ;  /* 0x000001d0000f7810 */ /* 0x000fc40007ffe0ff */
[----:B------:R-:W-:Y:S01]  /*2cf0*/  IABS R2, R12 ;  /* 0x0000000c00027213 */ /* 0x000fe20000000000 */
[--C-:B------:R-:W-:Y:S01]  /*2d00*/  @!P6 IMAD.IADD R16, R16, 0x1, -R4.reuse ;  /* 0x000000011010e824 */ /* 0x100fe200078e0a04 */
[----:B------:R-:W-:Y:S01]  /*2d10*/  ISETP.GT.U32.AND P6, PT, R4, R14, PT ;  /* 0x0000000e0400720c */ /* 0x000fe20003fc4070 */
[----:B------:R-:W-:Y:S01]  /*2d20*/  @!P2 IMAD.IADD R6, R6, 0x1, -R4 ;  /* 0x000000010606a824 */ /* 0x000fe200078e0a04 */
[C---:B------:R-:W-:Y:S01]  /*2d30*/  ISETP.GT.U32.AND P2, PT, R4.reuse, R3, PT ;  /* 0x000000030400720c */ /* 0x040fe20003f44070 */
[----:B------:R-:W-:Y:S01]  /*2d40*/  @!P5 IMAD.MOV R22, RZ, RZ, -R22 ;  /* 0x000000ffff16d224 */ /* 0x000fe200078e0a16 */
[----:B------:R-:W-:Y:S01]  /*2d50*/  IABS R7, R15 ;  /* 0x0000000f00077213 */ /* 0x000fe20000000000 */
[----:B------:R-:W-:Y:S01]  /*2d60*/  @!P3 IMAD.MOV R21, RZ, RZ, -R21 ;  /* 0x000000ffff15b224 */ /* 0x000fe200078e0a15 */
[C---:B------:R-:W-:Y:S01]  /*2d70*/  ISETP.GT.U32.AND P5, PT, R4.reuse, R6, PT ;  /* 0x000000060400720c */ /* 0x040fe20003fa4070 */
[----:B------:R-:W-:Y:S01]  /*2d80*/  IMAD.MOV R20, RZ, RZ, -R20 ;  /* 0x000000ffff147224 */ /* 0x000fe200078e0a14 */
[C---:B------:R-:W-:Y:S01]  /*2d90*/  ISETP.GT.U32.AND P3, PT, R4.reuse, R16, PT ;  /* 0x000000100400720c */ /* 0x040fe20003f64070 */
[----:B-1----:R-:W-:Y:S01]  /*2da0*/  IMAD.HI.U32 R19, R25, R17, RZ ;  /* 0x0000001119137227 */ /* 0x002fe200078e00ff */
[----:B------:R-:W-:Y:S03]  /*2db0*/  STL [R1+0x760], R22 ;  /* 0x0007601601007387 */ /* 0x000fe60000100800 */
[----:B------:R-:W-:Y:S01]  /*2dc0*/  IMAD R9, R4, R20, R9 ;  /* 0x0000001404097224 */ /* 0x000fe200078e0209 */
[----:B------:R-:W-:Y:S01]  /*2dd0*/  STL [R1+0x75c], R21 ;  /* 0x00075c1501007387 */ /* 0x000fe20000100800 */
[----:B------:R-:W-:-:S02]  /*2de0*/  IMAD.MOV R19, RZ, RZ, -R19 ;  /* 0x000000ffff137224 */ /* 0x000fc400078e0a13 */
[--C-:B------:R-:W-:Y:S01]  /*2df0*/  @!P6 IMAD.IADD R14, R14, 0x1, -R4.reuse ;  /* 0x000000010e0ee824 */ /* 0x100fe200078e0a04 */
[----:B------:R-:W-:Y:S01]  /*2e00*/  ISETP.GT.U32.AND P6, PT, R4, R9, PT ;  /* 0x000000090400720c */ /* 0x000fe20003fc4070 */
[----:B------:R-:W-:Y:S01]  /*2e10*/  @!P2 IMAD.IADD R3, R3, 0x1, -R4 ;  /* 0x000000010303a824 */ /* 0x000fe200078e0a04 */
[----:B------:R-:W-:Y:S01]  /*2e20*/  ISETP.GE.AND P2, PT, R5, RZ, PT ;  /* 0x000000ff0500720c */ /* 0x000fe20003f46270 */
[----:B------:R-:W-:-:S04]  /*2e30*/  IMAD.HI.U32 R5, R25, R7, RZ ;  /* 0x0000000719057227 */ /* 0x000fc800078e00ff */
[----:B------:R-:W-:Y:S02]  /*2e40*/  IMAD R17, R4, R19, R17 ;  /* 0x0000001304117224 */ /* 0x000fe400078e0211 */
[--C-:B------:R-:W-:Y:S01]  /*2e50*/  @!P5 IMAD.IADD R6, R6, 0x1, -R4.reuse ;  /* 0x000000010606d824 */ /* 0x100fe200078e0a04 */
[----:B------:R-:W-:Y:S01]  /*2e60*/  ISETP.GE.AND P5, PT, R11, RZ, PT ;  /* 0x000000ff0b00720c */ /* 0x000fe20003fa6270 */
[----:B------:R-:W-:Y:S01]  /*2e70*/  @!P3 IMAD.IADD R16, R16, 0x1, -R4 ;  /* 0x000000011010b824 */ /* 0x000fe200078e0a04 */
[----:B------:R-:W-:Y:S01]  /*2e80*/  ISETP.GE.AND P3, PT, R8, RZ, PT ;  /* 0x000000ff0800720c */ /* 0x000fe20003f66270 */
[----:B------:R-:W-:-:S04]  /*2e90*/  IMAD.HI.U32 R8, R25, R2, RZ ;  /* 0x0000000219087227 */ /* 0x000fc800078e00ff */
[----:B------:R-:W-:Y:S02]  /*2ea0*/  IMAD.MOV R5, RZ, RZ, -R5 ;  /* 0x000000ffff057224 */ /* 0x000fe400078e0a05 */
[----:B------:R-:W-:Y:S01]  /*2eb0*/  @!P1 IMAD.MOV R10, RZ, RZ, -R10 ;  /* 0x000000ffff0a9224 */ /* 0x000fe200078e0a0a */
[C---:B------:R-:W-:Y:S01]  /*2ec0*/  ISETP.GT.U32.AND P1, PT, R4.reuse, R17, PT ;  /* 0x000000110400720c */ /* 0x040fe20003f24070 */
[----:B------:R-:W-:Y:S02]  /*2ed0*/  IMAD.MOV.U32 R18, RZ, RZ, R3 ;  /* 0x000000ffff127224 */ /* 0x000fe400078e0003 */
[----:B------:R-:W-:Y:S01]  /*2ee0*/  IMAD.MOV R3, RZ, RZ, -R8 ;  /* 0x000000ffff037224 */ /* 0x000fe200078e0a08 */
[----:B------:R0:W-:Y:S01]  /*2ef0*/  STL [R1+0x758], R10 ;  /* 0x0007580a01007387 */ /* 0x0001e20000100800 */
[----:B------:R-:W-:Y:S01]  /*2f00*/  IMAD R7, R4, R5, R7 ;  /* 0x0000000504077224 */ /* 0x000fe200078e0207 */
[----:B------:R-:W-:Y:S01]  /*2f10*/  IADD3 R5, R0, 0x1ce, RZ ;  /* 0x000001ce00057810 */ /* 0x000fe20007ffe0ff */
[----:B------:R-:W-:Y:S01]  /*2f20*/  @!P6 IMAD.IADD R9, R9, 0x1, -R4 ;  /* 0x000000010909e824 */ /* 0x000fe200078e0a04 */
[----:B------:R-:W-:Y:S01]  /*2f30*/  ISETP.GE.AND P6, PT, R15, RZ, PT ;  /* 0x000000ff0f00720c */ /* 0x000fe20003fc6270 */
[----:B------:R-:W-:Y:S01]  /*2f40*/  IMAD R3, R4, R3, R2 ;  /* 0x0000000304037224 */ /* 0x000fe200078e0202 */
[C---:B------:R-:W-:Y:S01]  /*2f50*/  IADD3 R2, R0.reuse, 0x1cd, RZ ;  /* 0x000001cd00027810 */ /* 0x040fe20007ffe0ff */
[----:B------:R-:W-:Y:S01]  /*2f60*/  IMAD.MOV.U32 R11, RZ, RZ, R16 ;  /* 0x000000ffff0b7224 */ /* 0x000fe200078e0010 */
[----:B------:R-:W-:Y:S01]  /*2f70*/  IADD3 R15, R0, 0x1c7, RZ ;  /* 0x000001c7000f7810 */ /* 0x000fe20007ffe0ff */
[----:B------:R-:W-:Y:S01]  /*2f80*/  @!P2 IMAD.MOV R6, RZ, RZ, -R6 ;  /* 0x000000ffff06a224 */ /* 0x000fe200078e0a06 */
[C---:B------:R-:W-:Y:S01]  /*2f90*/  ISETP.GT.U32.AND P2, PT, R4.reuse, R7, PT ;  /* 0x000000070400720c */ /* 0x040fe20003f44070 */
[----:B0-----:R-:W-:Y:S01]  /*2fa0*/  IMAD.MOV.U32 R10, RZ, RZ, R14 ;  /* 0x000000ffff0a7224 */ /* 0x001fe200078e000e */
[----:B------:R-:W-:Y:S01]  /*2fb0*/  IABS R14, R15 ;  /* 0x0000000f000e7213 */ /* 0x000fe20000000000 */
[----:B------:R-:W-:Y:S01]  /*2fc0*/  @!P5 IMAD.MOV R11, RZ, RZ, -R11 ;  /* 0x000000ffff0bd224 */ /* 0x000fe200078e0a0b */
[C---:B------:R-:W-:Y:S01]  /*2fd0*/  ISETP.GT.U32.AND P5, PT, R4.reuse, R3, PT ;  /* 0x000000030400720c */ /* 0x040fe20003fa4070 */
[----:B------:R-:W-:Y:S01]  /*2fe0*/  @!P4 IMAD.MOV R10, RZ, RZ, -R10 ;  /* 0x000000ffff0ac224 */ /* 0x000fe200078e0a0a */
[----:B------:R-:W-:Y:S01]  /*2ff0*/  ISETP.GT.U32.AND P4, PT, R4, R9, PT ;  /* 0x000000090400720c */ /* 0x000fe20003f84070 */
[----:B------:R-:W-:-:S02]  /*3000*/  @!P0 IMAD.MOV R18, RZ, RZ, -R18 ;  /* 0x000000ffff128224 */ /* 0x000fc400078e0a12 */
[--C-:B------:R-:W-:Y:S01]  /*3010*/  @!P1 IMAD.IADD R17, R17, 0x1, -R4.reuse ;  /* 0x0000000111119824 */ /* 0x100fe200078e0a04 */
[----:B------:R-:W-:Y:S02]  /*3020*/  ISETP.GE.AND P1, PT, R13, RZ, PT ;  /* 0x000000ff0d00720c */ /* 0x000fe40003f26270 */
[----:B------:R-:W-:Y:S01]  /*3030*/  STL [R1+0x754], R18 ;  /* 0x0007541201007387 */ /* 0x000fe20000100800 */
[--C-:B------:R-:W-:Y:S01]  /*3040*/  @!P2 IMAD.IADD R7, R7, 0x1, -R4.reuse ;  /* 0x000000010707a824 */ /* 0x100fe200078e0a04 */
[C---:B------:R-:W-:Y:S02]  /*3050*/  ISETP.GT.U32.AND P0, PT, R4.reuse, R17, PT ;  /* 0x000000110400720c */ /* 0x040fe40003f04070 */
[----:B------:R0:W-:Y:S01]  /*3060*/  STL [R1+0x750], R10 ;  /* 0x0007500a01007387 */ /* 0x0001e20000100800 */
[----:B------:R-:W-:Y:S01]  /*3070*/  IABS R13, R5 ;  /* 0x00000005000d7213 */ /* 0x000fe20000000000 */
[--C-:B------:R-:W-:Y:S01]  /*3080*/  @!P5 IMAD.IADD R3, R3, 0x1, -R4.reuse ;  /* 0x000000010303d824 */ /* 0x100fe200078e0a04 */
[----:B------:R-:W-:Y:S01]  /*3090*/  ISETP.GT.U32.AND P5, PT, R4, R7, PT ;  /* 0x000000070400720c */ /* 0x000fe20003fa4070 */
[----:B------:R1:W-:Y:S01]  /*30a0*/  STL [R1+0x734], R6 ;  /* 0x0007340601007387 */ /* 0x0003e20000100800 */
[----:B------:R-:W-:Y:S01]  /*30b0*/  @!P4 IMAD.IADD R9, R9, 0x1, -R4 ;  /* 0x000000010909c824 */ /* 0x000fe200078e0a04 */
[----:B------:R-:W-:-:S02]  /*30c0*/  ISETP.GE.AND P4, PT, R5, RZ, PT ;  /* 0x000000ff0500720c */ /* 0x000fc40003f86270 */
[----:B------:R-:W-:Y:S01]  /*30d0*/  ISETP.GE.AND P2, PT, R2, RZ, PT ;  /* 0x000000ff0200720c */ /* 0x000fe20003f46270 */
[----:B------:R2:W-:Y:S01]  /*30e0*/  STL [R1+0x18f4], R11 ;  /* 0x0018f40b01007387 */ /* 0x0005e20000100800 */
[----:B0-----:R-:W-:Y:S01]  /*30f0*/  IADD3 R10, R0, 0x1ca, RZ ;  /* 0x000001ca000a7810 */ /* 0x001fe20007ffe0ff */
[--C-:B------:R-:W-:Y:S01]  /*3100*/  @!P0 IMAD.IADD R17, R17, 0x1, -R4.reuse ;  /* 0x0000000111118824 */ /* 0x100fe200078e0a04 */
[----:B------:R-:W-:Y:S02]  /*3110*/  ISETP.GE.AND P0, PT, R12, RZ, PT ;  /* 0x000000ff0c00720c */ /* 0x000fe40003f06270 */
[----:B-1----:R-:W-:Y:S01]  /*3120*/  IABS R6, R2 ;  /* 0x0000000200067213 */ /* 0x002fe20000000000 */
[----:B------:R-:W-:Y:S01]  /*3130*/  IMAD.MOV.U32 R8, RZ, RZ, R17 ;  /* 0x000000ffff087224 */ /* 0x000fe200078e0011 */
[C---:B------:R-:W-:Y:S01]  /*3140*/  IADD3 R12, R0.reuse, 0x1cc, RZ ;  /* 0x000001cc000c7810 */ /* 0x040fe20007ffe0ff */
[----:B------:R-:W-:Y:S01]  /*3150*/  @!P5 IMAD.IADD R7, R7, 0x1, -R4 ;  /* 0x000000010707d824 */ /* 0x000fe200078e0a04 */
[----:B------:R-:W-:Y:S01]  /*3160*/  IADD3 R18, R0, 0x1c8, RZ ;  /* 0x000001c800127810 */ /* 0x000fe20007ffe0ff */
[----:B------:R-:W-:-:S02]  /*3170*/  IMAD.MOV.U32 R5, RZ, RZ, R6 ;  /* 0x000000ffff057224 */ /* 0x000fc400078e0006 */
[----:B------:R-:W-:-:S04]  /*3180*/  IMAD.HI.U32 R6, R25, R13, RZ ;  /* 0x0000000d19067227 */ /* 0x000fc800078e00ff */
[----:B------:R-:W-:Y:S02]  /*3190*/  IMAD.MOV R6, RZ, RZ, -R6 ;  /* 0x000000ffff067224 */ /* 0x000fe400078e0a06 */
[----:B------:R-:W-:-:S04]  /*31a0*/  IMAD.HI.U32 R2, R25, R5, RZ ;  /* 0x0000000519027227 */ /* 0x000fc800078e00ff */
[C---:B------:R-:W-:Y:S02]  /*31b0*/  IMAD R13, R4.reuse, R6, R13 ;  /* 0x00000006040d7224 */ /* 0x040fe400078e020d */
[----:B------:R-:W-:Y:S01]  /*31c0*/  @!P3 IMAD.MOV R8, RZ, RZ, -R8 ;  /* 0x000000ffff08b224 */ /* 0x000fe200078e0a08 */
[C---:B------:R-:W-:Y:S01]  /*31d0*/  ISETP.GT.U32.AND P3, PT, R4.reuse, R3, PT ;  /* 0x000000030400720c */ /* 0x040fe20003f64070 */
[----:B------:R-:W-:Y:S01]  /*31e0*/  IMAD.MOV R2, RZ, RZ, -R2 ;  /* 0x000000ffff027224 */ /* 0x000fe200078e0a02 */
[C---:B------:R-:W-:Y:S01]  /*31f0*/  ISETP.GT.U32.AND P5, PT, R4.reuse, R13, PT ;  /* 0x0000000d0400720c */ /* 0x040fe20003fa4070 */
[----:B--2---:R-:W-:Y:S01]  /*3200*/  IMAD.MOV.U32 R11, RZ, RZ, R7 ;  /* 0x000000ffff0b7224 */ /* 0x004fe200078e0007 */
[----:B------:R0:W-:Y:S01]  /*3210*/  STL [R1+0x738], R8 ;  /* 0x0007380801007387 */ /* 0x0001e20000100800 */
[----:B------:R-:W-:Y:S01]  /*3220*/  IMAD R5, R4, R2, R5 ;  /* 0x0000000204057224 */ /* 0x000fe200078e0205 */
[----:B------:R-:W-:Y:S01]  /*3230*/  IADD3 R2, R0, 0x1c9, RZ ;  /* 0x000001c900027810 */ /* 0x000fe20007ffe0ff */
[----:B------:R-:W-:-:S03]  /*3240*/  @!P6 IMAD.MOV R11, RZ, RZ, -R11 ;  /* 0x000000ffff0be224 */ /* 0x000fc600078e0a0b */
[----:B------:R-:W-:-:S03]  /*3250*/  ISETP.GT.U32.AND P6, PT, R4, R5, PT ;  /* 0x000000050400720c */ /* 0x000fc60003fc4070 */
[--C-:B------:R-:W-:Y:S02]  /*3260*/  @!P3 IMAD.IADD R3, R3, 0x1, -R4.reuse ;  /* 0x000000010303b824 */ /* 0x100fe400078e0a04 */
[----:B0-----:R-:W-:Y:S02]  /*3270*/  IMAD.MOV.U32 R8, RZ, RZ, R9 ;  /* 0x000000ffff087224 */ /* 0x001fe400078e0009 */
[----:B------:R-:W-:Y:S02]  /*3280*/  @!P5 IMAD.IADD R13, R13, 0x1, -R4 ;  /* 0x000000010d0dd824 */ /* 0x000fe400078e0a04 */
[----:B------:R-:W-:Y:S01]  /*3290*/  @!P1 IMAD.MOV R8, RZ, RZ, -R8 ;  /* 0x000000ffff089224 */ /* 0x000fe200078e0a08 */
[----:B------:R-:W-:Y:S01]  /*32a0*/  ISETP.GE.AND P1, PT, R12, RZ, PT ;  /* 0x000000ff0c00720c */ /* 0x000fe20003f26270 */
[----:B------:R-:W-:Y:S01]  /*32b0*/  IMAD.MOV.U32 R9, RZ, RZ, R3 ;  /* 0x000000ffff097224 */ /* 0x000fe200078e0003 */
[----:B------:R-:W-:Y:S01]  /*32c0*/  IABS R12, R12 ;  /* 0x0000000c000c7213 */ /* 0x000fe20000000000 */
[----:B------:R-:W-:Y:S01]  /*32d0*/  @!P6 IMAD.IADD R5, R5, 0x1, -R4 ;  /* 0x000000010505e824 */ /* 0x000fe200078e0a04 */
[----:B------:R-:W-:Y:S01]  /*32e0*/  ISETP.GT.U32.AND P5, PT, R4, R13, PT ;  /* 0x0000000d0400720c */ /* 0x000fe20003fa4070 */
[----:B------:R0:W-:Y:S01]  /*32f0*/  STL [R1+0x73c], R8 ;  /* 0x00073c0801007387 */ /* 0x0001e20000100800 */
[----:B------:R-:W-:Y:S01]  /*3300*/  @!P0 IMAD.MOV R9, RZ, RZ, -R9 ;  /* 0x000000ffff098224 */ /* 0x000fe200078e0a09 */
[----:B------:R-:W-:Y:S01]  /*3310*/  ISETP.GE.AND P0, PT, R10, RZ, PT ;  /* 0x000000ff0a00720c */ /* 0x000fe20003f06270 */
[----:B------:R-:W-:Y:S01]  /*3320*/  IMAD.HI.U32 R6, R25, R12, RZ ;  /* 0x0000000c19067227 */ /* 0x000fe200078e00ff */
[----:B------:R-:W-:Y:S01]  /*3330*/  IABS R10, R10 ;  /* 0x0000000a000a7213 */ /* 0x000fe20000000000 */
[----:B------:R-:W-:Y:S01]  /*3340*/  STL [R1+0x740], R11 ;  /* 0x0007400b01007387 */ /* 0x000fe20000100800 */
[----:B------:R-:W-:Y:S01]  /*3350*/  ISETP.GT.U32.AND P6, PT, R4, R5, PT ;  /* 0x000000050400720c */ /* 0x000fe20003fc4070 */
[----:B------:R-:W-:-:S02]  /*3360*/  IMAD.MOV R6, RZ, RZ, -R6 ;  /* 0x000000ffff067224 */ /* 0x000fc400078e0a06 */
[----:B------:R1:W-:Y:S01]  /*3370*/  STL [R1+0x74c], R9 ;  /* 0x00074c0901007387 */ /* 0x0003e20000100800 */
[----:B0-----:R-:W-:Y:S01]  /*3380*/  IADD3 R8, R0, 0x1cb, RZ ;  /* 0x000001cb00087810 */ /* 0x001fe20007ffe0ff */
[----:B------:R-:W-:Y:S02]  /*3390*/  IMAD R12, R4, R6, R12 ;  /* 0x00000006040c7224 */ /* 0x000fe400078e020c */
[----:B------:R-:W-:Y:S01]  /*33a0*/  IMAD.HI.U32 R6, R25, R10, RZ ;  /* 0x0000000a19067227 */ /* 0x000fe200078e00ff */
[----:B------:R-:W-:Y:S02]  /*33b0*/  ISETP.GE.AND P3, PT, R8, RZ, PT ;  /* 0x000000ff0800720c */ /* 0x000fe40003f66270 */
[----:B------:R-:W-:Y:S01]  /*33c0*/  IABS R8, R8 ;  /* 0x0000000800087213 */ /* 0x000fe20000000000 */
[----:B------:R-:W-:Y:S01]  /*33d0*/  @!P5 IMAD.IADD R13, R13, 0x1, -R4 ;  /* 0x000000010d0dd824 */ /* 0x000fe200078e0a04 */
[----:B------:R-:W-:Y:S01]  /*33e0*/  ISETP.GT.U32.AND P5, PT, R4, R12, PT ;  /* 0x0000000c0400720c */ /* 0x000fe20003fa4070 */
[----:B------:R-:W-:Y:S01]  /*33f0*/  IMAD.MOV R6, RZ, RZ, -R6 ;  /* 0x000000ffff067224 */ /* 0x000fe200078e0a06 */
[----:B-1----:R-:W-:Y:S01]  /*3400*/  IABS R9, R2 ;  /* 0x0000000200097213 */ /* 0x002fe20000000000 */
[----:B------:R-:W-:-:S04]  /*3410*/  IMAD.HI.U32 R3, R25, R8, RZ ;  /* 0x0000000819037227 */ /* 0x000fc800078e00ff */
[----:B------:R-:W-:-:S04]  /*3420*/  IMAD.HI.U32 R7, R25, R9, RZ ;  /* 0x0000000919077227 */ /* 0x000fc800078e00ff */
[----:B------:R-:W-:Y:S02]  /*3430*/  IMAD.MOV R3, RZ, RZ, -R3 ;  /* 0x000000ffff037224 */ /* 0x000fe400078e0a03 */
[----:B------:R-:W-:Y:S02]  /*3440*/  IMAD.MOV R7, RZ, RZ, -R7 ;  /* 0x000000ffff077224 */ /* 0x000fe400078e0a07 */
[C---:B------:R-:W-:Y:S02]  /*3450*/  IMAD R10, R4.reuse, R6, R10 ;  /* 0x00000006040a7224 */ /* 0x040fe400078e020a */
[C---:B------:R-:W-:Y:S01]  /*3460*/  IMAD R8, R4.reuse, R3, R8 ;  /* 0x0000000304087224 */ /* 0x040fe200078e0208 */
[----:B------:R-:W-:Y:S01]  /*3470*/  IABS R3, R18 ;  /* 0x0000001200037213 */ /* 0x000fe20000000000 */
[----:B------:R-:W-:Y:S02]  /*3480*/  IMAD.MOV.U32 R11, RZ, RZ, R13 ;  /* 0x000000ffff0b7224 */ /* 0x000fe400078e000d */
[----:B------:R-:W-:Y:S01]  /*3490*/  IMAD R9, R4, R7, R9 ;  /* 0x0000000704097224 */ /* 0x000fe200078e0209 */
[----:B------:R-:W-:Y:S01]  /*34a0*/  IADD3 R7, R0, 0x1c6, RZ ;  /* 0x000001c600077810 */ /* 0x000fe20007ffe0ff */
[--C-:B------:R-:W-:Y:S01]  /*34b0*/  @!P6 IMAD.IADD R5, R5, 0x1, -R4.reuse ;  /* 0x000000010505e824 */ /* 0x100fe200078e0a04 */
[C---:B------:R-:W-:Y:S01]  /*34c0*/  ISETP.GT.U32.AND P6, PT, R4.reuse, R10, PT ;  /* 0x0000000a0400720c */ /* 0x040fe20003fc4070 */
[----:B------:R-:W-:Y:S01]  /*34d0*/  @!P4 IMAD.MOV R11, RZ, RZ, -R11 ;  /* 0x000000ffff0bc224 */ /* 0x000fe200078e0a0b */
[----:B------:R-:W-:Y:S01]  /*34e0*/  ISETP.GT.U32.AND P4, PT, R4, R8, PT ;  /* 0x000000080400720c */ /* 0x000fe20003f84070 */
[----:B------:R-:W-:Y:S01]  /*34f0*/  @!P5 IMAD.IADD R12, R12, 0x1, -R4 ;  /* 0x000000010c0cd824 */ /* 0x000fe200078e0a04 */
[----:B------:R-:W-:Y:S01]  /*3500*/  ISETP.GT.U32.AND P5, PT, R4, R9, PT ;  /* 0x000000090400720c */ /* 0x000fe20003fa4070 */
[----:B------:R-:W-:Y:S01]  /*3510*/  IMAD.HI.U32 R6, R25, R3, RZ ;  /* 0x0000000319067227 */ /* 0x000fe200078e00ff */
[----:B------:R0:W-:Y:S01]  /*3520*/  STL [R1+0x748], R11 ;  /* 0x0007480b01007387 */ /* 0x0001e20000100800 */
[----:B------:R-:W-:-:S02]  /*3530*/  IABS R17, R7 ;  /* 0x0000000700117213 */ /* 0x000fc40000000000 */
[----:B------:R-:W-:-:S03]  /*3540*/  IMAD.MOV R6, RZ, RZ, -R6 ;  /* 0x000000ffff067224 */ /* 0x000fc600078e0a06 */
[----:B------:R-:W-:-:S04]  /*3550*/  IMAD.HI.U32 R13, R25, R17, RZ ;  /* 0x00000011190d7227 */ /* 0x000fc800078e00ff */
[--C-:B------:R-:W-:Y:S02]  /*3560*/  @!P6 IMAD.IADD R10, R10, 0x1, -R4.reuse ;  /* 0x000000010a0ae824 */ /* 0x100fe400078e0a04 */
[--C-:B------:R-:W-:Y:S01]  /*3570*/  @!P4 IMAD.IADD R8, R8, 0x1, -R4.reuse ;  /* 0x000000010808c824 */ /* 0x100fe200078e0a04 */
[C---:B------:R-:W-:Y:S01]  /*3580*/  ISETP.GT.U32.AND P4, PT, R4.reuse, R12, PT ;  /* 0x0000000c0400720c */ /* 0x040fe20003f84070 */
[----:B------:R-:W-:Y:S01]  /*3590*/  @!P5 IMAD.IADD R9, R9, 0x1, -R4 ;  /* 0x000000010909d824 */ /* 0x000fe200078e0a04 */
[C---:B------:R-:W-:Y:S01]  /*35a0*/  ISETP.GT.U32.AND P5, PT, R4.reuse, R10, PT ;  /* 0x0000000a0400720c */ /* 0x040fe20003fa4070 */
[----:B0-----:R-:W-:Y:S01]  /*35b0*/  IMAD.MOV.U32 R11, RZ, RZ, R5 ;  /* 0x000000ffff0b7224 */ /* 0x001fe200078e0005 */
[----:B------:R-:W-:Y:S01]  /*35c0*/  ISETP.GT.U32.AND P6, PT, R4, R8, PT ;  /* 0x000000080400720c */ /* 0x000fe20003fc4070 */
[----:B------:R-:W-:-:S04]  /*35d0*/  IMAD.HI.U32 R5, R25, R14, RZ ;  /* 0x0000000e19057227 */ /* 0x000fc800078e00ff */
[----:B------:R-:W-:Y:S02]  /*35e0*/  IMAD.MOV R5, RZ, RZ, -R5 ;  /* 0x000000ffff057224 */ /* 0x000fe400078e0a05 */
[----:B------:R-:W-:Y:S01]  /*35f0*/  @!P2 IMAD.MOV R11, RZ, RZ, -R11 ;  /* 0x000000ffff0ba224 */ /* 0x000fe200078e0a0b */
[C---:B------:R-:W-:Y:S01]  /*3600*/  ISETP.GT.U32.AND P2, PT, R4.reuse, R9, PT ;  /* 0x000000090400720c */ /* 0x040fe20003f44070 */
[----:B------:R-:W-:Y:S01]  /*3610*/  IMAD R3, R4, R6, R3 ;  /* 0x0000000604037224 */ /* 0x000fe200078e0203 */
[----:B------:R-:W-:Y:S01]  /*3620*/  IADD3 R6, R0, 0x1c5, RZ ;  /* 0x000001c500067810 */ /* 0x000fe20007ffe0ff */
[----:B------:R-:W-:Y:S01]  /*3630*/  IMAD R14, R4, R5, R14 ;  /* 0x00000005040e7224 */ /* 0x000fe200078e020e */
[----:B------:R-:W-:Y:S01]  /*3640*/  IADD3 R5, R0, 0x1c4, RZ ;  /* 0x000001c400057810 */ /* 0x000fe20007ffe0ff */
[--C-:B------:R-:W-:Y:S01]  /*3650*/  @!P4 IMAD.IADD R12, R12, 0x1, -R4.reuse ;  /* 0x000000010c0cc824 */ /* 0x100fe200078e0a04 */
[----:B------:R-:W-:Y:S01]  /*3660*/  ISETP.GT.U32.AND P4, PT, R4, R3, PT ;  /* 0x000000030400720c */ /* 0x000fe20003f84070 */
[--C-:B------:R-:W-:Y:S01]  /*3670*/  @!P5 IMAD.IADD R10, R10, 0x1, -R4.reuse ;  /* 0x000000010a0ad824 */ /* 0x100fe200078e0a04 */
[----:B------:R-:W-:Y:S01]  /*3680*/  ISETP.GT.U32.AND P5, PT, R4, R14, PT ;  /* 0x0000000e0400720c */ /* 0x000fe20003fa4070 */
[----:B------:R-:W-:Y:S01]  /*3690*/  @!P6 IMAD.IADD R8, R8, 0x1, -R4 ;  /* 0x000000010808e824 */ /* 0x000fe200078e0a04 */
[----:B------:R0:W-:Y:S01]  /*36a0*/  STL [R1+0x744], R11 ;  /* 0x0007440b01007387 */ /* 0x0001e20000100800 */
[----:B------:R-:W-:Y:S01]  /*36b0*/  IMAD.MOV.U32 R19, RZ, RZ, R12 ;  /* 0x000000ffff137224 */ /* 0x000fe200078e000c */
[----:B------:R-:W-:Y:S01]  /*36c0*/  IABS R16, R6 ;  /* 0x0000000600107213 */ /* 0x000fe20000000000 */
[--C-:B------:R-:W-:Y:S01]  /*36d0*/  @!P2 IMAD.IADD R9, R9, 0x1, -R4.reuse ;  /* 0x000000010909a824 */ /* 0x100fe200078e0a04 */
[----:B------:R-:W-:Y:S01]  /*36e0*/  ISETP.GE.AND P2, PT, R18, RZ, PT ;  /* 0x000000ff1200720c */ /* 0x000fe20003f46270 */
[----:B------:R-:W-:Y:S01]  /*36f0*/  IMAD.MOV R13, RZ, RZ, -R13 ;  /* 0x000000ffff0d7224 */ /* 0x000fe200078e0a0d */
[----:B------:R-:W-:Y:S01]  /*3700*/  IABS R18, R5 ;  /* 0x0000000500127213 */ /* 0x000fe20000000000 */
[----:B------:R-:W-:Y:S01]  /*3710*/  @!P1 IMAD.MOV R19, RZ, RZ, -R19 ;  /* 0x000000ffff139224 */ /* 0x000fe200078e0a13 */
[----:B------:R-:W-:Y:S01]  /*3720*/  ISETP.GE.AND P6, PT, R2, RZ, PT ;  /* 0x000000ff0200720c */ /* 0x000fe20003fc6270 */
[--C-:B------:R-:W-:Y:S01]  /*3730*/  @!P4 IMAD.IADD R3, R3, 0x1, -R4.reuse ;  /* 0x000000010303c824 */ /* 0x100fe200078e0a04 */
[----:B------:R-:W-:Y:S01]  /*3740*/  ISETP.GE.AND P4, PT, R15, RZ, PT ;  /* 0x000000ff0f00720c */ /* 0x000fe20003f86270 */
[----:B------:R-:W-:Y:S01]  /*3750*/  @!P5 IMAD.IADD R14, R14, 0x1, -R4 ;  /* 0x000000010e0ed824 */ /* 0x000fe200078e0a04 */
[----:B------:R1:W-:Y:S01]  /*3760*/  STL [R1+0x720], R19 ;  /* 0x0007201301007387 */ /* 0x0003e20000100800 */
[----:B------:R-:W-:Y:S01]  /*3770*/  IMAD.MOV.U32 R15, RZ, RZ, R18 ;  /* 0x000000ffff0f7224 */ /* 0x000fe200078e0012 */
[C---:B------:R-:W-:Y:S01]  /*3780*/  ISETP.GT.U32.AND P1, PT, R4.reuse, R3, PT ;  /* 0x000000030400720c */ /* 0x040fe20003f24070 */
[----:B0-----:R-:W-:Y:S01]  /*3790*/  IMAD.MOV.U32 R11, RZ, RZ, R8 ;  /* 0x000000ffff0b7224 */ /* 0x001fe200078e0008 */
[----:B------:R-:W-:Y:S01]  /*37a0*/  ISETP.GT.U32.AND P5, PT, R4, R14, PT ;  /* 0x0000000e0400720c */ /* 0x000fe20003fa4070 */
[----:B------:R-:W-:-:S04]  /*37b0*/  IMAD.HI.U32 R12, R25, R15, RZ ;  /* 0x0000000f190c7227 */ /* 0x000fc800078e00ff */
[----:B------:R-:W-:Y:S02]  /*37c0*/  IMAD.MOV R8, RZ, RZ, -R12 ;  /* 0x000000ffff087224 */ /* 0x000fe400078e0a0c */
[C---:B------:R-:W-:Y:S02]  /*37d0*/  IMAD R17, R4.reuse, R13, R17 ;  /* 0x0000000d04117224 */ /* 0x040fe400078e0211 */
[----:B------:R-:W-:Y:S02]  /*37e0*/  IMAD R15, R4, R8, R15 ;  /* 0x00000008040f7224 */ /* 0x000fe400078e020f */
[----:B------:R-:W-:-:S04]  /*37f0*/  IMAD.HI.U32 R2, R25, R16, RZ ;  /* 0x0000001019027227 */ /* 0x000fc800078e00ff */
[----:B------:R-:W-:Y:S01]  /*3800*/  @!P3 IMAD.MOV R11, RZ, RZ, -R11 ;  /* 0x000000ffff0bb224 */ /* 0x000fe200078e0a0b */
[----:B------:R-:W-:Y:S01]  /*3810*/  ISETP.GT.U32.AND P3, PT, R4, R17, PT ;  /* 0x000000110400720c */ /* 0x000fe20003f64070 */
[----:B------:R-:W-:Y:S01]  /*3820*/  @!P5 IMAD.IADD R14, R14, 0x1, -R4 ;  /* 0x000000010e0ed824 */ /* 0x000fe200078e0a04 */
[----:B------:R-:W-:Y:S01]  /*3830*/  ISETP.GT.U32.AND P5, PT, R4, R15, PT ;  /* 0x0000000f0400720c */ /* 0x000fe20003fa4070 */
[----:B------:R-:W-:Y:S01]  /*3840*/  IMAD.MOV R2, RZ, RZ, -R2 ;  /* 0x000000ffff027224 */ /* 0x000fe200078e0a02 */
[----:B------:R-:W-:Y:S01]  /*3850*/  STL [R1+0x724], R11 ;  /* 0x0007240b01007387 */ /* 0x000fe20000100800 */
[----:B------:R-:W-:Y:S01]  /*3860*/  @!P1 IMAD.IADD R3, R3, 0x1, -R4 ;  /* 0x0000000103039824 */ /* 0x000fe200078e0a04 */
[----:B------:R-:W-:Y:S01]  /*3870*/  ISETP.GE.AND P1, PT, R6, RZ, PT ;  /* 0x000000ff0600720c */ /* 0x000fe20003f26270 */
[----:B------:R-:W-:Y:S01]  /*3880*/  IMAD R16, R4, R2, R16 ;  /* 0x0000000204107224 */ /* 0x000fe200078e0210 */
[----:B------:R-:W-:Y:S01]  /*3890*/  IADD3 R6, R0, 0x1c2, RZ ;  /* 0x000001c200067810 */ /* 0x000fe20007ffe0ff */
[----:B------:R-:W-:Y:S01]  /*38a0*/  @!P0 IMAD.MOV R10, RZ, RZ, -R10 ;  /* 0x000000ffff0a8224 */ /* 0x000fe200078e0a0a */
[----:B------:R-:W-:Y:S01]  /*38b0*/  ISETP.GE.AND P0, PT, R7, RZ, PT ;  /* 0x000000ff0700720c */ /* 0x000fe20003f06270 */
[----:B------:R-:W-:Y:S01]  /*38c0*/  @!P6 IMAD.MOV R9, RZ, RZ, -R9 ;  /* 0x000000ffff09e224 */ /* 0x000fe200078e0a09 */
[----:B------:R-:W-:Y:S01]  /*38d0*/  ISETP.GT.U32.AND P6, PT, R4, R16, PT ;  /* 0x000000100400720c */ /* 0x000fe20003fc4070 */
[----:B------:R-:W-:Y:S01]  /*38e0*/  IMAD.MOV.U32 R7, RZ, RZ, R3 ;  /* 0x000000ffff077224 */ /* 0x000fe200078e0003 */
[C---:B------:R-:W-:Y:S01]  /*38f0*/  IADD3 R2, R0.reuse, 0x1c3, RZ ;  /* 0x000001c300027810 */ /* 0x040fe20007ffe0ff */
[--C-:B------:R-:W-:Y:S01]  /*3900*/  @!P3 IMAD.IADD R17, R17, 0x1, -R4.reuse ;  /* 0x000000011111b824 */ /* 0x100fe200078e0a04 */
[----:B------:R-:W-:Y:S01]  /*3910*/  ISETP.GE.AND P3, PT, R5, RZ, PT ;  /* 0x000000ff0500720c */ /* 0x000fe20003f66270 */
[----:B------:R-:W-:Y:S01]  /*3920*/  @!P2 IMAD.MOV R7, RZ, RZ, -R7 ;  /* 0x000000ffff07a224 */ /* 0x000fe200078e0a07 */
[----:B------:R-:W-:Y:S01]  /*3930*/  IABS R5, R6 ;  /* 0x0000000600057213 */ /* 0x000fe20000000000 */
[----:B------:R-:W-:Y:S01]  /*3940*/  @!P5 IMAD.IADD R15, R15, 0x1, -R4 ;  /* 0x000000010f0fd824 */ /* 0x000fe200078e0a04 */
[----:B------:R-:W-:Y:S01]  /*3950*/  STL [R1+0x728], R10 ;  /* 0x0007280a01007387 */ /* 0x000fe20000100800 */
[----:B------:R-:W-:Y:S01]  /*3960*/  IABS R12, R2 ;  /* 0x00000002000c7213 */ /* 0x000fe20000000000 */
[----:B-1----:R-:W-:Y:S01]  /*3970*/  IMAD.MOV.U32 R19, RZ, RZ, R14 ;  /* 0x000000ffff137224 */ /* 0x002fe200078e000e */
[----:B------:R-:W-:Y:S01]  /*3980*/  IADD3 R3, R0, 0x1c0, RZ ;  /* 0x000001c000037810 */ /* 0x000fe20007ffe0ff */
[----:B------:R0:W-:Y:S01]  /*3990*/  STL [R1+0x72c], R9 ;  /* 0x00072c0901007387 */ /* 0x0001e20000100800 */
[----:B------:R-:W-:Y:S01]  /*39a0*/  ISETP.GT.U32.AND P5, PT, R4, R15, PT ;  /* 0x0000000f0400720c */ /* 0x000fe20003fa4070 */
[----:B------:R-:W-:Y:S01]  /*39b0*/  @!P6 IMAD.IADD R16, R16, 0x1, -R4 ;  /* 0x000000011010e824 */ /* 0x000fe200078e0a04 */
[----:B------:R-:W-:Y:S01]  /*39c0*/  ISETP.GT.U32.AND P6, PT, R4, R17, PT ;  /* 0x000000110400720c */ /* 0x000fe20003fc4070 */
[----:B------:R1:W-:Y:S01]  /*39d0*/  STL [R1+0x730], R7 ;  /* 0x0007300701007387 */ /* 0x0003e20000100800 */
[----:B------:R-:W-:-:S02]  /*39e0*/  IMAD.HI.U32 R8, R25, R12, RZ ;  /* 0x0000000c19087227 */ /* 0x000fc400078e00ff */
[----:B------:R-:W-:Y:S02]  /*39f0*/  ISETP.GT.U32.AND P2, PT, R4, R16, PT ;  /* 0x000000100400720c */ /* 0x000fe40003f44070 */
[----:B------:R-:W-:Y:S01]  /*3a00*/  IMAD.MOV R8, RZ, RZ, -R8 ;  /* 0x000000ffff087224 */ /* 0x000fe200078e0a08 */
[----:B0-----:R-:W-:Y:S01]  /*3a10*/  IADD3 R9, R0, 0x1c1, RZ ;  /* 0x000001c100097810 */ /* 0x001fe20007ffe0ff */
[----:B------:R-:W-:Y:S02]  /*3a20*/  @!P4 IMAD.MOV R19, RZ, RZ, -R19 ;  /* 0x000000ffff13c224 */ /* 0x000fe400078e0a13 */
[----:B------:R-:W-:Y:S01]  /*3a30*/  IMAD R12, R4, R8, R12 ;  /* 0x00000008040c7224 */ /* 0x000fe200078e020c */
[----:B------:R-:W-:Y:S01]  /*3a40*/  IABS R13, R9 ;  /* 0x00000009000d7213 */ /* 0x000fe20000000000 */
[----:B-1----:R-:W-:Y:S01]  /*3a50*/  IMAD.HI.U32 R7, R25, R5, RZ ;  /* 0x0000000519077227 */ /* 0x002fe200078e00ff */
[----:B------:R-:W-:Y:S01]  /*3a60*/  IABS R8, R3 ;  /* 0x0000000300087213 */ /* 0x000fe20000000000 */
[----:B------:R-:W-:Y:S02]  /*3a70*/  STL [R1+0x6b4], R19 ;  /* 0x0006b41301007387 */ /* 0x000fe40000100800 */
[----:B------:R-:W-:-:S02]  /*3a80*/  IMAD.MOV R7, RZ, RZ, -R7 ;  /* 0x000000ffff077224 */ /* 0x000fc400078e0a07 */
[--C-:B------:R-:W-:Y:S02]  /*3a90*/  @!P5 IMAD.IADD R15, R15, 0x1, -R4.reuse ;  /* 0x000000010f0fd824 */ /* 0x100fe400078e0a04 */
[----:B------:R-:W-:Y:S01]  /*3aa0*/  IMAD R5, R4, R7, R5 ;  /* 0x0000000704057224 */ /* 0x000fe200078e0205 */
[----:B------:R-:W-:Y:S01]  /*3ab0*/  IADD3 R7, R0, 0x1bf, RZ ;  /* 0x000001bf00077810 */ /* 0x000fe20007ffe0ff */
[--C-:B------:R-:W-:Y:S01]  /*3ac0*/  @!P6 IMAD.IADD R17, R17, 0x1, -R4.reuse ;  /* 0x000000011111e824 */ /* 0x100fe200078e0a04 */
[----:B------:R-:W-:Y:S01]  /*3ad0*/  ISETP.GT.U32.AND P6, PT, R4, R12, PT ;  /* 0x0000000c0400720c */ /* 0x000fe20003fc4070 */
[----:B------:R-:W-:Y:S01]  /*3ae0*/  @!P2 IMAD.IADD R16, R16, 0x1, -R4 ;  /* 0x000000011010a824 */ /* 0x000fe200078e0a04 */
[----:B------:R-:W-:Y:S01]  /*3af0*/  ISETP.GT.U32.AND P5, PT, R4, R5, PT ;  /* 0x000000050400720c */ /* 0x000fe20003fa4070 */
[----:B------:R-:W-:Y:S01]  /*3b00*/  IMAD.MOV.U32 R11, RZ, RZ, R17 ;  /* 0x000000ffff0b7224 */ /* 0x000fe200078e0011 */
[----:B------:R-:W-:Y:S01]  /*3b10*/  IABS R10, R7 ;  /* 0x00000007000a7213 */ /* 0x000fe20000000000 */
[----:B------:R-:W-:Y:S01]  /*3b20*/  IMAD.HI.U32 R18, R25, R13, RZ ;  /* 0x0000000d19127227 */ /* 0x000fe200078e00ff */
[----:B------:R-:W-:-:S03]  /*3b30*/  ISETP.GE.AND P2, PT, R2, RZ, PT ;  /* 0x000000ff0200720c */ /* 0x000fc60003f46270 */
[----:B------:R-:W-:-:S04]  /*3b40*/  IMAD.HI.U32 R14, R25, R10, RZ ;  /* 0x0000000a190e7227 */ /* 0x000fc800078e00ff */
[--C-:B------:R-:W-:Y:S01]  /*3b50*/  @!P6 IMAD.IADD R12, R12, 0x1, -R4.reuse ;  /* 0x000000010c0ce824 */ /* 0x100fe200078e0a04 */
[----:B------:R-:W-:Y:S01]  /*3b60*/  ISETP.GE.AND P6, PT, R6, RZ, PT ;  /* 0x000000ff0600720c */ /* 0x000fe20003fc6270 */
[----:B------:R-:W-:Y:S01]  /*3b70*/  @!P5 IMAD.IADD R5, R5, 0x1, -R4 ;  /* 0x000000010505d824 */ /* 0x000fe200078e0a04 */
[----:B------:R-:W-:Y:S01]  /*3b80*/  IADD3 R6, R0, 0x1be, RZ ;  /* 0x000001be00067810 */ /* 0x000fe20007ffe0ff */
[----:B------:R-:W-:Y:S01]  /*3b90*/  IMAD.MOV R14, RZ, RZ, -R14 ;  /* 0x000000ffff0e7224 */ /* 0x000fe200078e0a0e */
[C---:B------:R-:W-:Y:S01]  /*3ba0*/  ISETP.GT.U32.AND P4, PT, R4.reuse, R12, PT ;  /* 0x0000000c0400720c */ /* 0x040fe20003f84070 */
[----:B------:R-:W-:Y:S01]  /*3bb0*/  @!P0 IMAD.MOV R11, RZ, RZ, -R11 ;  /* 0x000000ffff0b8224 */ /* 0x000fe200078e0a0b */
[----:B------:R-:W-:Y:S01]  /*3bc0*/  ISETP.GT.U32.AND P5, PT, R4, R5, PT ;  /* 0x000000050400720c */ /* 0x000fe20003fa4070 */
[----:B------:R-:W-:-:S03]  /*3bd0*/  IMAD.HI.U32 R2, R25, R8, RZ ;  /* 0x0000000819027227 */ /* 0x000fc600078e00ff */
[----:B------:R0:W-:Y:S01]  /*3be0*/  STL [R1+0x6b8], R11 ;  /* 0x0006b80b01007387 */ /* 0x0001e20000100800 */
[----:B------:R-:W-:Y:S02]  /*3bf0*/  IMAD.MOV R18, RZ, RZ, -R18 ;  /* 0x000000ffff127224 */ /* 0x000fe400078e0a12 */
[----:B------:R-:W-:Y:S01]  /*3c00*/  @!P1 IMAD.MOV R16, RZ, RZ, -R16 ;  /* 0x000000ffff109224 */ /* 0x000fe200078e0a10 */
[----:B------:R-:W-:Y:S01]  /*3c10*/  ISETP.GE.AND P1, PT, R9, RZ, PT ;  /* 0x000000ff0900720c */ /* 0x000fe20003f26270 */
[C---:B------:R-:W-:Y:S02]  /*3c20*/  IMAD R9, R4.reuse, R14, R10 ;  /* 0x0000000e04097224 */ /* 0x040fe400078e020a */
[----:B------:R-:W-:Y:S01]  /*3c30*/  IMAD.MOV R2, RZ, RZ, -R2 ;  /* 0x000000ffff027224 */ /* 0x000fe200078e0a02 */
[----:B------:R-:W-:Y:S01]  /*3c40*/  STL [R1+0x6cc], R16 ;  /* 0x0006cc1001007387 */ /* 0x000fe20000100800 */
[----:B------:R-:W-:Y:S01]  /*3c50*/  IMAD R13, R4, R18, R13 ;  /* 0x00000012040d7224 */ /* 0x000fe200078e020d */
[----:B------:R-:W-:Y:S01]  /*3c60*/  IADD3 R18, R0, 0x1a9, RZ ;  /* 0x000001a900127810 */ /* 0x000fe20007ffe0ff */
[----:B0-----:R-:W-:-:S02]  /*3c70*/  IMAD.MOV.U32 R11, RZ, RZ, R15 ;  /* 0x000000ffff0b7224 */ /* 0x001fc400078e000f */
[----:B------:R-:W-:Y:S01]  /*3c80*/  @!P5 IMAD.IADD R5, R5, 0x1, -R4 ;  /* 0x000000010505d824 */ /* 0x000fe200078e0a04 */
[C---:B------:R-:W-:Y:S01]  /*3c90*/  ISETP.GT.U32.AND P5, PT, R4.reuse, R9, PT ;  /* 0x000000090400720c */ /* 0x040fe20003fa4070 */
[C---:B------:R-:W-:Y:S01]  /*3ca0*/  IMAD R8, R4.reuse, R2, R8 ;  /* 0x0000000204087224 */ /* 0x040fe200078e0208 */
[----:B------:R-:W-:Y:S01]  /*3cb0*/  ISETP.GT.U32.AND P0, PT, R4, R13, PT ;  /* 0x0000000d0400720c */ /* 0x000fe20003f04070 */
[----:B------:R-:W-:Y:S01]  /*3cc0*/  @!P3 IMAD.MOV R11, RZ, RZ, -R11 ;  /* 0x000000ffff0bb224 */ /* 0x000fe200078e0a0b */
[----:B------:R-:W-:Y:S01]  /*3cd0*/  IABS R2, R6 ;  /* 0x0000000600027213 */ /* 0x000fe20000000000 */
[----:B------:R-:W-:Y:S01]  /*3ce0*/  @!P4 IMAD.IADD R12, R12, 0x1, -R4 ;  /* 0x000000010c0cc824 */ /* 0x000fe200078e0a04 */
[----:B------:R-:W-:Y:S02]  /*3cf0*/  ISETP.GT.U32.AND P3, PT, R4, R8, PT ;  /* 0x000000080400720c */ /* 0x000fe40003f64070 */
[----:B------:R0:W-:Y:S01]  /*3d00*/  STL [R1+0x710], R11 ;  /* 0x0007100b01007387 */ /* 0x0001e20000100800 */
[----:B------:R-:W-:Y:S01]  /*3d10*/  ISETP.GE.AND P4, PT, R3, RZ, PT ;  /* 0x000000ff0300720c */ /* 0x000fe20003f86270 */
[----:B------:R-:W-:Y:S01]  /*3d20*/  IMAD.HI.U32 R10, R25, R2, RZ ;  /* 0x00000002190a7227 */ /* 0x000fe200078e00ff */
[----:B------:R-:W-:-:S02]  /*3d30*/  IADD3 R3, R0, 0x1bd, RZ ;  /* 0x000001bd00037810 */ /* 0x000fc40007ffe0ff */
[----:B------:R-:W-:Y:S01]  /*3d40*/  IABS R19, R18 ;  /* 0x0000001200137213 */ /* 0x000fe20000000000 */
[--C-:B------:R-:W-:Y:S02]  /*3d50*/  @!P5 IMAD.IADD R9, R9, 0x1, -R4.reuse ;  /* 0x000000010909d824 */ /* 0x100fe400078e0a04 */
[----:B------:R-:W-:Y:S01]  /*3d60*/  @!P0 IMAD.IADD R13, R13, 0x1, -R4 ;  /* 0x000000010d0d8824 */ /* 0x000fe200078e0a04 */
[----:B------:R-:W-:Y:S01]  /*3d70*/  ISETP.GE.AND P0, PT, R7, RZ, PT ;  /* 0x000000ff0700720c */ /* 0x000fe20003f06270 */
[----:B0-----:R-:W-:Y:S01]  /*3d80*/  IMAD.MOV.U32 R11, RZ, RZ, R12 ;  /* 0x000000ffff0b7224 */ /* 0x001fe200078e000c */
[----:B------:R-:W-:Y:S01]  /*3d90*/  IABS R12, R3 ;  /* 0x00000003000c7213 */ /* 0x000fe20000000000 */
[----:B------:R-:W-:Y:S01]  /*3da0*/  @!P3 IMAD.IADD R8, R8, 0x1, -R4 ;  /* 0x000000010808b824 */ /* 0x000fe200078e0a04 */
[C---:B------:R-:W-:Y:S01]  /*3db0*/  ISETP.GT.U32.AND P5, PT, R4.reuse, R9, PT ;  /* 0x000000090400720c */ /* 0x040fe20003fa4070 */
[----:B------:R-:W-:Y:S01]  /*3dc0*/  @!P2 IMAD.MOV R11, RZ, RZ, -R11 ;  /* 0x000000ffff0ba224 */ /* 0x000fe200078e0a0b */
[C---:B------:R-:W-:Y:S01]  /*3dd0*/  ISETP.GT.U32.AND P3, PT, R4.reuse, R13, PT ;  /* 0x0000000d0400720c */ /* 0x040fe20003f64070 */
[----:B------:R-:W-:Y:S01]  /*3de0*/  IMAD.MOV R10, RZ, RZ, -R10 ;  /* 0x000000ffff0a7224 */ /* 0x000fe200078e0a0a */
[----:B------:R-:W-:Y:S01]  /*3df0*/  ISETP.GT.U32.AND P2, PT, R4, R8, PT ;  /* 0x000000080400720c */ /* 0x000fe20003f44070 */
[----:B------:R-:W-:Y:S01]  /*3e00*/  IMAD.HI.U32 R22, R25, R19, RZ ;  /* 0x0000001319167227 */ /* 0x000fe200078e00ff */
[----:B------:R0:W-:Y:S01]  /*3e10*/  STL [R1+0x714], R11 ;  /* 0x0007140b01007387 */ /* 0x0001e20000100800 */
[----:B------:R-:W-:-:S02]  /*3e20*/  IADD3 R7, R0, 0x1bc, RZ ;  /* 0x000001bc00077810 */ /* 0x000fc40007ffe0ff */
[----:B------:R-:W-:Y:S02]  /*3e30*/  IMAD R2, R4, R10, R2 ;  /* 0x0000000a04027224 */ /* 0x000fe400078e0202 */
[----:B------:R-:W-:Y:S01]  /*3e40*/  IABS R10, R7 ;  /* 0x00000007000a7213 */ /* 0x000fe20000000000 */
[----:B------:R-:W-:Y:S02]  /*3e50*/  IMAD.MOV R22, RZ, RZ, -R22 ;  /* 0x000000ffff167224 */ /* 0x000fe400078e0a16 */
[----:B------:R-:W-:Y:S02]  /*3e60*/  @!P5 IMAD.IADD R9, R9, 0x1, -R4 ;  /* 0x000000010909d824 */ /* 0x000fe400078e0a04 */
[----:B0-----:R-:W-:Y:S02]  /*3e70*/  IMAD.MOV.U32 R11, RZ, RZ, R5 ;  /* 0x000000ffff0b7224 */ /* 0x001fe400078e0005 */
[----:B------:R-:W-:-:S04]  /*3e80*/  IMAD.HI.U32 R5, R25, R12, RZ ;  /* 0x0000000c19057227 */ /* 0x000fc800078e00ff */
[----:B------:R-:W-:Y:S02]  /*3e90*/  IMAD.MOV R5, RZ, RZ, -R5 ;  /* 0x000000ffff057224 */ /* 0x000fe400078e0a05 */
[----:B------:R-:W-:Y:S01]  /*3ea0*/  @!P3 IMAD.IADD R13, R13, 0x1, -R4 ;  /* 0x000000010d0db824 */ /* 0x000fe200078e0a04 */
[C---:B------:R-:W-:Y:S01]  /*3eb0*/  ISETP.GT.U32.AND P3, PT, R4.reuse, R2, PT ;  /* 0x000000020400720c */ /* 0x040fe20003f64070 */
[----:B------:R-:W-:Y:S01]  /*3ec0*/  IMAD R12, R4, R5, R12 ;  /* 0x00000005040c7224 */ /* 0x000fe200078e020c */
[----:B------:R-:W-:Y:S01]  /*3ed0*/  IADD3 R5, R0, 0x1ba, RZ ;  /* 0x000001ba00057810 */ /* 0x000fe20007ffe0ff */
[----:B------:R-:W-:Y:S01]  /*3ee0*/  @!P6 IMAD.MOV R11, RZ, RZ, -R11 ;  /* 0x000000ffff0be224 */ /* 0x000fe200078e0a0b */
[----:B------:R-:W-:Y:S01]  /*3ef0*/  ISETP.GE.AND P6, PT, R6, RZ, PT ;  /* 0x000000ff0600720c */ /* 0x000fe20003fc6270 */
[--C-:B------:R-:W-:Y:S01]  /*3f00*/  @!P2 IMAD.IADD R8, R8, 0x1, -R4.reuse ;  /* 0x000000010808a824 */ /* 0x100fe200078e0a04 */
[----:B------:R-:W-:Y:S01]  /*3f10*/  ISETP.GT.U32.AND P5, PT, R4, R12, PT ;  /* 0x0000000c0400720c */ /* 0x000fe20003fa4070 */
[----:B------:R-:W-:Y:S01]  /*3f20*/  IMAD.HI.U32 R15, R25, R10, RZ ;  /* 0x0000000a190f7227 */ /* 0x000fe200078e00ff */
[----:B------:R-:W-:Y:S01]  /*3f30*/  ISETP.GE.AND P2, PT, R3, RZ, PT ;  /* 0x000000ff0300720c */ /* 0x000fe20003f46270 */
[----:B------:R0:W-:Y:S01]  /*3f40*/  STL [R1+0x71c], R11 ;  /* 0x00071c0b01007387 */ /* 0x0001e20000100800 */
[----:B------:R-:W-:Y:S01]  /*3f50*/  IADD3 R3, R0, 0x1bb, RZ ;  /* 0x000001bb00037810 */ /* 0x000fe20007ffe0ff */
[----:B------:R-:W-:Y:S01]  /*3f60*/  IMAD.MOV R15, RZ, RZ, -R15 ;  /* 0x000000ffff0f7224 */ /* 0x000fe200078e0a0f */
[----:B------:R-:W-:Y:S01]  /*3f70*/  IABS R14, R5 ;  /* 0x00000005000e7213 */ /* 0x000fe20000000000 */
[----:B------:R-:W-:Y:S01]  /*3f80*/  @!P3 IMAD.IADD R2, R2, 0x1, -R4 ;  /* 0x000000010202b824 */ /* 0x000fe200078e0a04 */
[----:B------:R-:W-:Y:S01]  /*3f90*/  IABS R6, R3 ;  /* 0x0000000300067213 */ /* 0x000fe20000000000 */
[----:B------:R-:W-:Y:S01]  /*3fa0*/  IMAD R10, R4, R15, R10 ;  /* 0x0000000f040a7224 */ /* 0x000fe200078e020a */
[----:B------:R-:W-:Y:S01]  /*3fb0*/  ISETP.GE.AND P3, PT, R7, RZ, PT ;  /* 0x000000ff0700720c */ /* 0x000fe20003f66270 */
[----:B------:R-:W-:Y:S01]  /*3fc0*/  @!P0 IMAD.MOV R9, RZ, RZ, -R9 ;  /* 0x000000ffff098224 */ /* 0x000fe200078e0a09 */
[----:B------:R-:W-:Y:S01]  /*3fd0*/  ISETP.GE.AND P0, PT, R3, RZ, PT ;  /* 0x000000ff0300720c */ /* 0x000fe20003f06270 */
[----:B0-----:R-:W-:Y:S01]  /*3fe0*/  IMAD.MOV.U32 R11, RZ, RZ, R13 ;  /* 0x000000ffff0b7224 */ /* 0x001fe200078e000d */
[----:B------:R-:W-:Y:S01]  /*3ff0*/  IADD3 R3, R0, 0x1b7, RZ ;  /* 0x000001b700037810 */ /* 0x000fe20007ffe0ff */
[----:B------:R-:W-:-:S02]  /*4000*/  @!P5 IMAD.IADD R12, R12, 0x1, -R4 ;  /* 0x000000010c0cd824 */ /* 0x000fc400078e0a04 */
[----:B------:R-:W-:Y:S01]  /*4010*/  @!P1 IMAD.MOV R11, RZ, RZ, -R11 ;  /* 0x000000ffff0b9224 */ /* 0x000fe200078e0a0b */
[C---:B------:R-:W-:Y:S01]  /*4020*/  ISETP.GT.U32.AND P1, PT, R4.reuse, R2, PT ;  /* 0x000000020400720c */ /* 0x040fe20003f24070 */
[----:B------:R-:W-:Y:S01]  /*4030*/  IMAD.HI.U32 R7, R25, R6, RZ ;  /* 0x0000000619077227 */ /* 0x000fe200078e00ff */
[C---:B------:R-:W-:Y:S02]  /*4040*/  ISETP.GT.U32.AND P5, PT, R4.reuse, R12, PT ;  /* 0x0000000c0400720c */ /* 0x040fe40003fa4070 */
[----:B------:R0:W-:Y:S01]  /*4050*/  STL [R1+0x718], R11 ;  /* 0x0007180b01007387 */ /* 0x0001e20000100800 */
[----:B------:R-:W-:Y:S02]  /*4060*/  IMAD.MOV R7, RZ, RZ, -R7 ;  /* 0x000000ffff077224 */ /* 0x000fe400078e0a07 */
[C---:B------:R-:W-:Y:S02]  /*4070*/  IMAD R19, R4.reuse, R22, R19 ;  /* 0x0000001604137224 */ /* 0x040fe400078e0213 */
[----:B------:R-:W-:-:S04]  /*4080*/  IMAD R6, R4, R7, R6 ;  /* 0x0000000704067224 */ /* 0x000fc800078e0206 */
[----:B------:R-:W-:Y:S01]  /*4090*/  @!P1 IMAD.IADD R2, R2, 0x1, -R4 ;  /* 0x0000000102029824 */ /* 0x000fe200078e0a04 */
[----:B------:R-:W-:Y:S01]  /*40a0*/  ISETP.GE.AND P1, PT, R5, RZ, PT ;  /* 0x000000ff0500720c */ /* 0x000fe20003f26270 */
[----:B0-----:R-:W-:Y:S02]  /*40b0*/  IMAD.MOV.U32 R11, RZ, RZ, R8 ;  /* 0x000000ffff0b7224 */ /* 0x001fe400078e0008 */
[----:B------:R-:W-:-:S04]  /*40c0*/  IMAD.HI.U32 R8, R25, R14, RZ ;  /* 0x0000000e19087227 */ /* 0x000fc800078e00ff */
[----:B------:R-:W-:Y:S01]  /*40d0*/  @!P4 IMAD.MOV R11, RZ, RZ, -R11 ;  /* 0x000000ffff0bc224 */ /* 0x000fe200078e0a0b */
[----:B------:R-:W-:Y:S01]  /*40e0*/  ISETP.GT.U32.AND P4, PT, R4, R10, PT ;  /* 0x0000000a0400720c */ /* 0x000fe20003f84070 */
[----:B------:R-:W-:Y:S01]  /*40f0*/  @!P5 IMAD.IADD R12, R12, 0x1, -R4 ;  /* 0x000000010c0cd824 */ /* 0x000fe200078e0a04 */
[C---:B------:R-:W-:Y:S01]  /*4100*/  ISETP.GT.U32.AND P5, PT, R4.reuse, R6, PT ;  /* 0x000000060400720c */ /* 0x040fe20003fa4070 */
[----:B------:R-:W-:Y:S01]  /*4110*/  IMAD.MOV R8, RZ, RZ, -R8 ;  /* 0x000000ffff087224 */ /* 0x000fe200078e0a08 */
[----:B------:R0:W-:Y:S01]  /*4120*/  STL [R1+0x6f4], R11 ;  /* 0x0006f40b01007387 */ /* 0x0001e20000100800 */
[----:B------:R-:W-:Y:S01]  /*4130*/  IMAD.MOV.U32 R13, RZ, RZ, R2 ;  /* 0x000000ffff0d7224 */ /* 0x000fe200078e0002 */
[----:B------:R-:W-:Y:S01]  /*4140*/  IABS R2, R3 ;  /* 0x0000000300027213 */ /* 0x000fe20000000000 */
[----:B------:R-:W-:Y:S01]  /*4150*/  IMAD R14, R4, R8, R14 ;  /* 0x00000008040e7224 */ /* 0x000fe200078e020e */
[----:B------:R1:W-:Y:S01]  /*4160*/  STL [R1+0x6f8], R9 ;  /* 0x0006f80901007387 */ /* 0x0003e20000100800 */
[----:B------:R-:W-:Y:S01]  /*4170*/  @!P6 IMAD.MOV R13, RZ, RZ, -R13 ;  /* 0x000000ffff0de224 */ /* 0x000fe200078e0a0d */
[----:B------:R-:W-:-:S02]  /*4180*/  IADD3 R8, R0, 0x1b8, RZ ;  /* 0x000001b800087810 */ /* 0x000fc40007ffe0ff */
[----:B------:R-:W-:Y:S01]  /*4190*/  ISETP.GT.U32.AND P6, PT, R4, R14, PT ;  /* 0x0000000e0400720c */ /* 0x000fe20003fc4070 */
[--C-:B------:R-:W-:Y:S01]  /*41a0*/  @!P4 IMAD.IADD R10, R10, 0x1, -R4.reuse ;  /* 0x000000010a0ac824 */ /* 0x100fe200078e0a04 */
[----:B------:R-:W-:Y:S01]  /*41b0*/  IABS R7, R8 ;  /* 0x0000000800077213 */ /* 0x000fe20000000000 */
[----:B------:R-:W-:Y:S01]  /*41c0*/  @!P5 IMAD.IADD R6, R6, 0x1, -R4 ;  /* 0x000000010606d824 */ /* 0x000fe200078e0a04 */
[----:B------:R-:W-:Y:S01]  /*41d0*/  STL [R1+0x70c], R13 ;  /* 0x00070c0d01007387 */ /* 0x000fe20000100800 */
[----:B0-----:R-:W-:Y:S01]  /*41e0*/  IMAD.MOV.U32 R11, RZ, RZ, R12 ;  /* 0x000000ffff0b7224 */ /* 0x001fe200078e000c */
[----:B------:R-:W-:Y:S02]  /*41f0*/  ISETP.GT.U32.AND P4, PT, R4, R10, PT ;  /* 0x0000000a0400720c */ /* 0x000fe40003f84070 */
[----:B-1----:R-:W-:Y:S01]  /*4200*/  IADD3 R9, R0, 0x1b9, RZ ;  /* 0x000001b900097810 */ /* 0x002fe20007ffe0ff */
[----:B------:R-:W-:Y:S01]  /*4210*/  @!P2 IMAD.MOV R11, RZ, RZ, -R11 ;  /* 0x000000ffff0ba224 */ /* 0x000fe200078e0a0b */
[----:B------:R-:W-:-:S02]  /*4220*/  ISETP.GT.U32.AND P5, PT, R4, R6, PT ;  /* 0x000000060400720c */ /* 0x000fc40003fa4070 */
[----:B------:R-:W-:Y:S01]  /*4230*/  IABS R5, R9 ;  /* 0x0000000900057213 */ /* 0x000fe20000000000 */
[--C-:B------:R-:W-:Y:S01]  /*4240*/  @!P6 IMAD.IADD R14, R14, 0x1, -R4.reuse ;  /* 0x000000010e0ee824 */ /* 0x100fe200078e0a04 */
[----:B------:R0:W-:Y:S01]  /*4250*/  STL [R1+0x708], R11 ;  /* 0x0007080b01007387 */ /* 0x0001e20000100800 */
[----:B------:R-:W-:Y:S01]  /*4260*/  ISETP.GE.AND P2, PT, R9, RZ, PT ;  /* 0x000000ff0900720c */ /* 0x000fe20003f46270 */
[C---:B------:R-:W-:Y:S02]  /*4270*/  IMAD.HI.U32 R9, R25.reuse, R2, RZ ;  /* 0x0000000219097227 */ /* 0x040fe400078e00ff */
[----:B------:R-:W-:Y:S02]  /*4280*/  ISETP.GT.U32.AND P6, PT, R4, R14, PT ;  /* 0x0000000e0400720c */ /* 0x000fe40003fc4070 */
[----:B------:R-:W-:Y:S01]  /*4290*/  @!P4 IMAD.IADD R10, R10, 0x1, -R4 ;  /* 0x000000010a0ac824 */ /* 0x000fe200078e0a04 */
[----:B------:R-:W-:Y:S01]  /*42a0*/  ISETP.GE.AND P4, PT, R8, RZ, PT ;  /* 0x000000ff0800720c */ /* 0x000fe20003f86270 */
[----:B------:R-:W-:-:S04]  /*42b0*/  IMAD.HI.U32 R12, R25, R5, RZ ;  /* 0x00000005190c7227 */ /* 0x000fc800078e00ff */
[----:B------:R-:W-:-:S04]  /*42c0*/  IMAD.HI.U32 R8, R25, R7, RZ ;  /* 0x0000000719087227 */ /* 0x000fc800078e00ff */
[----:B0-----:R-:W-:Y:S02]  /*42d0*/  IMAD.MOV.U32 R11, RZ, RZ, R10 ;  /* 0x000000ffff0b7224 */ /* 0x001fe400078e000a */
[----:B------:R-:W-:Y:S02]  /*42e0*/  IMAD.MOV R12, RZ, RZ, -R12 ;  /* 0x000000ffff0c7224 */ /* 0x000fe400078e0a0c */
[----:B------:R-:W-:Y:S02]  /*42f0*/  IMAD.MOV R8, RZ, RZ, -R8 ;  /* 0x000000ffff087224 */ /* 0x000fe400078e0a08 */
[----:B------:R-:W-:Y:S02]  /*4300*/  @!P5 IMAD.IADD R6, R6, 0x1, -R4 ;  /* 0x000000010606d824 */ /* 0x000fe400078e0a04 */
[----:B------:R-:W-:Y:S01]  /*4310*/  @!P3 IMAD.MOV R11, RZ, RZ, -R11 ;  /* 0x000000ffff0bb224 */ /* 0x000fe200078e0a0b */
[----:B------:R-:W-:Y:S01]  /*4320*/  ISETP.GE.AND P3, PT, R3, RZ, PT ;  /* 0x000000ff0300720c */ /* 0x000fe20003f66270 */
[----:B------:R-:W-:-:S02]  /*4330*/  IMAD R5, R4, R12, R5 ;  /* 0x0000000c04057224 */ /* 0x000fc400078e0205 */
[C---:B------:R-:W-:Y:S01]  /*4340*/  IMAD R3, R4.reuse, R8, R7 ;  /* 0x0000000804037224 */ /* 0x040fe200078e0207 */
[----:B------:R0:W-:Y:S01]  /*4350*/  STL [R1+0x700], R11 ;  /* 0x0007000b01007387 */ /* 0x0001e20000100800 */
[----:B------:R-:W-:Y:S01]  /*4360*/  IMAD.MOV.U32 R10, RZ, RZ, R6 ;  /* 0x000000ffff0a7224 */ /* 0x000fe200078e0006 */
[----:B------:R-:W-:Y:S01]  /*4370*/  ISETP.GT.U32.AND P5, PT, R4, R5, PT ;  /* 0x000000050400720c */ /* 0x000fe20003fa4070 */
[----:B------:R-:W-:Y:S01]  /*4380*/  IMAD.MOV R9, RZ, RZ, -R9 ;  /* 0x000000ffff097224 */ /* 0x000fe200078e0a09 */
[----:B------:R-:W-:Y:S01]  /*4390*/  IADD3 R6, R0, 0x1b5, RZ ;  /* 0x000001b500067810 */ /* 0x000fe20007ffe0ff */
[----:B------:R-:W-:Y:S01]  /*43a0*/  @!P0 IMAD.MOV R10, RZ, RZ, -R10 ;  /* 0x000000ffff0a8224 */ /* 0x000fe200078e0a0a */
[----:B------:R-:W-:Y:S01]  /*43b0*/  ISETP.GT.U32.AND P0, PT, R4, R3, PT ;  /* 0x000000030400720c */ /* 0x000fe20003f04070 */
[----:B------:R-:W-:Y:S01]  /*43c0*/  @!P6 IMAD.IADD R14, R14, 0x1, -R4 ;  /* 0x000000010e0ee824 */ /* 0x000fe200078e0a04 */
[----:B------:R-:W-:Y:S01]  /*43d0*/  IADD3 R8, R0, 0x1b3, RZ ;  /* 0x000001b300087810 */ /* 0x000fe20007ffe0ff */
[----:B------:R-:W-:Y:S01]  /*43e0*/  IMAD R2, R4, R9, R2 ;  /* 0x0000000904027224 */ /* 0x000fe200078e0202 */
[C---:B------:R-:W-:Y:S01]  /*43f0*/  IADD3 R9, R0.reuse, 0x1b6, RZ ;  /* 0x000001b600097810 */ /* 0x040fe20007ffe0ff */
[----:B0-----:R-:W-:Y:S01]  /*4400*/  IMAD.MOV.U32 R11, RZ, RZ, R14 ;  /* 0x000000ffff0b7224 */ /* 0x001fe200078e000e */
[----:B------:R0:W-:Y:S01]  /*4410*/  STL [R1+0x704], R10 ;  /* 0x0007040a01007387 */ /* 0x0001e20000100800 */
[----:B------:R-:W-:-:S02]  /*4420*/  IADD3 R7, R0, 0x1b4, RZ ;  /* 0x000001b400077810 */ /* 0x000fc40007ffe0ff */
[----:B------:R-:W-:Y:S01]  /*4430*/  @!P1 IMAD.MOV R11, RZ, RZ, -R11 ;  /* 0x000000ffff0b9224 */ /* 0x000fe200078e0a0b */
[C---:B------:R-:W-:Y:S01]  /*4440*/  ISETP.GT.U32.AND P1, PT, R4.reuse, R2, PT ;  /* 0x000000020400720c */ /* 0x040fe20003f24070 */
[--C-:B------:R-:W-:Y:S01]  /*4450*/  @!P5 IMAD.IADD R5, R5, 0x1, -R4.reuse ;  /* 0x000000010505d824 */ /* 0x100fe200078e0a04 */
[----:B------:R-:W-:Y:S01]  /*4460*/  ISETP.GE.AND P6, PT, R9, RZ, PT ;  /* 0x000000ff0900720c */ /* 0x000fe20003fc6270 */
[----:B------:R-:W-:Y:S01]  /*4470*/  @!P0 IMAD.IADD R3, R3, 0x1, -R4 ;  /* 0x0000000103038824 */ /* 0x000fe200078e0a04 */
[----:B------:R-:W-:Y:S01]  /*4480*/  IABS R9, R9 ;  /* 0x0000000900097213 */ /* 0x000fe20000000000 */
[----:B------:R1:W-:Y:S01]  /*4490*/  STL [R1+0x6fc], R11 ;  /* 0x0006fc0b01007387 */ /* 0x0003e20000100800 */
[C---:B------:R-:W-:Y:S02]  /*44a0*/  ISETP.GT.U32.AND P5, PT, R4.reuse, R5, PT ;  /* 0x000000050400720c */ /* 0x040fe40003fa4070 */
[----:B------:R-:W-:Y:S01]  /*44b0*/  ISETP.GT.U32.AND P0, PT, R4, R3, PT ;  /* 0x000000030400720c */ /* 0x000fe20003f04070 */
[----:B------:R-:W-:Y:S01]  /*44c0*/  IMAD.HI.U32 R14, R25, R9, RZ ;  /* 0x00000009190e7227 */ /* 0x000fe200078e00ff */
[----:B0-----:R-:W-:-:S02]  /*44d0*/  IABS R10, R6 ;  /* 0x00000006000a7213 */ /* 0x001fc40000000000 */
[----:B------:R-:W-:Y:S01]  /*44e0*/  IABS R13, R8 ;  /* 0x00000008000d7213 */ /* 0x000fe20000000000 */
[----:B------:R-:W-:Y:S01]  /*44f0*/  @!P1 IMAD.IADD R2, R2, 0x1, -R4 ;  /* 0x0000000102029824 */ /* 0x000fe200078e0a04 */
[----:B------:R-:W-:Y:S01]  /*4500*/  IABS R12, R7 ;  /* 0x00000007000c7213 */ /* 0x000fe20000000000 */
[----:B------:R-:W-:Y:S02]  /*4510*/  IMAD.MOV R14, RZ, RZ, -R14 ;  /* 0x000000ffff0e7224 */ /* 0x000fe400078e0a0e */
[----:B------:R-:W-:Y:S01]  /*4520*/  IMAD.HI.U32 R15, R25, R10, RZ ;  /* 0x0000000a190f7227 */ /* 0x000fe200078e00ff */
[----:B------:R-:W-:-:S03]  /*4530*/  ISETP.GT.U32.AND P1, PT, R4, R2, PT ;  /* 0x000000020400720c */ /* 0x000fc60003f24070 */
[--C-:B------:R-:W-:Y:S01]  /*4540*/  @!P5 IMAD.IADD R5, R5, 0x1, -R4.reuse ;  /* 0x000000010505d824 */ /* 0x100fe200078e0a04 */
[----:B------:R-:W-:Y:S01]  /*4550*/  ISETP.GE.AND P5, PT, R6, RZ, PT ;  /* 0x000000ff0600720c */ /* 0x000fe20003fa6270 */
[C---:B------:R-:W-:Y:S02]  /*4560*/  IMAD R9, R4.reuse, R14, R9 ;  /* 0x0000000e04097224 */ /* 0x040fe400078e0209 */
[----:B------:R-:W-:Y:S02]  /*4570*/  @!P0 IMAD.IADD R3, R3, 0x1, -R4 ;  /* 0x0000000103038824 */ /* 0x000fe400078e0a04 */
[----:B------:R-:W-:Y:S01]  /*4580*/  IMAD.MOV.U32 R17, RZ, RZ, R5 ;  /* 0x000000ffff117224 */ /* 0x000fe200078e0005 */
[----:B------:R-:W-:Y:S01]  /*4590*/  ISETP.GT.U32.AND P0, PT, R4, R9, PT ;  /* 0x000000090400720c */ /* 0x000fe20003f04070 */
[----:B-1----:R-:W-:Y:S01]  /*45a0*/  IMAD.MOV.U32 R11, RZ, RZ, R3 ;  /* 0x000000ffff0b7224 */ /* 0x002fe200078e0003 */
[----:B------:R-:W-:Y:S01]  /*45b0*/  IADD3 R5, R0, 0x1b2, RZ ;  /* 0x000001b200057810 */ /* 0x000fe20007ffe0ff */
[----:B------:R-:W-:-:S02]  /*45c0*/  IMAD.MOV R15, RZ, RZ, -R15 ;  /* 0x000000ffff0f7224 */ /* 0x000fc400078e0a0f */
[----:B------:R-:W-:Y:S01]  /*45d0*/  IMAD.HI.U32 R6, R25, R13, RZ ;  /* 0x0000000d19067227 */ /* 0x000fe200078e00ff */
[----:B------:R-:W-:-:S03]  /*45e0*/  IABS R14, R5 ;  /* 0x00000005000e7213 */ /* 0x000fc60000000000 */
[----:B------:R-:W-:-:S04]  /*45f0*/  IMAD.HI.U32 R16, R25, R12, RZ ;  /* 0x0000000c19107227 */ /* 0x000fc800078e00ff */
[----:B------:R-:W-:Y:S02]  /*4600*/  @!P2 IMAD.MOV R17, RZ, RZ, -R17 ;  /* 0x000000ffff11a224 */ /* 0x000fe400078e0a11 */
[----:B------:R-:W-:Y:S01]  /*4610*/  @!P4 IMAD.MOV R11, RZ, RZ, -R11 ;  /* 0x000000ffff0bc224 */ /* 0x000fe200078e0a0b */
[----:B------:R-:W-:Y:S01]  /*4620*/  ISETP.GE.AND P4, PT, R7, RZ, PT ;  /* 0x000000ff0700720c */ /* 0x000fe20003f86270 */
[----:B------:R-:W-:Y:S01]  /*4630*/  IMAD R10, R4, R15, R10 ;  /* 0x0000000f040a7224 */ /* 0x000fe200078e020a */
[----:B------:R-:W-:Y:S01]  /*4640*/  STL [R1+0x6f0], R17 ;  /* 0x0006f01101007387 */ /* 0x000fe20000100800 */
[----:B------:R-:W-:Y:S01]  /*4650*/  IMAD.MOV R6, RZ, RZ, -R6 ;  /* 0x000000ffff067224 */ /* 0x000fe200078e0a06 */
[----:B------:R-:W-:Y:S01]  /*4660*/  IADD3 R7, R0, 0x1b0, RZ ;  /* 0x000001b000077810 */ /* 0x000fe20007ffe0ff */
[----:B------:R-:W-:Y:S01]  /*4670*/  @!P1 IMAD.IADD R2, R2, 0x1, -R4 ;  /* 0x0000000102029824 */ /* 0x000fe200078e0a04 */
[----:B------:R0:W-:Y:S01]  /*4680*/  STL [R1+0x6ec], R11 ;  /* 0x0006ec0b01007387 */ /* 0x0001e20000100800 */
[----:B------:R-:W-:Y:S01]  /*4690*/  IMAD.MOV R16, RZ, RZ, -R16 ;  /* 0x000000ffff107224 */ /* 0x000fe200078e0a10 */
[C---:B------:R-:W-:Y:S01]  /*46a0*/  ISETP.GT.U32.AND P2, PT, R4.reuse, R10, PT ;  /* 0x0000000a0400720c */ /* 0x040fe20003f44070 */
[----:B------:R-:W-:Y:S01]  /*46b0*/  IMAD R3, R4, R6, R13 ;  /* 0x0000000604037224 */ /* 0x000fe200078e020d */
[----:B------:R-:W-:Y:S01]  /*46c0*/  IADD3 R6, R0, 0x1b1, RZ ;  /* 0x000001b100067810 */ /* 0x000fe20007ffe0ff */
[----:B------:R-:W-:-:S02]  /*46d0*/  IMAD R12, R4, R16, R12 ;  /* 0x00000010040c7224 */ /* 0x000fc400078e020c */
[----:B------:R-:W-:Y:S01]  /*46e0*/  @!P0 IMAD.IADD R9, R9, 0x1, -R4 ;  /* 0x0000000109098824 */ /* 0x000fe200078e0a04 */
[----:B------:R-:W-:Y:S01]  /*46f0*/  IABS R13, R6 ;  /* 0x00000006000d7213 */ /* 0x000fe20000000000 */
[----:B------:R-:W-:Y:S01]  /*4700*/  IMAD.HI.U32 R15, R25, R14, RZ ;  /* 0x0000000e190f7227 */ /* 0x000fe200078e00ff */
[C---:B------:R-:W-:Y:S02]  /*4710*/  ISETP.GT.U32.AND P1, PT, R4.reuse, R12, PT ;  /* 0x0000000c0400720c */ /* 0x040fe40003f24070 */
[----:B------:R-:W-:Y:S01]  /*4720*/  ISETP.GT.U32.AND P0, PT, R4, R9, PT ;  /* 0x000000090400720c */ /* 0x000fe20003f04070 */
[----:B0-----:R-:W-:Y:S01]  /*4730*/  IMAD.MOV.U32 R11, RZ, RZ, R2 ;  /* 0x000000ffff0b7224 */ /* 0x001fe200078e0002 */
[----:B------:R-:W-:Y:S01]  /*4740*/  IABS R2, R7 ;  /* 0x0000000700027213 */ /* 0x000fe20000000000 */
[----:B------:R-:W-:Y:S02]  /*4750*/  @!P2 IMAD.IADD R10, R10, 0x1, -R4 ;  /* 0x000000010a0aa824 */ /* 0x000fe400078e0a04 */
[----:B------:R-:W-:Y:S01]  /*4760*/  @!P3 IMAD.MOV R11, RZ, RZ, -R11 ;  /* 0x000000ffff0bb224 */ /* 0x000fe200078e0a0b */
[C---:B------:R-:W-:Y:S01]  /*4770*/  ISETP.GT.U32.AND P3, PT, R4.reuse, R3, PT ;  /* 0x000000030400720c */ /* 0x040fe20003f64070 */
[----:B------:R-:W-:Y:S01]  /*4780*/  IMAD.MOV R15, RZ, RZ, -R15 ;  /* 0x000000ffff0f7224 */ /* 0x000fe200078e0a0f */
[----:B------:R-:W-:-:S02]  /*4790*/  ISETP.GT.U32.AND P2, PT, R4, R10, PT ;  /* 0x0000000a0400720c */ /* 0x000fc40003f44070 */
[----:B------:R0:W-:Y:S01]  /*47a0*/  STL [R1+0x6e8], R11 ;  /* 0x0006e80b01007387 */ /* 0x0001e20000100800 */
[--C-:B------:R-:W-:Y:S02]  /*47b0*/  @!P1 IMAD.IADD R12, R12, 0x1, -R4.reuse ;  /* 0x000000010c0c9824 */ /* 0x100fe400078e0a04 */
[----:B------:R-:W-:Y:S01]  /*47c0*/  @!P0 IMAD.IADD R9, R9, 0x1, -R4 ;  /* 0x0000000109098824 */ /* 0x000fe200078e0a04 */
[----:B------:R-:W-:Y:S01]  /*47d0*/  ISETP.GE.AND P0, PT, R8, RZ, PT ;  /* 0x000000ff0800720c */ /* 0x000fe20003f06270 */
[----:B------:R-:W-:Y:S01]  /*47e0*/  IMAD.HI.U32 R8, R25, R13, RZ ;  /* 0x0000000d19087227 */ /* 0x000fe200078e00ff */
[----:B------:R-:W-:-:S03]  /*47f0*/  ISETP.GT.U32.AND P1, PT, R4, R12, PT ;  /* 0x0000000c0400720c */ /* 0x000fc60003f24070 */
[----:B------:R-:W-:Y:S02]  /*4800*/  @!P3 IMAD.IADD R3, R3, 0x1, -R4 ;  /* 0x000000010303b824 */ /* 0x000fe400078e0a04 */
[----:B------:R-:W-:Y:S02]  /*4810*/  IMAD.MOV R8, RZ, RZ, -R8 ;  /* 0x000000ffff087224 */ /* 0x000fe400078e0a08 */
[----:B------:R-:W-:Y:S01]  /*4820*/  @!P2 IMAD.IADD R10, R10, 0x1, -R4 ;  /* 0x000000010a0aa824 */ /* 0x000fe200078e0a04 */
[C---:B------:R-:W-:Y:S01]  /*4830*/  ISETP.GT.U32.AND P3, PT, R4.reuse, R3, PT ;  /* 0x000000030400720c */ /* 0x040fe20003f64070 */
[----:B------:R-:W-:Y:S02]  /*4840*/  IMAD.MOV.U32 R16, RZ, RZ, R9 ;  /* 0x000000ffff107224 */ /* 0x000fe400078e0009 */
[C---:B------:R-:W-:Y:S02]  /*4850*/  IMAD R13, R4.reuse, R8, R13 ;  /* 0x00000008040d7224 */ /* 0x040fe400078e020d */
[----:B------:R-:W-:-:S02]  /*4860*/  IMAD R14, R4, R15, R14 ;  /* 0x0000000f040e7224 */ /* 0x000fc400078e020e */
[----:B------:R-:W-:-:S03]  /*4870*/  IMAD.HI.U32 R9, R25, R2, RZ ;  /* 0x0000000219097227 */ /* 0x000fc600078e00ff */
[C---:B------:R-:W-:Y:S01]  /*4880*/  ISETP.GT.U32.AND P2, PT, R4.reuse, R14, PT ;  /* 0x0000000e0400720c */ /* 0x040fe20003f44070 */
[----:B0-----:R-:W-:Y:S02]  /*4890*/  IMAD.MOV.U32 R11, RZ, RZ, R10 ;  /* 0x000000ffff0b7224 */ /* 0x001fe400078e000a */
[--C-:B------:R-:W-:Y:S01]  /*48a0*/  @!P3 IMAD.IADD R3, R3, 0x1, -R4.reuse ;  /* 0x000000010303b824 */ /* 0x100fe200078e0a04 */
[----:B------:R-:W-:Y:S01]  /*48b0*/  ISETP.GT.U32.AND P3, PT, R4, R13, PT ;  /* 0x0000000d0400720c */ /* 0x000fe20003f64070 */
[----:B------:R-:W-:Y:S02]  /*48c0*/  IMAD.MOV R9, RZ, RZ, -R9 ;  /* 0x000000ffff097224 */ /* 0x000fe400078e0a09 */
[----:B------:R-:W-:Y:S01]  /*48d0*/  @!P1 IMAD.IADD R12, R12, 0x1, -R4 ;  /* 0x000000010c0c9824 */ /* 0x000fe200078e0a04 */
[----:B------:R-:W-:Y:S01]  /*48e0*/  ISETP.GE.AND P1, PT, R7, RZ, PT ;  /* 0x000000ff0700720c */ /* 0x000fe20003f26270 */
[----:B------:R-:W-:Y:S01]  /*48f0*/  @!P6 IMAD.MOV R16, RZ, RZ, -R16 ;  /* 0x000000ffff10e224 */ /* 0x000fe200078e0a10 */
[----:B------:R-:W-:Y:S01]  /*4900*/  ISETP.GE.AND P6, PT, R5, RZ, PT ;  /* 0x000000ff0500720c */ /* 0x000fe20003fc6270 */
[----:B------:R-:W-:Y:S01]  /*4910*/  @!P5 IMAD.MOV R11, RZ, RZ, -R11 ;  /* 0x000000ffff0bd224 */ /* 0x000fe200078e0a0b */
[----:B------:R-:W-:Y:S01]  /*4920*/  IADD3 R5, R0, 0x1ae, RZ ;  /* 0x000001ae00057810 */ /* 0x000fe20007ffe0ff */
[----:B------:R-:W-:Y:S01]  /*4930*/  IMAD R10, R4, R9, R2 ;  /* 0x00000009040a7224 */ /* 0x000fe200078e0202 */
[----:B------:R-:W-:Y:S01]  /*4940*/  IADD3 R2, R0, 0x1af, RZ ;  /* 0x000001af00027810 */ /* 0x000fe20007ffe0ff */
[----:B------:R-:W-:Y:S01]  /*4950*/  IMAD.MOV.U32 R15, RZ, RZ, R12 ;  /* 0x000000ffff0f7224 */ /* 0x000fe200078e000c */
[----:B------:R-:W-:Y:S01]  /*4960*/  STL [R1+0x6e4], R16 ;  /* 0x0006e41001007387 */ /* 0x000fe20000100800 */
[----:B------:R-:W-:Y:S01]  /*4970*/  ISETP.GE.AND P5, PT, R6, RZ, PT ;  /* 0x000000ff0600720c */ /* 0x000fe20003fa6270 */
[--C-:B------:R-:W-:Y:S01]  /*4980*/  @!P3 IMAD.IADD R13, R13, 0x1, -R4.reuse ;  /* 0x000000010d0db824 */ /* 0x100fe200078e0a04 */
[----:B------:R-:W-:Y:S01]  /*4990*/  IABS R6, R5 ;  /* 0x0000000500067213 */ /* 0x000fe20000000000 */
[----:B------:R0:W-:Y:S01]  /*49a0*/  STL [R1+0x6d0], R11 ;  /* 0x0006d00b01007387 */ /* 0x0001e20000100800 */
[----:B------:R-:W-:Y:S01]  /*49b0*/  @!P4 IMAD.MOV R15, RZ, RZ, -R15 ;  /* 0x000000ffff0fc224 */ /* 0x000fe200078e0a0f */
[----:B------:R-:W-:Y:S01]  /*49c0*/  ISETP.GE.AND P4, PT, R2, RZ, PT ;  /* 0x000000ff0200720c */ /* 0x000fe20003f86270 */
[----:B------:R-:W-:Y:S01]  /*49d0*/  @!P2 IMAD.IADD R14, R14, 0x1, -R4 ;  /* 0x000000010e0ea824 */ /* 0x000fe200078e0a04 */
[----:B------:R-:W-:-:S02]  /*49e0*/  IABS R2, R2 ;  /* 0x0000000200027213 */ /* 0x000fc40000000000 */
[C---:B------:R-:W-:Y:S01]  /*49f0*/  ISETP.GT.U32.AND P3, PT, R4.reuse, R13, PT ;  /* 0x0000000d0400720c */ /* 0x040fe20003f64070 */
[----:B------:R1:W-:Y:S01]  /*4a00*/  STL [R1+0x6dc], R15 ;  /* 0x0006dc0f01007387 */ /* 0x0003e20000100800 */
[----:B------:R-:W-:Y:S01]  /*4a10*/  ISETP.GT.U32.AND P2, PT, R4, R14, PT ;  /* 0x0000000e0400720c */ /* 0x000fe20003f44070 */
[----:B0-----:R-:W-:Y:S01]  /*4a20*/  IMAD.MOV.U32 R11, RZ, RZ, R3 ;  /* 0x000000ffff0b7224 */ /* 0x001fe200078e0003 */
[C---:B------:R-:W-:Y:S01]  /*4a30*/  IADD3 R9, R0.reuse, 0x1ac, RZ ;  /* 0x000001ac00097810 */ /* 0x040fe20007ffe0ff */
[----:B------:R-:W-:Y:S01]  /*4a40*/  IMAD.HI.U32 R3, R25, R6, RZ ;  /* 0x0000000619037227 */ /* 0x000fe200078e00ff */
[C---:B------:R-:W-:Y:S02]  /*4a50*/  IADD3 R16, R0.reuse, 0x1aa, RZ ;  /* 0x000001aa00107810 */ /* 0x040fe40007ffe0ff */
[----:B------:R-:W-:Y:S01]  /*4a60*/  IABS R7, R9 ;  /* 0x0000000900077213 */ /* 0x000fe20000000000 */
[----:B------:R-:W-:Y:S01]  /*4a70*/  @!P0 IMAD.MOV R11, RZ, RZ, -R11 ;  /* 0x000000ffff0b8224 */ /* 0x000fe200078e0a0b */
[----:B------:R-:W-:Y:S01]  /*4a80*/  ISETP.GE.AND P0, PT, R5, RZ, PT ;  /* 0x000000ff0500720c */ /* 0x000fe20003f06270 */
[----:B------:R-:W-:Y:S01]  /*4a90*/  IMAD.MOV.U32 R5, RZ, RZ, R2 ;  /* 0x000000ffff057224 */ /* 0x000fe200078e0002 */
[----:B------:R-:W-:Y:S01]  /*4aa0*/  IADD3 R2, R0, 0x1ad, RZ ;  /* 0x000001ad00027810 */ /* 0x000fe20007ffe0ff */
[----:B------:R-:W-:Y:S01]  /*4ab0*/  @!P3 IMAD.IADD R13, R13, 0x1, -R4 ;  /* 0x000000010d0db824 */ /* 0x000fe200078e0a04 */
[----:B------:R0:W-:Y:S01]  /*4ac0*/  STL [R1+0x6e0], R11 ;  /* 0x0006e00b01007387 */ /* 0x0001e20000100800 */
[----:B------:R-:W-:Y:S01]  /*4ad0*/  IMAD.HI.U32 R12, R25, R5, RZ ;  /* 0x00000005190c7227 */ /* 0x000fe200078e00ff */
[----:B------:R-:W-:-:S02]  /*4ae0*/  IABS R8, R2 ;  /* 0x0000000200087213 */ /* 0x000fc40000000000 */
[----:B------:R-:W-:Y:S01]  /*4af0*/  IABS R21, R16 ;  /* 0x0000001000157213 */ /* 0x000fe20000000000 */
[----:B------:R-:W-:Y:S02]  /*4b00*/  IMAD.MOV R12, RZ, RZ, -R12 ;  /* 0x000000ffff0c7224 */ /* 0x000fe400078e0a0c */
[----:B------:R-:W-:Y:S01]  /*4b10*/  @!P2 IMAD.IADD R14, R14, 0x1, -R4 ;  /* 0x000000010e0ea824 */ /* 0x000fe200078e0a04 */
[C---:B------:R-:W-:Y:S01]  /*4b20*/  ISETP.GT.U32.AND P2, PT, R4.reuse, R10, PT ;  /* 0x0000000a0400720c */ /* 0x040fe20003f44070 */
[C---:B------:R-:W-:Y:S02]  /*4b30*/  IMAD R5, R4.reuse, R12, R5 ;  /* 0x0000000c04057224 */ /* 0x040fe400078e0205 */
[----:B------:R-:W-:Y:S02]  /*4b40*/  IMAD.MOV R3, RZ, RZ, -R3 ;  /* 0x000000ffff037224 */ /* 0x000fe400078e0a03 */
[----:B-1----:R-:W-:Y:S01]  /*4b50*/  IMAD.MOV.U32 R15, RZ, RZ, R14 ;  /* 0x000000ffff0f7224 */ /* 0x002fe200078e000e */
[C---:B------:R-:W-:Y:S01]  /*4b60*/  ISETP.GT.U32.AND P3, PT, R4.reuse, R5, PT ;  /* 0x000000050400720c */ /* 0x040fe20003f64070 */
[----:B------:R-:W-:-:S02]  /*4b70*/  IMAD R6, R4, R3, R6 ;  /* 0x0000000304067224 */ /* 0x000fc400078e0206 */
[----:B------:R-:W-:Y:S02]  /*4b80*/  @!P6 IMAD.MOV R15, RZ, RZ, -R15 ;  /* 0x000000ffff0fe224 */ /* 0x000fe400078e0a0f */
[----:B------:R-:W-:Y:S01]  /*4b90*/  IMAD.HI.U32 R12, R25, R8, RZ ;  /* 0x00000008190c7227 */ /* 0x000fe200078e00ff */
[----:B------:R-:W-:Y:S02]  /*4ba0*/  ISETP.GT.U32.AND P6, PT, R4, R6, PT ;  /* 0x000000060400720c */ /* 0x000fe40003fc4070 */
[----:B------:R1:W-:Y:S01]  /*4bb0*/  STL [R1+0x6d4], R15 ;  /* 0x0006d40f01007387 */ /* 0x0003e20000100800 */
[----:B0-----:R-:W-:Y:S02]  /*4bc0*/  IMAD.MOV.U32 R11, RZ, RZ, R13 ;  /* 0x000000ffff0b7224 */ /* 0x001fe400078e000d */
[----:B------:R-:W-:Y:S02]  /*4bd0*/  IMAD.MOV R12, RZ, RZ, -R12 ;  /* 0x000000ffff0c7224 */ /* 0x000fe400078e0a0c */
[----:B------:R-:W-:-:S02]  /*4be0*/  @!P3 IMAD.IADD R5, R5, 0x1, -R4 ;  /* 0x000000010505b824 */ /* 0x000fc400078e0a04 */
[----:B------:R-:W-:Y:S01]  /*4bf0*/  @!P5 IMAD.MOV R11, RZ, RZ, -R11 ;  /* 0x000000ffff0bd224 */ /* 0x000fe200078e0a0b */
[----:B------:R-:W-:Y:S01]  /*4c00*/  ISETP.GE.AND P5, PT, R2, RZ, PT ;  /* 0x000000ff0200720c */ /* 0x000fe20003fa6270 */
[C---:B------:R-:W-:Y:S01]  /*4c10*/  IMAD R2, R4.reuse, R12, R8 ;  /* 0x0000000c04027224 */ /* 0x040fe200078e0208 */
[----:B------:R-:W-:Y:S01]  /*4c20*/  ISETP.GT.U32.AND P3, PT, R4, R5, PT ;  /* 0x000000050400720c */ /* 0x000fe20003f64070 */
[--C-:B------:R-:W-:Y:S01]  /*4c30*/  @!P6 IMAD.IADD R6, R6, 0x1, -R4.reuse ;  /* 0x000000010606e824 */ /* 0x100fe200078e0a04 */
[C---:B------:R-:W-:Y:S01]  /*4c40*/  IADD3 R12, R0.reuse, 0x1ab, RZ ;  /* 0x000001ab000c7810 */ /* 0x040fe20007ffe0ff */
[----:B------:R-:W-:Y:S01]  /*4c50*/  IMAD.HI.U32 R3, R25, R7, RZ ;  /* 0x0000000719037227 */ /* 0x000fe200078e00ff */
[----:B-1----:R-:W-:Y:S01]  /*4c60*/  IADD3 R15, R0, 0x1a8, RZ ;  /* 0x000001a8000f7810 */ /* 0x002fe20007ffe0ff */
[----:B------:R0:W-:Y:S01]  /*4c70*/  STL [R1+0x6d8], R11 ;  /* 0x0006d80b01007387 */ /* 0x0001e20000100800 */
[----:B------:R-:W-:Y:S01]  /*4c80*/  ISETP.GT.U32.AND P6, PT, R4, R6, PT ;  /* 0x000000060400720c */ /* 0x000fe20003fc4070 */
[----:B------:R-:W-:Y:S01]  /*4c90*/  IMAD.MOV R3, RZ, RZ, -R3 ;  /* 0x000000ffff037224 */ /* 0x000fe200078e0a03 */
[----:B------:R-:W-:Y:S01]  /*4ca0*/  IABS R13, R12 ;  /* 0x0000000c000d7213 */ /* 0x000fe20000000000 */
[----:B------:R-:W-:-:S02]  /*4cb0*/  @!P2 IMAD.IADD R10, R10, 0x1, -R4 ;  /* 0x000000010a0aa824 */ /* 0x000fc400078e0a04 */
[C---:B------:R-:W-:Y:S01]  /*4cc0*/  IMAD R7, R4.reuse, R3, R7 ;  /* 0x0000000304077224 */ /* 0x040fe200078e0207 */
[----:B------:R-:W-:Y:S01]  /*4cd0*/  IABS R3, R15 ;  /* 0x0000000f00037213 */ /* 0x000fe20000000000 */
[----:B------:R-:W-:Y:S01]  /*4ce0*/  @!P3 IMAD.IADD R5, R5, 0x1, -R4 ;  /* 0x000000010505b824 */ /* 0x000fe200078e0a04 */
[C---:B------:R-:W-:Y:S01]  /*4cf0*/  ISETP.GT.U32.AND P3, PT, R4.reuse, R2, PT ;  /* 0x000000020400720c */ /* 0x040fe20003f64070 */
[----:B------:R-:W-:Y:S01]  /*4d00*/  IMAD.HI.U32 R8, R25, R13, RZ ;  /* 0x0000000d19087227 */ /* 0x000fe200078e00ff */
[----:B------:R-:W-:-:S03]  /*4d10*/  ISETP.GT.U32.AND P2, PT, R4, R10, PT ;  /* 0x0000000a0400720c */ /* 0x000fc60003f44070 */
[----:B------:R-:W-:Y:S02]  /*4d20*/  IMAD.MOV R8, RZ, RZ, -R8 ;  /* 0x000000ffff087224 */ /* 0x000fe400078e0a08 */
[----:B------:R-:W-:Y:S01]  /*4d30*/  @!P6 IMAD.IADD R6, R6, 0x1, -R4 ;  /* 0x000000010606e824 */ /* 0x000fe200078e0a04 */
[C---:B------:R-:W-:Y:S01]  /*4d40*/  ISETP.GT.U32.AND P6, PT, R4.reuse, R7, PT ;  /* 0x000000070400720c */ /* 0x040fe20003fc4070 */
[----:B------:R-:W-:Y:S02]  /*4d50*/  IMAD R13, R4, R8, R13 ;  /* 0x00000008040d7224 */ /* 0x000fe400078e020d */
[----:B------:R-:W-:-:S04]  /*4d60*/  IMAD.HI.U32 R20, R25, R21, RZ ;  /* 0x0000001519147227 */ /* 0x000fc800078e00ff */
[----:B------:R-:W-:Y:S01]  /*4d70*/  @!P3 IMAD.IADD R2, R2, 0x1, -R4 ;  /* 0x000000010202b824 */ /* 0x000fe200078e0a04 */
[----:B------:R-:W-:Y:S01]  /*4d80*/  ISETP.GT.U32.AND P3, PT, R4, R13, PT ;  /* 0x0000000d0400720c */ /* 0x000fe20003f64070 */
[----:B------:R-:W-:Y:S02]  /*4d90*/  IMAD.MOV R20, RZ, RZ, -R20 ;  /* 0x000000ffff147224 */ /* 0x000fe400078e0a14 */
[--C-:B------:R-:W-:Y:S01]  /*4da0*/  @!P2 IMAD.IADD R10, R10, 0x1, -R4.reuse ;  /* 0x000000010a0aa824 */ /* 0x100fe200078e0a04 */
[----:B------:R-:W-:Y:S01]  /*4db0*/  ISETP.GE.AND P2, PT, R9, RZ, PT ;  /* 0x000000ff0900720c */ /* 0x000fe20003f46270 */
[----:B------:R-:W-:Y:S01]  /*4dc0*/  IMAD R20, R4, R20, R21 ;  /* 0x0000001404147224 */ /* 0x000fe200078e0215 */
[----:B------:R-:W-:Y:S01]  /*4dd0*/  IADD3 R9, R0, 0x1a7, RZ ;  /* 0x000001a700097810 */ /* 0x000fe20007ffe0ff */
[----:B------:R-:W-:Y:S02]  /*4de0*/  @!P6 IMAD.IADD R7, R7, 0x1, -R4 ;  /* 0x000000010707e824 */ /* 0x000fe400078e0a04 */
[----:B0-----:R-:W-:Y:S01]  /*4df0*/  IMAD.MOV.U32 R11, RZ, RZ, R10 ;  /* 0x000000ffff0b7224 */ /* 0x001fe200078e000a */
[----:B------:R-:W-:Y:S01]  /*4e00*/  ISETP.GT.U32.AND P6, PT, R4, R20, PT ;  /* 0x000000140400720c */ /* 0x000fe20003fc4070 */
[----:B------:R-:W-:Y:S01]  /*4e10*/  IMAD.HI.U32 R17, R25, R3, RZ ;  /* 0x0000000319117227 */ /* 0x000fe200078e00ff */
[----:B------:R-:W-:-:S03]  /*4e20*/  IABS R14, R9 ;  /* 0x00000009000e7213 */ /* 0x000fc60000000000 */
[----:B------:R-:W-:Y:S01]  /*4e30*/  @!P3 IMAD.IADD R13, R13, 0x1, -R4 ;  /* 0x000000010d0db824 */ /* 0x000fe200078e0a04 */
[C---:B------:R-:W-:Y:S01]  /*4e40*/  ISETP.GT.U32.AND P3, PT, R4.reuse, R2, PT ;  /* 0x000000020400720c */ /* 0x040fe20003f64070 */
[----:B------:R-:W-:Y:S01]  /*4e50*/  @!P1 IMAD.MOV R11, RZ, RZ, -R11 ;  /* 0x000000ffff0b9224 */ /* 0x000fe200078e0a0b */
[C---:B------:R-:W-:Y:S01]  /*4e60*/  ISETP.GT.U32.AND P1, PT, R4.reuse, R7, PT ;  /* 0x000000070400720c */ /* 0x040fe20003f24070 */
[----:B------:R-:W-:Y:S02]  /*4e70*/  IMAD.MOV R17, RZ, RZ, -R17 ;  /* 0x000000ffff117224 */ /* 0x000fe400078e0a11 */
[----:B------:R-:W-:Y:S01]  /*4e80*/  @!P0 IMAD.MOV R6, RZ, RZ, -R6 ;  /* 0x000000ffff068224 */ /* 0x000fe200078e0a06 */
[----:B------:R0:W-:Y:S01]  /*4e90*/  STL [R1+0x6c8], R11 ;  /* 0x0006c80b01007387 */ /* 0x0001e20000100800 */
[----:B------:R-:W-:Y:S01]  /*4ea0*/  ISETP.GT.U32.AND P0, PT, R4, R19, PT ;  /* 0x000000130400720c */ /* 0x000fe20003f04070 */
[----:B------:R-:W-:-:S04]  /*4eb0*/  IMAD.HI.U32 R8, R25, R14, RZ ;  /* 0x0000000e19087227 */ /* 0x000fc800078e00ff */
[----:B------:R-:W-:Y:S01]  /*4ec0*/  @!P6 IMAD.IADD R20, R20, 0x1, -R4 ;  /* 0x000000011414e824 */ /* 0x000fe200078e0a04 */
[C---:B------:R-:W-:Y:S01]  /*4ed0*/  ISETP.GT.U32.AND P6, PT, R4.reuse, R13, PT ;  /* 0x0000000d0400720c */ /* 0x040fe20003fc4070 */
[----:B------:R-:W-:Y:S01]  /*4ee0*/  IMAD R3, R4, R17, R3 ;  /* 0x0000001104037224 */ /* 0x000fe200078e0203 */
[----:B------:R-:W-:Y:S01]  /*4ef0*/  IADD3 R17, R0, 0x1a6, RZ ;  /* 0x000001a600117810 */ /* 0x000fe20007ffe0ff */
[----:B0-----:R-:W-:Y:S02]  /*4f00*/  IMAD.MOV.U32 R11, RZ, RZ, R5 ;  /* 0x000000ffff0b7224 */ /* 0x001fe400078e0005 */
[----:B------:R-:W-:Y:S01]  /*4f10*/  IMAD.MOV R8, RZ, RZ, -R8 ;  /* 0x000000ffff087224 */ /* 0x000fe200078e0a08 */
[----:B------:R-:W-:Y:S01]  /*4f20*/  IABS R10, R17 ;  /* 0x00000011000a7213 */ /* 0x000fe20000000000 */
[----:B------:R-:W-:Y:S01]  /*4f30*/  @!P4 IMAD.MOV R11, RZ, RZ, -R11 ;  /* 0x000000ffff0bc224 */ /* 0x000fe200078e0a0b */
[----:B------:R-:W-:Y:S01]  /*4f40*/  ISETP.GT.U32.AND P4, PT, R4, R20, PT ;  /* 0x000000140400720c */ /* 0x000fe20003f84070 */
[--C-:B------:R-:W-:Y:S01]  /*4f50*/  @!P3 IMAD.IADD R2, R2, 0x1, -R4.reuse ;  /* 0x000000010202b824 */ /* 0x100fe200078e0a04 */
[C---:B------:R-:W-:Y:S01]  /*4f60*/  ISETP.GT.U32.AND P3, PT, R4.reuse, R3, PT ;  /* 0x000000030400720c */ /* 0x040fe20003f64070 */
[----:B------:R-:W-:Y:S01]  /*4f70*/  @!P1 IMAD.IADD R7, R7, 0x1, -R4 ;  /* 0x0000000107079824 */ /* 0x000fe200078e0a04 */
[----:B------:R0:W-:Y:S01]  /*4f80*/  STL [R1+0x6c0], R11 ;  /* 0x0006c00b01007387 */ /* 0x0001e20000100800 */
[----:B------:R-:W-:Y:S01]  /*4f90*/  IMAD R8, R4, R8, R14 ;  /* 0x0000000804087224 */ /* 0x000fe200078e020e */
[----:B------:R-:W-:Y:S01]  /*4fa0*/  IADD3 R14, R0, 0x1a5, RZ ;  /* 0x000001a5000e7810 */ /* 0x000fe20007ffe0ff */
[----:B------:R-:W-:Y:S01]  /*4fb0*/  IMAD.MOV.U32 R21, RZ, RZ, R2 ;  /* 0x000000ffff157224 */ /* 0x000fe200078e0002 */
[----:B------:R1:W-:Y:S01]  /*4fc0*/  STL [R1+0x6bc], R6 ;  /* 0x0006bc0601007387 */ /* 0x0003e20000100800 */
[----:B------:R-:W-:Y:S01]  /*4fd0*/  ISETP.GE.AND P1, PT, R12, RZ, PT ;  /* 0x000000ff0c00720c */ /* 0x000fe20003f26270 */
[--C-:B------:R-:W-:Y:S01]  /*4fe0*/  @!P0 IMAD.IADD R19, R19, 0x1, -R4.reuse ;  /* 0x0000000113138824 */ /* 0x100fe200078e0a04 */
[----:B------:R-:W-:Y:S01]  /*4ff0*/  IABS R5, R14 ;  /* 0x0000000e00057213 */ /* 0x000fe20000000000 */
[----:B------:R-:W-:Y:S01]  /*5000*/  @!P5 IMAD.MOV R21, RZ, RZ, -R21 ;  /* 0x000000ffff15d224 */ /* 0x000fe200078e0a15 */
[----:B------:R-:W-:Y:S01]  /*5010*/  ISETP.GE.AND P0, PT, R18, RZ, PT ;  /* 0x000000ff1200720c */ /* 0x000fe20003f06270 */
[----:B0-----:R-:W-:Y:S01]  /*5020*/  IMAD.MOV.U32 R11, RZ, RZ, R7 ;  /* 0x000000ffff0b7224 */ /* 0x001fe200078e0007 */
[C---:B------:R-:W-:Y:S01]  /*5030*/  ISETP.GT.U32.AND P5, PT, R4.reuse, R19, PT ;  /* 0x000000130400720c */ /* 0x040fe20003fa4070 */
[----:B------:R-:W-:Y:S01]  /*5040*/  @!P6 IMAD.IADD R13, R13, 0x1, -R4 ;  /* 0x000000010d0de824 */ /* 0x000fe200078e0a04 */
[----:B------:R-:W-:Y:S01]  /*5050*/  ISETP.GT.U32.AND P6, PT, R4, R8, PT ;  /* 0x000000080400720c */ /* 0x000fe20003fc4070 */
[----:B-1----:R-:W-:Y:S01]  /*5060*/  IMAD.HI.U32 R6, R25, R10, RZ ;  /* 0x0000000a19067227 */ /* 0x002fe200078e00ff */
[----:B------:R-:W-:Y:S01]  /*5070*/  STL [R1+0x6b0], R21 ;  /* 0x0006b01501007387 */ /* 0x000fe20000100800 */
[----:B------:R-:W-:-:S02]  /*5080*/  IADD3 R2, R0, 0x1a4, RZ ;  /* 0x000001a400027810 */ /* 0x000fc40007ffe0ff */
[----:B------:R-:W-:Y:S01]  /*5090*/  @!P2 IMAD.MOV R11, RZ, RZ, -R11 ;  /* 0x000000ffff0ba224 */ /* 0x000fe200078e0a0b */
[----:B------:R-:W-:Y:S01]  /*50a0*/  IADD3 R7, R0, 0x1a3, RZ ;  /* 0x000001a300077810 */ /* 0x000fe20007ffe0ff */
[----:B------:R-:W-:Y:S02]  /*50b0*/  IMAD.MOV R6, RZ, RZ, -R6 ;  /* 0x000000ffff067224 */ /* 0x000fe400078e0a06 */
[----:B------:R-:W-:Y:S01]  /*50c0*/  IMAD.HI.U32 R12, R25, R5, RZ ;  /* 0x00000005190c7227 */ /* 0x000fe200078e00ff */
[----:B------:R0:W-:Y:S03]  /*50d0*/  STL [R1+0x6ac], R11 ;  /* 0x0006ac0b01007387 */ /* 0x0001e60000100800 */
[----:B------:R-:W-:Y:S02]  /*50e0*/  IMAD R6, R4, R6, R10 ;  /* 0x0000000604067224 */ /* 0x000fe400078e020a */
[----:B------:R-:W-:Y:S01]  /*50f0*/  @!P4 IMAD.IADD R20, R20, 0x1, -R4 ;  /* 0x000000011414c824 */ /* 0x000fe200078e0a04 */
[----:B------:R-:W-:Y:S01]  /*5100*/  ISETP.GE.AND P4, PT, R16, RZ, PT ;  /* 0x000000ff1000720c */ /* 0x000fe20003f86270 */
[----:B------:R-:W-:Y:S01]  /*5110*/  IMAD.MOV R12, RZ, RZ, -R12 ;  /* 0x000000ffff0c7224 */ /* 0x000fe200078e0a0c */
[----:B------:R-:W-:Y:S01]  /*5120*/  IABS R16, R7 ;  /* 0x0000000700107213 */ /* 0x000fe20000000000 */
[----:B------:R-:W-:-:S02]  /*5130*/  @!P6 IMAD.IADD R8, R8, 0x1, -R4 ;  /* 0x000000010808e824 */ /* 0x000fc400078e0a04 */
[----:B0-----:R-:W-:Y:S01]  /*5140*/  IMAD.MOV.U32 R11, RZ, RZ, R13 ;  /* 0x000000ffff0b7224 */ /* 0x001fe200078e000d */
[----:B------:R-:W-:Y:S01]  /*5150*/  IABS R13, R2 ;  /* 0x00000002000d7213 */ /* 0x000fe20000000000 */
[C---:B------:R-:W-:Y:S01]  /*5160*/  IMAD R5, R4.reuse, R12, R5 ;  /* 0x0000000c04057224 */ /* 0x040fe200078e0205 */
[C---:B------:R-:W-:Y:S01]  /*5170*/  ISETP.GT.U32.AND P6, PT, R4.reuse, R8, PT ;  /* 0x000000080400720c */ /* 0x040fe20003fc4070 */
[----:B------:R-:W-:Y:S01]  /*5180*/  @!P1 IMAD.MOV R11, RZ, RZ, -R11 ;  /* 0x000000ffff0b9224 */ /* 0x000fe200078e0a0b */
[C---:B------:R-:W-:Y:S01]  /*5190*/  ISETP.GT.U32.AND P1, PT, R4.reuse, R6, PT ;  /* 0x000000060400720c */ /* 0x040fe20003f24070 */
[--C-:B------:R-:W-:Y:S01]  /*51a0*/  @!P5 IMAD.IADD R19, R19, 0x1, -R4.reuse ;  /* 0x000000011313d824 */ /* 0x100fe200078e0a04 */
[----:B------:R-:W-:Y:S01]  /*51b0*/  ISETP.GT.U32.AND P5, PT, R4, R5, PT ;  /* 0x000000050400720c */ /* 0x000fe20003fa4070 */
[----:B------:R-:W-:Y:S01]  /*51c0*/  @!P3 IMAD.IADD R3, R3, 0x1, -R4 ;  /* 0x000000010303b824 */ /* 0x000fe200078e0a04 */
[----:B------:R0:W-:Y:S01]  /*51d0*/  STL [R1+0x6a8], R11 ;  /* 0x0006a80b01007387 */ /* 0x0001e20000100800 */
[----:B------:R-:W-:Y:S01]  /*51e0*/  IMAD.MOV.U32 R10, RZ, RZ, R20 ;  /* 0x000000ffff0a7224 */ /* 0x000fe200078e0014 */
[----:B------:R-:W-:-:S02]  /*51f0*/  ISETP.GE.AND P3, PT, R15, RZ, PT ;  /* 0x000000ff0f00720c */ /* 0x000fc40003f66270 */
[----:B------:R-:W-:Y:S01]  /*5200*/  ISETP.GT.U32.AND P2, PT, R4, R3, PT ;  /* 0x000000030400720c */ /* 0x000fe20003f44070 */
[----:B------:R-:W-:Y:S01]  /*5210*/  @!P4 IMAD.MOV R10, RZ, RZ, -R10 ;  /* 0x000000ffff0ac224 */ /* 0x000fe200078e0a0a */
[----:B------:R-:W-:Y:S01]  /*5220*/  ISETP.GE.AND P4, PT, R9, RZ, PT ;  /* 0x000000ff0900720c */ /* 0x000fe20003f86270 */
[----:B------:R-:W-:-:S03]  /*5230*/  IMAD.HI.U32 R9, R25, R13, RZ ;  /* 0x0000000d19097227 */ /* 0x000fc600078e00ff */
[----:B------:R1:W-:Y:S01]  /*5240*/  STL [R1+0x6a4], R10 ;  /* 0x0006a40a01007387 */ /* 0x0003e20000100800 */
[--C-:B------:R-:W-:Y:S01]  /*5250*/  @!P1 IMAD.IADD R6, R6, 0x1, -R4.reuse ;  /* 0x0000000106069824 */ /* 0x100fe200078e0a04 */
[----:B------:R-:W-:Y:S01]  /*5260*/  ISETP.GE.AND P1, PT, R2, RZ, PT ;  /* 0x000000ff0200720c */ /* 0x000fe20003f26270 */
[----:B0-----:R-:W-:Y:S02]  /*5270*/  IMAD.MOV.U32 R11, RZ, RZ, R19 ;  /* 0x000000ffff0b7224 */ /* 0x001fe400078e0013 */
[----:B------:R-:W-:Y:S02]  /*5280*/  IMAD.MOV R9, RZ, RZ, -R9 ;  /* 0x000000ffff097224 */ /* 0x000fe400078e0a09 */
[----:B------:R-:W-:Y:S01]  /*5290*/  @!P0 IMAD.MOV R11, RZ, RZ, -R11 ;  /* 0x000000ffff0b8224 */ /* 0x000fe200078e0a0b */
[----:B------:R-:W-:Y:S01]  /*52a0*/  ISETP.GT.U32.AND P0, PT, R4, R6, PT ;  /* 0x000000060400720c */ /* 0x000fe20003f04070 */
[--C-:B------:R-:W-:Y:S02]  /*52b0*/  @!P5 IMAD.IADD R5, R5, 0x1, -R4.reuse ;  /* 0x000000010505d824 */ /* 0x100fe400078e0a04 */
[--C-:B------:R-:W-:Y:S01]  /*52c0*/  @!P6 IMAD.IADD R8, R8, 0x1, -R4.reuse ;  /* 0x000000010808e824 */ /* 0x100fe200078e0a04 */
[----:B------:R-:W-:Y:S01]  /*52d0*/  ISETP.GE.AND P6, PT, R14, RZ, PT ;  /* 0x000000ff0e00720c */ /* 0x000fe20003fc6270 */
[C---:B------:R-:W-:Y:S01]  /*52e0*/  IMAD R13, R4.reuse, R9, R13 ;  /* 0x00000009040d7224 */ /* 0x040fe200078e020d */
[----:B------:R-:W-:Y:S01]  /*52f0*/  ISETP.GT.U32.AND P5, PT, R4, R5, PT ;  /* 0x000000050400720c */ /* 0x000fe20003fa4070 */
[----:B------:R-:W-:Y:S01]  /*5300*/  @!P2 IMAD.IADD R3, R3, 0x1, -R4 ;  /* 0x000000010303a824 */ /* 0x000fe200078e0a04 */
[----:B------:R-:W-:Y:S01]  /*5310*/  ISETP.GE.AND P2, PT, R17, RZ, PT ;  /* 0x000000ff1100720c */ /* 0x000fe20003f46270 */
[----:B------:R-:W-:Y:S01]  /*5320*/  IMAD.HI.U32 R2, R25, R16, RZ ;  /* 0x0000001019027227 */ /* 0x000fe200078e00ff */
[----:B------:R-:W-:Y:S01]  /*5330*/  IADD3 R14, R0, 0x1a2, RZ ;  /* 0x000001a2000e7810 */ /* 0x000fe20007ffe0ff */
[----:B------:R-:W-:Y:S02]  /*5340*/  STL [R1+0x6a0], R11 ;  /* 0x0006a00b01007387 */ /* 0x000fe40000100800 */
[----:B------:R-:W-:Y:S01]  /*5350*/  @!P4 IMAD.MOV R8, RZ, RZ, -R8 ;  /* 0x000000ffff08c224 */ /* 0x000fe200078e0a08 */
[----:B------:R-:W-:Y:S01]  /*5360*/  ISETP.GT.U32.AND P4, PT, R4, R13, PT ;  /* 0x0000000d0400720c */ /* 0x000fe20003f84070 */
[----:B-1----:R-:W-:Y:S01]  /*5370*/  IMAD.MOV.U32 R10, RZ, RZ, R3 ;  /* 0x000000ffff0a7224 */ /* 0x002fe200078e0003 */
[----:B------:R-:W-:Y:S01]  /*5380*/  IADD3 R3, R0, 0x1a1, RZ ;  /* 0x000001a100037810 */ /* 0x000fe20007ffe0ff */
[----:B------:R-:W-:-:S02]  /*5390*/  IMAD.MOV R2, RZ, RZ, -R2 ;  /* 0x000000ffff027224 */ /* 0x000fc400078e0a02 */
[----:B------:R-:W-:Y:S01]  /*53a0*/  @!P0 IMAD.IADD R6, R6, 0x1, -R4 ;  /* 0x0000000106068824 */ /* 0x000fe200078e0a04 */
[----:B------:R-:W-:Y:S01]  /*53b0*/  ISETP.GE.AND P0, PT, R14, RZ, PT ;  /* 0x000000ff0e00720c */ /* 0x000fe20003f06270 */
[----:B------:R-:W-:Y:S01]  /*53c0*/  @!P3 IMAD.MOV R10, RZ, RZ, -R10 ;  /* 0x000000ffff0ab224 */ /* 0x000fe200078e0a0a */
[----:B------:R-:W-:Y:S01]  /*53d0*/  ISETP.GE.AND P3, PT, R7, RZ, PT ;  /* 0x000000ff0700720c */ /* 0x000fe20003f66270 */
[C---:B------:R-:W-:Y:S01]  /*53e0*/  IMAD R16, R4.reuse, R2, R16 ;  /* 0x0000000204107224 */ /* 0x040fe200078e0210 */
[----:B------:R-:W-:Y:S01]  /*53f0*/  IABS R14, R14 ;  /* 0x0000000e000e7213 */ /* 0x000fe20000000000 */
[----:B------:R-:W-:Y:S01]  /*5400*/  IMAD.MOV.U32 R7, RZ, RZ, R6 ;  /* 0x000000ffff077224 */ /* 0x000fe200078e0006 */
[----:B------:R-:W-:Y:S01]  /*5410*/  STL [R1+0x69c], R10 ;  /* 0x00069c0a01007387 */ /* 0x000fe20000100800 */
[--C-:B------:R-:W-:Y:S01]  /*5420*/  @!P5 IMAD.IADD R5, R5, 0x1, -R4.reuse ;  /* 0x000000010505d824 */ /* 0x100fe200078e0a04 */
[----:B------:R-:W-:Y:S01]  /*5430*/  ISETP.GT.U32.AND P5, PT, R4, R16, PT ;  /* 0x000000100400720c */ /* 0x000fe20003fa4070 */
[----:B------:R-:W-:Y:S01]  /*5440*/  @!P4 IMAD.IADD R13, R13, 0x1, -R4 ;  /* 0x000000010d0dc824 */ /* 0x000fe200078e0a04 */
[----:B------:R0:W-:Y:S01]  /*5450*/  STL [R1+0x698], R8 ;  /* 0x0006980801007387 */ /* 0x0001e20000100800 */
[----:B------:R-:W-:Y:S01]  /*5460*/  @!P2 IMAD.MOV R7, RZ, RZ, -R7 ;  /* 0x000000ffff07a224 */ /* 0x000fe200078e0a07 */
[----:B------:R-:W-:Y:S01]  /*5470*/  IADD3 R2, R0, 0x1a0, RZ ;  /* 0x000001a000027810 */ /* 0x000fe20007ffe0ff */
[----:B------:R-:W-:Y:S01]  /*5480*/  @!P6 IMAD.MOV R5, RZ, RZ, -R5 ;  /* 0x000000ffff05e224 */ /* 0x000fe200078e0a05 */
[----:B------:R-:W-:-:S02]  /*5490*/  ISETP.GT.U32.AND P4, PT, R4, R13, PT ;  /* 0x0000000d0400720c */ /* 0x000fc40003f84070 */
[----:B------:R1:W-:Y:S01]  /*54a0*/  STL [R1+0x648], R7 ;  /* 0x0006480701007387 */ /* 0x0003e20000100800 */
[----:B------:R-:W-:Y:S02]  /*54b0*/  IABS R9, R2 ;  /* 0x0000000200097213 */ /* 0x000fe40000000000 */
[----:B------:R-:W-:Y:S01]  /*54c0*/  ISETP.GE.AND P2, PT, R3, RZ, PT ;  /* 0x000000ff0300720c */ /* 0x000fe20003f46270 */
[----:B------:R2:W-:Y:S01]  /*54d0*/  STL [R1+0x694], R5 ;  /* 0x0006940501007387 */ /* 0x0005e20000100800 */
[----:B------:R-:W-:Y:S01]  /*54e0*/  @!P5 IMAD.IADD R16, R16, 0x1, -R4 ;  /* 0x000000011010d824 */ /* 0x000fe200078e0a04 */
[----:B0-----:R-:W-:Y:S01]  /*54f0*/  IABS R8, R3 ;  /* 0x0000000300087213 */ /* 0x001fe20000000000 */
[C---:B------:R-:W-:Y:S01]  /*5500*/  IMAD.HI.U32 R3, R25.reuse, R9, RZ ;  /* 0x0000000919037227 */ /* 0x040fe200078e00ff */
[----:B------:R-:W-:Y:S02]  /*5510*/  ISETP.GE.AND P6, PT, R2, RZ, PT ;  /* 0x000000ff0200720c */ /* 0x000fe40003fc6270 */
[----:B------:R-:W-:Y:S01]  /*5520*/  ISETP.GT.U32.AND P5, PT, R4, R16, PT ;  /* 0x000000100400720c */ /* 0x000fe20003fa4070 */
[----:B-1----:R-:W-:Y:S01]  /*5530*/  IMAD.HI.U32 R7, R25, R14, RZ ;  /* 0x0000000e19077227 */ /* 0x002fe200078e00ff */
[----:B------:R-:W-:-:S02]  /*5540*/  IADD3 R2, R0, 0x19f, RZ ;  /* 0x0000019f00027810 */ /* 0x000fc40007ffe0ff */
[----:B------:R-:W-:Y:S01]  /*5550*/  IADD3 R10, R0, 0x19e, RZ ;  /* 0x0000019e000a7810 */ /* 0x000fe20007ffe0ff */
[----:B------:R-:W-:Y:S01]  /*5560*/  IMAD.MOV R7, RZ, RZ, -R7 ;  /* 0x000000ffff077224 */ /* 0x000fe200078e0a07 */
[----:B--2---:R-:W-:Y:S01]  /*5570*/  IABS R5, R2 ;  /* 0x0000000200057213 */ /* 0x004fe20000000000 */
[----:B------:R-:W-:Y:S01]  /*5580*/  IMAD.HI.U32 R6, R25, R8, RZ ;  /* 0x0000000819067227 */ /* 0x000fe200078e00ff */
[----:B------:R-:W-:-:S03]  /*5590*/  IABS R15, R10 ;  /* 0x0000000a000f7213 */ /* 0x000fc60000000000 */
[----:B------:R-:W-:Y:S01]  /*55a0*/  IMAD R14, R4, R7, R14 ;  /* 0x00000007040e7224 */ /* 0x000fe200078e020e */
[----:B------:R-:W-:Y:S01]  /*55b0*/  IADD3 R7, R0, 0x19d, RZ ;  /* 0x0000019d00077810 */ /* 0x000fe20007ffe0ff */
[----:B------:R-:W-:Y:S02]  /*55c0*/  @!P4 IMAD.IADD R13, R13, 0x1, -R4 ;  /* 0x000000010d0dc824 */ /* 0x000fe400078e0a04 */
[----:B------:R-:W-:Y:S01]  /*55d0*/  IMAD.MOV R3, RZ, RZ, -R3 ;  /* 0x000000ffff037224 */ /* 0x000fe200078e0a03 */
[C---:B------:R-:W-:Y:S01]  /*55e0*/  ISETP.GT.U32.AND P4, PT, R4.reuse, R14, PT ;  /* 0x0000000e0400720c */ /* 0x040fe20003f84070 */
[----:B------:R-:W-:Y:S01]  /*55f0*/  IMAD.MOV R6, RZ, RZ, -R6 ;  /* 0x000000ffff067224 */ /* 0x000fe200078e0a06 */
[----:B------:R-:W-:Y:S01]  /*5600*/  IABS R12, R7 ;  /* 0x00000007000c7213 */ /* 0x000fe20000000000 */
[----:B------:R-:W-:Y:S01]  /*5610*/  IMAD R9, R4, R3, R9 ;  /* 0x0000000304097224 */ /* 0x000fe200078e0209 */
[----:B------:R-:W-:Y:S01]  /*5620*/  IADD3 R3, R0, 0x19c, RZ ;  /* 0x0000019c00037810 */ /* 0x000fe20007ffe0ff */
[----:B------:R-:W-:-:S02]  /*5630*/  IMAD.MOV.U32 R11, RZ, RZ, R13 ;  /* 0x000000ffff0b7224 */ /* 0x000fc400078e000d */
[C---:B------:R-:W-:Y:S01]  /*5640*/  IMAD R8, R4.reuse, R6, R8 ;  /* 0x0000000604087224 */ /* 0x040fe200078e0208 */
[----:B------:R-:W-:Y:S01]  /*5650*/  IABS R6, R3 ;  /* 0x0000000300067213 */ /* 0x000fe20000000000 */
[----:B------:R-:W-:Y:S01]  /*5660*/  @!P1 IMAD.MOV R11, RZ, RZ, -R11 ;  /* 0x000000ffff0b9224 */ /* 0x000fe200078e0a0b */
[----:B------:R-:W-:Y:S01]  /*5670*/  ISETP.GT.U32.AND P1, PT, R4, R9, PT ;  /* 0x000000090400720c */ /* 0x000fe20003f24070 */
[--C-:B------:R-:W-:Y:S01]  /*5680*/  @!P5 IMAD.IADD R16, R16, 0x1, -R4.reuse ;  /* 0x000000011010d824 */ /* 0x100fe200078e0a04 */
[----:B------:R-:W-:Y:S01]  /*5690*/  ISETP.GT.U32.AND P5, PT, R4, R8, PT ;  /* 0x000000080400720c */ /* 0x000fe20003fa4070 */
[----:B------:R-:W-:Y:S01]  /*56a0*/  @!P4 IMAD.IADD R14, R14, 0x1, -R4 ;  /* 0x000000010e0ec824 */ /* 0x000fe200078e0a04 */
[----:B------:R0:W-:Y:S01]  /*56b0*/  STL [R1+0x65c], R11 ;  /* 0x00065c0b01007387 */ /* 0x0001e20000100800 */
[----:B------:R-:W-:-:S03]  /*56c0*/  IMAD.HI.U32 R13, R25, R5, RZ ;  /* 0x00000005190d7227 */ /* 0x000fc600078e00ff */
[----:B------:R-:W-:Y:S01]  /*56d0*/  ISETP.GT.U32.AND P4, PT, R4, R14, PT ;  /* 0x0000000e0400720c */ /* 0x000fe20003f84070 */
[----:B------:R-:W-:-:S04]  /*56e0*/  IMAD.MOV R13, RZ, RZ, -R13 ;  /* 0x000000ffff0d7224 */ /* 0x000fc800078e0a0d */
[----:B------:R-:W-:Y:S02]  /*56f0*/  @!P1 IMAD.IADD R9, R9, 0x1, -R4 ;  /* 0x0000000109099824 */ /* 0x000fe400078e0a04 */
[----:B0-----:R-:W-:Y:S02]  /*5700*/  IMAD.MOV.U32 R11, RZ, RZ, R16 ;  /* 0x000000ffff0b7224 */ /* 0x001fe400078e0010 */
[--C-:B------:R-:W-:Y:S01]  /*5710*/  @!P5 IMAD.IADD R8, R8, 0x1, -R4.reuse ;  /* 0x000000010808d824 */ /* 0x100fe200078e0a04 */
[----:B------:R-:W-:Y:S01]  /*5720*/  ISETP.GT.U32.AND P1, PT, R4, R9, PT ;  /* 0x000000090400720c */ /* 0x000fe20003f24070 */
[----:B------:R-:W-:Y:S01]  /*5730*/  @!P3 IMAD.MOV R11, RZ, RZ, -R11 ;  /* 0x000000ffff0bb224 */ /* 0x000fe200078e0a0b */
[----:B------:R-:W-:Y:S01]  /*5740*/  ISETP.GE.AND P3, PT, R2, RZ, PT ;  /* 0x000000ff0200720c */ /* 0x000fe20003f66270 */
[C---:B------:R-:W-:Y:S01]  /*5750*/  IMAD R2, R4.reuse, R13, R5 ;  /* 0x0000000d04027224 */ /* 0x040fe200078e0205 */
[----:B------:R-:W-:Y:S01]  /*5760*/  ISETP.GT.U32.AND P5, PT, R4, R8, PT ;  /* 0x000000080400720c */ /* 0x000fe20003fa4070 */
[----:B------:R-:W-:Y:S01]  /*5770*/  @!P4 IMAD.IADD R14, R14, 0x1, -R4 ;  /* 0x000000010e0ec824 */ /* 0x000fe200078e0a04 */
[----:B------:R0:W-:Y:S01]  /*5780*/  STL [R1+0x690], R11 ;  /* 0x0006900b01007387 */ /* 0x0001e20000100800 */
[----:B------:R-:W-:Y:S01]  /*5790*/  IMAD.HI.U32 R5, R25, R12, RZ ;  /* 0x0000000c19057227 */ /* 0x000fe200078e00ff */
[----:B------:R-:W-:-:S03]  /*57a0*/  ISETP.GT.U32.AND P4, PT, R4, R2, PT ;  /* 0x000000020400720c */ /* 0x000fc60003f84070 */
[----:B------:R-:W-:-:S04]  /*57b0*/  IMAD.HI.U32 R16, R25, R15, RZ ;  /* 0x0000000f19107227 */ /* 0x000fc800078e00ff */
[----:B------:R-:W-:-:S04]  /*57c0*/  IMAD.HI.U32 R13, R25, R6, RZ ;  /* 0x00000006190d7227 */ /* 0x000fc800078e00ff */
[----:B0-----:R-:W-:Y:S02]  /*57d0*/  IMAD.MOV.U32 R11, RZ, RZ, R14 ;  /* 0x000000ffff0b7224 */ /* 0x001fe400078e000e */
[----:B------:R-:W-:Y:S02]  /*57e0*/  IMAD.MOV R5, RZ, RZ, -R5 ;  /* 0x000000ffff057224 */ /* 0x000fe400078e0a05 */
[----:B------:R-:W-:Y:S02]  /*57f0*/  @!P0 IMAD.MOV R11, RZ, RZ, -R11 ;  /* 0x000000ffff0b8224 */ /* 0x000fe400078e0a0b */
[----:B------:R-:W-:Y:S02]  /*5800*/  IMAD.MOV R16, RZ, RZ, -R16 ;  /* 0x000000ffff107224 */ /* 0x000fe400078e0a10 */
[----:B------:R-:W-:Y:S01]  /*5810*/  IMAD.MOV R13, RZ, RZ, -R13 ;  /* 0x000000ffff0d7224 */ /* 0x000fe200078e0a0d */
[----:B------:R0:W-:Y:S01]  /*5820*/  STL [R1+0x67c], R11 ;  /* 0x00067c0b01007387 */ /* 0x0001e20000100800 */
[----:B------:R-:W-:Y:S01]  /*5830*/  IMAD R12, R4, R5, R12 ;  /* 0x00000005040c7224 */ /* 0x000fe200078e020c */
[----:B------:R-:W-:Y:S01]  /*5840*/  IADD3 R5, R0, 0x19b, RZ ;  /* 0x0000019b00057810 */ /* 0x000fe20007ffe0ff */
[----:B------:R-:W-:-:S02]  /*5850*/  @!P1 IMAD.IADD R9, R9, 0x1, -R4 ;  /* 0x0000000109099824 */ /* 0x000fc400078e0a04 */
[----:B------:R-:W-:Y:S01]  /*5860*/  @!P5 IMAD.IADD R8, R8, 0x1, -R4 ;  /* 0x000000010808d824 */ /* 0x000fe200078e0a04 */
[----:B------:R-:W-:Y:S01]  /*5870*/  ISETP.GE.AND P5, PT, R10, RZ, PT ;  /* 0x000000ff0a00720c */ /* 0x000fe20003fa6270 */
[C---:B------:R-:W-:Y:S01]  /*5880*/  IMAD R10, R4.reuse, R16, R15 ;  /* 0x00000010040a7224 */ /* 0x040fe200078e020f */
[C---:B------:R-:W-:Y:S01]  /*5890*/  ISETP.GT.U32.AND P1, PT, R4.reuse, R12, PT ;  /* 0x0000000c0400720c */ /* 0x040fe20003f24070 */
[C---:B------:R-:W-:Y:S01]  /*58a0*/  IMAD R6, R4.reuse, R13, R6 ;  /* 0x0000000d04067224 */ /* 0x040fe200078e0206 */
[----:B------:R-:W-:Y:S01]  /*58b0*/  IABS R13, R5 ;  /* 0x00000005000d7213 */ /* 0x000fe20000000000 */
[----:B0-----:R-:W-:Y:S01]  /*58c0*/  IMAD.MOV.U32 R11, RZ, RZ, R9 ;  /* 0x000000ffff0b7224 */ /* 0x001fe200078e0009 */
[----:B------:R-:W-:Y:S01]  /*58d0*/  ISETP.GT.U32.AND P0, PT, R4, R10, PT ;  /* 0x0000000a0400720c */ /* 0x000fe20003f04070 */
[----:B------:R-:W-:Y:S02]  /*58e0*/  @!P4 IMAD.IADD R2, R2, 0x1, -R4 ;  /* 0x000000010202c824 */ /* 0x000fe400078e0a04 */
[----:B------:R-:W-:Y:S01]  /*58f0*/  @!P6 IMAD.MOV R11, RZ, RZ, -R11 ;  /* 0x000000ffff0be224 */ /* 0x000fe200078e0a0b */
[C---:B------:R-:W-:Y:S01]  /*5900*/  ISETP.GT.U32.AND P6, PT, R4.reuse, R6, PT ;  /* 0x000000060400720c */ /* 0x040fe20003fc4070 */
[----:B------:R-:W-:Y:S01]  /*5910*/  IMAD.MOV.U32 R14, RZ, RZ, R8 ;  /* 0x000000ffff0e7224 */ /* 0x000fe200078e0008 */
[----:B------:R-:W-:Y:S01]  /*5920*/  ISETP.GT.U32.AND P4, PT, R4, R2, PT ;  /* 0x000000020400720c */ /* 0x000fe20003f84070 */
[----:B------:R-:W-:-:S02]  /*5930*/  IMAD.MOV.U32 R8, RZ, RZ, R13 ;  /* 0x000000ffff087224 */ /* 0x000fc400078e000d */
[----:B------:R-:W-:Y:S01]  /*5940*/  @!P2 IMAD.MOV R14, RZ, RZ, -R14 ;  /* 0x000000ffff0ea224 */ /* 0x000fe200078e0a0e */
[----:B------:R-:W-:Y:S01]  /*5950*/  ISETP.GE.AND P2, PT, R7, RZ, PT ;  /* 0x000000ff0700720c */ /* 0x000fe20003f46270 */
[--C-:B------:R-:W-:Y:S01]  /*5960*/  @!P1 IMAD.IADD R12, R12, 0x1, -R4.reuse ;  /* 0x000000010c0c9824 */ /* 0x100fe200078e0a04 */
[----:B------:R-:W-:Y:S01]  /*5970*/  IADD3 R7, R0, 0x19a, RZ ;  /* 0x0000019a00077810 */ /* 0x000fe20007ffe0ff */
[--C-:B------:R-:W-:Y:S01]  /*5980*/  @!P0 IMAD.IADD R10, R10, 0x1, -R4.reuse ;  /* 0x000000010a0a8824 */ /* 0x100fe200078e0a04 */
[----:B------:R-:W-:Y:S01]  /*5990*/  ISETP.GE.AND P0, PT, R5, RZ, PT ;  /* 0x000000ff0500720c */ /* 0x000fe20003f06270 */
[----:B------:R0:W-:Y:S01]  /*59a0*/  STL [R1+0x684], R14 ;  /* 0x0006840e01007387 */ /* 0x0001e20000100800 */
[----:B------:R-:W-:Y:S01]  /*59b0*/  IABS R13, R7 ;  /* 0x00000007000d7213 */ /* 0x000fe20000000000 */
[--C-:B------:R-:W-:Y:S01]  /*59c0*/  @!P6 IMAD.IADD R6, R6, 0x1, -R4.reuse ;  /* 0x000000010606e824 */ /* 0x100fe200078e0a04 */
[----:B------:R-:W-:Y:S01]  /*59d0*/  ISETP.GT.U32.AND P6, PT, R4, R12, PT ;  /* 0x0000000c0400720c */ /* 0x000fe20003fc4070 */
[----:B------:R-:W-:Y:S01]  /*59e0*/  @!P4 IMAD.IADD R2, R2, 0x1, -R4 ;  /* 0x000000010202c824 */ /* 0x000fe200078e0a04 */
[----:B------:R1:W-:Y:S01]  /*59f0*/  STL [R1+0x688], R11 ;  /* 0x0006880b01007387 */ /* 0x0003e20000100800 */
[----:B------:R-:W-:Y:S01]  /*5a00*/  IMAD.HI.U32 R5, R25, R13, RZ ;  /* 0x0000000d19057227 */ /* 0x000fe200078e00ff */
[----:B------:R-:W-:-:S02]  /*5a10*/  ISETP.GT.U32.AND P1, PT, R4, R10, PT ;  /* 0x0000000a0400720c */ /* 0x000fc40003f24070 */
[----:B------:R-:W-:Y:S01]  /*5a20*/  ISETP.GE.AND P4, PT, R3, RZ, PT ;  /* 0x000000ff0300720c */ /* 0x000fe20003f86270 */
[----:B------:R-:W-:Y:S01]  /*5a30*/  IMAD.HI.U32 R9, R25, R8, RZ ;  /* 0x0000000819097227 */ /* 0x000fe200078e00ff */
[----:B------:R-:W-:-:S03]  /*5a40*/  IADD3 R3, R0, 0x199, RZ ;  /* 0x0000019900037810 */ /* 0x000fc60007ffe0ff */
[----:B------:R-:W-:Y:S01]  /*5a50*/  IMAD.MOV R5, RZ, RZ, -R5 ;  /* 0x000000ffff057224 */ /* 0x000fe200078e0a05 */
[----:B0-----:R-:W-:Y:S01]  /*5a60*/  IABS R14, R3 ;  /* 0x00000003000e7213 */ /* 0x001fe20000000000 */
[----:B-1----:R-:W-:Y:S01]  /*5a70*/  IMAD.MOV.U32 R11, RZ, RZ, R2 ;  /* 0x000000ffff0b7224 */ /* 0x002fe200078e0002 */
[----:B------:R-:W-:Y:S01]  /*5a80*/  IADD3 R2, R0, 0x198, RZ ;  /* 0x0000019800027810 */ /* 0x000fe20007ffe0ff */
[----:B------:R-:W-:Y:S02]  /*5a90*/  IMAD.MOV R9, RZ, RZ, -R9 ;  /* 0x000000ffff097224 */ /* 0x000fe400078e0a09 */
[----:B------:R-:W-:Y:S01]  /*5aa0*/  @!P3 IMAD.MOV R11, RZ, RZ, -R11 ;  /* 0x000000ffff0bb224 */ /* 0x000fe200078e0a0b */
[C---:B------:R-:W-:Y:S01]  /*5ab0*/  ISETP.GT.U32.AND P3, PT, R4.reuse, R6, PT ;  /* 0x000000060400720c */ /* 0x040fe20003f64070 */
[C---:B------:R-:W-:Y:S01]  /*5ac0*/  IMAD R13, R4.reuse, R5, R13 ;  /* 0x00000005040d7224 */ /* 0x040fe200078e020d */
[----:B------:R-:W-:Y:S01]  /*5ad0*/  IABS R5, R2 ;  /* 0x0000000200057213 */ /* 0x000fe20000000000 */
[----:B------:R-:W-:Y:S01]  /*5ae0*/  IMAD R8, R4, R9, R8 ;  /* 0x0000000904087224 */ /* 0x000fe200078e0208 */
[----:B------:R-:W-:Y:S01]  /*5af0*/  IADD3 R9, R0, 0x197, RZ ;  /* 0x0000019700097810 */ /* 0x000fe20007ffe0ff */
[--C-:B------:R-:W-:Y:S01]  /*5b00*/  @!P6 IMAD.IADD R12, R12, 0x1, -R4.reuse ;  /* 0x000000010c0ce824 */ /* 0x100fe200078e0a04 */
[----:B------:R-:W-:Y:S01]  /*5b10*/  ISETP.GT.U32.AND P6, PT, R4, R13, PT ;  /* 0x0000000d0400720c */ /* 0x000fe20003fc4070 */
[----:B------:R-:W-:Y:S01]  /*5b20*/  @!P1 IMAD.IADD R10, R10, 0x1, -R4 ;  /* 0x000000010a0a9824 */ /* 0x000fe200078e0a04 */
[----:B------:R-:W-:Y:S01]  /*5b30*/  ISETP.GT.U32.AND P1, PT, R4, R8, PT ;  /* 0x000000080400720c */ /* 0x000fe20003f24070 */
[----:B------:R0:W-:Y:S01]  /*5b40*/  STL [R1+0x68c], R11 ;  /* 0x00068c0b01007387 */ /* 0x0001e20000100800 */
[----:B------:R-:W-:Y:S01]  /*5b50*/  IABS R15, R9 ;  /* 0x00000009000f7213 */ /* 0x000fe20000000000 */
[----:B------:R-:W-:-:S04]  /*5b60*/  IMAD.HI.U32 R16, R25, R5, RZ ;  /* 0x0000000519107227 */ /* 0x000fc800078e00ff */
[----:B------:R-:W-:Y:S01]  /*5b70*/  @!P3 IMAD.IADD R6, R6, 0x1, -R4 ;  /* 0x000000010606b824 */ /* 0x000fe200078e0a04 */
[----:B------:R-:W-:Y:S01]  /*5b80*/  ISETP.GE.AND P3, PT, R7, RZ, PT ;  /* 0x000000ff0700720c */ /* 0x000fe20003f66270 */
[----:B------:R-:W-:Y:S02]  /*5b90*/  IMAD.MOV.U32 R7, RZ, RZ, R15 ;  /* 0x000000ffff077224 */ /* 0x000fe400078e000f */
[----:B0-----:R-:W-:Y:S02]  /*5ba0*/  IMAD.MOV.U32 R11, RZ, RZ, R10 ;  /* 0x000000ffff0b7224 */ /* 0x001fe400078e000a */
[----:B------:R-:W-:-:S04]  /*5bb0*/  IMAD.HI.U32 R15, R25, R14, RZ ;  /* 0x0000000e190f7227 */ /* 0x000fc800078e00ff */
[--C-:B------:R-:W-:Y:S02]  /*5bc0*/  @!P6 IMAD.IADD R13, R13, 0x1, -R4.reuse ;  /* 0x000000010d0de824 */ /* 0x100fe400078e0a04 */
[----:B------:R-:W-:Y:S02]  /*5bd0*/  @!P5 IMAD.MOV R11, RZ, RZ, -R11 ;  /* 0x000000ffff0bd224 */ /* 0x000fe400078e0a0b */
[----:B------:R-:W-:Y:S01]  /*5be0*/  IMAD.MOV R15, RZ, RZ, -R15 ;  /* 0x000000ffff0f7224 */ /* 0x000fe200078e0a0f */
[----:B------:R-:W-:Y:S01]  /*5bf0*/  ISETP.GT.U32.AND P6, PT, R4, R13, PT ;  /* 0x0000000d0400720c */ /* 0x000fe20003fc4070 */
[----:B------:R-:W-:Y:S01]  /*5c00*/  @!P1 IMAD.IADD R8, R8, 0x1, -R4 ;  /* 0x0000000108089824 */ /* 0x000fe200078e0a04 */
[----:B------:R-:W-:Y:S01]  /*5c10*/  ISETP.GE.AND P1, PT, R3, RZ, PT ;  /* 0x000000ff0300720c */ /* 0x000fe20003f26270 */
[----:B------:R0:W-:Y:S01]  /*5c20*/  STL [R1+0x680], R11 ;  /* 0x0006800b01007387 */ /* 0x0001e20000100800 */
[----:B------:R-:W-:Y:S02]  /*5c30*/  IMAD.HI.U32 R3, R25, R7, RZ ;  /* 0x0000000719037227 */ /* 0x000fe400078e00ff */
[----:B------:R-:W-:-:S02]  /*5c40*/  ISETP.GT.U32.AND P5, PT, R4, R8, PT ;  /* 0x000000080400720c */ /* 0x000fc40003fa4070 */
[----:B------:R-:W-:Y:S02]  /*5c50*/  IMAD.MOV R10, RZ, RZ, -R16 ;  /* 0x000000ffff0a7224 */ /* 0x000fe400078e0a10 */
[----:B------:R-:W-:Y:S01]  /*5c60*/  IMAD R14, R4, R15, R14 ;  /* 0x0000000f040e7224 */ /* 0x000fe200078e020e */
[C---:B------:R-:W-:Y:S01]  /*5c70*/  IADD3 R15, R0.reuse, 0x196, RZ ;  /* 0x00000196000f7810 */ /* 0x040fe20007ffe0ff */
[----:B------:R-:W-:Y:S02]  /*5c80*/  IMAD.MOV R3, RZ, RZ, -R3 ;  /* 0x000000ffff037224 */ /* 0x000fe400078e0a03 */
[----:B0-----:R-:W-:Y:S01]  /*5c90*/  IMAD.MOV.U32 R11, RZ, RZ, R12 ;  /* 0x000000ffff0b7224 */ /* 0x001fe200078e000c */
[----:B------:R-:W-:Y:S01]  /*5ca0*/  IADD3 R12, R0, 0x192, RZ ;  /* 0x00000192000c7810 */ /* 0x000fe20007ffe0ff */
[C---:B------:R-:W-:Y:S02]  /*5cb0*/  IMAD R5, R4.reuse, R10, R5 ;  /* 0x0000000a04057224 */ /* 0x040fe400078e0205 */
[----:B------:R-:W-:Y:S01]  /*5cc0*/  @!P2 IMAD.MOV R11, RZ, RZ, -R11 ;  /* 0x000000ffff0ba224 */ /* 0x000fe200078e0a0b */
[C---:B------:R-:W-:Y:S01]  /*5cd0*/  ISETP.GT.U32.AND P2, PT, R4.reuse, R14, PT ;  /* 0x0000000e0400720c */ /* 0x040fe20003f44070 */
[C---:B------:R-:W-:Y:S01]  /*5ce0*/  IMAD R7, R4.reuse, R3, R7 ;  /* 0x0000000304077224 */ /* 0x040fe200078e0207 */
[----:B------:R-:W-:Y:S01]  /*5cf0*/  IABS R3, R15 ;  /* 0x0000000f00037213 */ /* 0x000fe20000000000 */
[----:B------:R-:W-:Y:S01]  /*5d00*/  @!P4 IMAD.MOV R6, RZ, RZ, -R6 ;  /* 0x000000ffff06c224 */ /* 0x000fe200078e0a06 */
[C---:B------:R-:W-:Y:S01]  /*5d10*/  ISETP.GT.U32.AND P4, PT, R4.reuse, R5, PT ;  /* 0x000000050400720c */ /* 0x040fe20003f84070 */
[--C-:B------:R-:W-:Y:S01]  /*5d20*/  @!P6 IMAD.IADD R13, R13, 0x1, -R4.reuse ;  /* 0x000000010d0de824 */ /* 0x100fe200078e0a04 */
[----:B------:R-:W-:Y:S01]  /*5d30*/  ISETP.GT.U32.AND P6, PT, R4, R7, PT ;  /* 0x000000070400720c */ /* 0x000fe20003fc4070 */
[----:B------:R-:W-:Y:S01]  /*5d40*/  @!P5 IMAD.IADD R8, R8, 0x1, -R4 ;  /* 0x000000010808d824 */ /* 0x000fe200078e0a04 */
[----:B------:R-:W-:Y:S01]  /*5d50*/  ISETP.GE.AND P5, PT, R2, RZ, PT ;  /* 0x000000ff0200720c */ /* 0x000fe20003fa6270 */
[----:B------:R0:W-:Y:S01]  /*5d60*/  STL [R1+0x670], R11 ;  /* 0x0006700b01007387 */ /* 0x0001e20000100800 */
[----:B------:R-:W-:Y:S01]  /*5d70*/  IADD3 R2, R0, 0x195, RZ ;  /* 0x0000019500027810 */ /* 0x000fe20007ffe0ff */
[----:B------:R-:W-:-:S02]  /*5d80*/  IMAD.HI.U32 R10, R25, R3, RZ ;  /* 0x00000003190a7227 */ /* 0x000fc400078e00ff */
[----:B------:R1:W-:Y:S02]  /*5d90*/  STL [R1+0x674], R6 ;  /* 0x0006740601007387 */ /* 0x0003e40000100800 */
[--C-:B------:R-:W-:Y:S01]  /*5da0*/  @!P2 IMAD.IADD R14, R14, 0x1, -R4.reuse ;  /* 0x000000010e0ea824 */ /* 0x100fe200078e0a04 */
[----:B------:R-:W-:Y:S01]  /*5db0*/  ISETP.GE.AND P2, PT, R9, RZ, PT ;  /* 0x000000ff0900720c */ /* 0x000fe20003f46270 */
[--C-:B------:R-:W-:Y:S01]  /*5dc0*/  @!P4 IMAD.IADD R5, R5, 0x1, -R4.reuse ;  /* 0x000000010505c824 */ /* 0x100fe200078e0a04 */
[----:B------:R-:W-:Y:S01]  /*5dd0*/  IADD3 R9, R0, 0x194, RZ ;  /* 0x0000019400097810 */ /* 0x000fe20007ffe0ff */
[----:B------:R-:W-:Y:S01]  /*5de0*/  @!P6 IMAD.IADD R7, R7, 0x1, -R4 ;  /* 0x000000010707e824 */ /* 0x000fe200078e0a04 */
[C---:B------:R-:W-:Y:S01]  /*5df0*/  ISETP.GT.U32.AND P4, PT, R4.reuse, R14, PT ;  /* 0x0000000e0400720c */ /* 0x040fe20003f84070 */
[----:B0-----:R-:W-:Y:S01]  /*5e00*/  IMAD.MOV.U32 R11, RZ, RZ, R8 ;  /* 0x000000ffff0b7224 */ /* 0x001fe200078e0008 */
[C---:B------:R-:W-:Y:S01]  /*5e10*/  ISETP.GT.U32.AND P6, PT, R4.reuse, R5, PT ;  /* 0x000000050400720c */ /* 0x040fe20003fc4070 */
[----:B------:R-:W-:Y:S01]  /*5e20*/  IMAD.MOV R10, RZ, RZ, -R10 ;  /* 0x000000ffff0a7224 */ /* 0x000fe200078e0a0a */
[----:B-1----:R-:W-:Y:S01]  /*5e30*/  IABS R6, R2 ;  /* 0x0000000200067213 */ /* 0x002fe20000000000 */
[----:B------:R-:W-:Y:S01]  /*5e40*/  @!P0 IMAD.MOV R11, RZ, RZ, -R11 ;  /* 0x000000ffff0b8224 */ /* 0x000fe200078e0a0b */
[C---:B------:R-:W-:Y:S01]  /*5e50*/  ISETP.GT.U32.AND P0, PT, R4.reuse, R7, PT ;  /* 0x000000070400720c */ /* 0x040fe20003f04070 */
[----:B------:R-:W-:Y:S01]  /*5e60*/  IMAD R3, R4, R10, R3 ;  /* 0x0000000a04037224 */ /* 0x000fe200078e0203 */
[----:B------:R-:W-:Y:S01]  /*5e70*/  IABS R17, R9 ;  /* 0x0000000900117213 */ /* 0x000fe20000000000 */
[----:B------:R-:W-:Y:S01]  /*5e80*/  IMAD.HI.U32 R8, R25, R6, RZ ;  /* 0x0000000619087227 */ /* 0x000fe200078e00ff */
[----:B------:R-:W-:Y:S01]  /*5e90*/  IADD3 R10, R0, 0x193, RZ ;  /* 0x00000193000a7810 */ /* 0x000fe20007ffe0ff */
[----:B------:R0:W-:Y:S02]  /*5ea0*/  STL [R1+0x678], R11 ;  /* 0x0006780b01007387 */ /* 0x0001e40000100800 */
[----:B------:R-:W-:-:S02]  /*5eb0*/  IMAD.MOV R8, RZ, RZ, -R8 ;  /* 0x000000ffff087224 */ /* 0x000fc400078e0a08 */
[----:B------:R-:W-:Y:S01]  /*5ec0*/  @!P4 IMAD.IADD R14, R14, 0x1, -R4 ;  /* 0x000000010e0ec824 */ /* 0x000fe200078e0a04 */
[C---:B------:R-:W-:Y:S01]  /*5ed0*/  ISETP.GT.U32.AND P4, PT, R4.reuse, R3, PT ;  /* 0x000000030400720c */ /* 0x040fe20003f84070 */
[C---:B------:R-:W-:Y:S01]  /*5ee0*/  IMAD R6, R4.reuse, R8, R6 ;  /* 0x0000000804067224 */ /* 0x040fe200078e0206 */
[----:B------:R-:W-:Y:S01]  /*5ef0*/  IABS R8, R10 ;  /* 0x0000000a00087213 */ /* 0x000fe20000000000 */
[----:B------:R-:W-:Y:S02]  /*5f00*/  @!P6 IMAD.IADD R5, R5, 0x1, -R4 ;  /* 0x000000010505e824 */ /* 0x000fe400078e0a04 */
[----:B------:R-:W-:Y:S01]  /*5f10*/  IMAD.HI.U32 R18, R25, R17, RZ ;  /* 0x0000001119127227 */ /* 0x000fe200078e00ff */
[----:B------:R-:W-:-:S03]  /*5f20*/  ISETP.GT.U32.AND P6, PT, R4, R6, PT ;  /* 0x000000060400720c */ /* 0x000fc60003fc4070 */
[----:B0-----:R-:W-:Y:S02]  /*5f30*/  IMAD.MOV.U32 R11, RZ, RZ, R14 ;  /* 0x000000ffff0b7224 */ /* 0x001fe400078e000e */
[----:B------:R-:W-:Y:S02]  /*5f40*/  IMAD.MOV R18, RZ, RZ, -R18 ;  /* 0x000000ffff127224 */ /* 0x000fe400078e0a12 */
[----:B------:R-:W-:Y:S01]  /*5f50*/  @!P4 IMAD.IADD R3, R3, 0x1, -R4 ;  /* 0x000000010303c824 */ /* 0x000fe200078e0a04 */
[----:B------:R-:W-:Y:S01]  /*5f60*/  ISETP.GE.AND P4, PT, R2, RZ, PT ;  /* 0x000000ff0200720c */ /* 0x000fe20003f86270 */
[----:B------:R-:W-:-:S04]  /*5f70*/  IMAD.HI.U32 R16, R25, R8, RZ ;  /* 0x0000000819107227 */ /* 0x000fc800078e00ff */
[--C-:B------:R-:W-:Y:S01]  /*5f80*/  @!P6 IMAD.IADD R6, R6, 0x1, -R4.reuse ;  /* 0x000000010606e824 */ /* 0x100fe200078e0a04 */
[C---:B------:R-:W-:Y:S01]  /*5f90*/  ISETP.GT.U32.AND P6, PT, R4.reuse, R3, PT ;  /* 0x000000030400720c */ /* 0x040fe20003fc4070 */
[----:B------:R-:W-:Y:S02]  /*5fa0*/  @!P3 IMAD.MOV R13, RZ, RZ, -R13 ;  /* 0x000000ffff0db224 */ /* 0x000fe400078e0a0d */
[----:B------:R-:W-:Y:S01]  /*5fb0*/  @!P1 IMAD.MOV R11, RZ, RZ, -R11 ;  /* 0x000000ffff0b9224 */ /* 0x000fe200078e0a0b */
[C---:B------:R-:W-:Y:S01]  /*5fc0*/  ISETP.GT.U32.AND P1, PT, R4.reuse, R6, PT ;  /* 0x000000060400720c */ /* 0x040fe20003f24070 */
[----:B------:R-:W-:Y:S01]  /*5fd0*/  @!P0 IMAD.IADD R7, R7, 0x1, -R4 ;  /* 0x0000000107078824 */ /* 0x000fe200078e0a04 */
[----:B------:R-:W-:Y:S01]  /*5fe0*/  STL [R1+0x66c], R13 ;  /* 0x00066c0d01007387 */ /* 0x000fe20000100800 */
[C---:B------:R-:W-:Y:S01]  /*5ff0*/  IMAD R2, R4.reuse, R18, R17 ;  /* 0x0000001204027224 */ /* 0x040fe200078e0211 */
[----:B------:R-:W-:Y:S01]  /*6000*/  ISETP.GE.AND P0, PT, R15, RZ, PT ;  /* 0x000000ff0f00720c */ /* 0x000fe20003f06270 */
[----:B------:R-:W-:Y:S01]  /*6010*/  IMAD.MOV R16, RZ, RZ, -R16 ;  /* 0x000000ffff107224 */ /* 0x000fe200078e0a10 */
[----:B------:R0:W-:Y:S01]  /*6020*/  STL [R1+0x668], R11 ;  /* 0x0006680b01007387 */ /* 0x0001e20000100800 */
[----:B------:R-:W-:Y:S01]  /*6030*/  @!P5 IMAD.MOV R5, RZ, RZ, -R5 ;  /* 0x000000ffff05d224 */ /* 0x000fe200078e0a05 */
[----:B------:R-:W-:Y:S01]  /*6040*/  ISETP.GT.U32.AND P3, PT, R4, R2, PT ;  /* 0x000000020400720c */ /* 0x000fe20003f64070 */
[----:B------:R-:W-:Y:S01]  /*6050*/  @!P6 IMAD.IADD R3, R3, 0x1, -R4 ;  /* 0x000000010303e824 */ /* 0x000fe200078e0a04 */
[----:B------:R-:W-:-:S02]  /*6060*/  IABS R15, R12 ;  /* 0x0000000c000f7213 */ /* 0x000fc40000000000 */
[----:B------:R1:W-:Y:S01]  /*6070*/  STL [R1+0x664], R5 ;  /* 0x0006640501007387 */ /* 0x0003e20000100800 */
[----:B------:R-:W-:Y:S01]  /*6080*/  @!P1 IMAD.IADD R6, R6, 0x1, -R4 ;  /* 0x0000000106069824 */ /* 0x000fe200078e0a04 */
[----:B------:R-:W-:Y:S01]  /*6090*/  ISETP.GE.AND P5, PT, R9, RZ, PT ;  /* 0x000000ff0900720c */ /* 0x000fe20003fa6270 */
[----:B0-----:R-:W-:Y:S01]  /*60a0*/  IMAD.MOV.U32 R11, RZ, RZ, R7 ;  /* 0x000000ffff0b7224 */ /* 0x001fe200078e0007 */
[----:B------:R-:W-:Y:S01]  /*60b0*/  IADD3 R9, R0, 0x190, RZ ;  /* 0x0000019000097810 */ /* 0x000fe20007ffe0ff */
[----:B------:R-:W-:Y:S01]  /*60c0*/  IMAD R7, R4, R16, R8 ;  /* 0x0000001004077224 */ /* 0x000fe200078e0208 */
[----:B------:R-:W-:Y:S01]  /*60d0*/  IADD3 R8, R0, 0x191, RZ ;  /* 0x0000019100087810 */ /* 0x000fe20007ffe0ff */
[----:B------:R-:W-:Y:S01]  /*60e0*/  @!P2 IMAD.MOV R11, RZ, RZ, -R11 ;  /* 0x000000ffff0ba224 */ /* 0x000fe200078e0a0b */
[----:B------:R-:W-:Y:S01]  /*60f0*/  IABS R13, R9 ;  /* 0x00000009000d7213 */ /* 0x000fe20000000000 */
[----:B-1----:R-:W-:Y:S01]  /*6100*/  IMAD.HI.U32 R5, R25, R15, RZ ;  /* 0x0000000f19057227 */ /* 0x002fe200078e00ff */
[----:B------:R-:W-:-:S02]  /*6110*/  ISETP.GT.U32.AND P6, PT, R4, R7, PT ;  /* 0x000000070400720c */ /* 0x000fc40003fc4070 */
[----:B------:R-:W-:Y:S01]  /*6120*/  IABS R17, R8 ;  /* 0x0000000800117213 */ /* 0x000fe20000000000 */
[----:B------:R-:W-:Y:S01]  /*6130*/  IMAD.MOV R5, RZ, RZ, -R5 ;  /* 0x000000ffff057224 */ /* 0x000fe200078e0a05 */
[----:B------:R0:W-:Y:S01]  /*6140*/  STL [R1+0x660], R11 ;  /* 0x0006600b01007387 */ /* 0x0001e20000100800 */
[----:B------:R-:W-:Y:S01]  /*6150*/  @!P3 IMAD.IADD R2, R2, 0x1, -R4 ;  /* 0x000000010202b824 */ /* 0x000fe200078e0a04 */
[----:B------:R-:W-:Y:S01]  /*6160*/  ISETP.GE.AND P3, PT, R8, RZ, PT ;  /* 0x000000ff0800720c */ /* 0x000fe20003f66270 */
[----:B------:R-:W-:Y:S01]  /*6170*/  IMAD R18, R4, R5, R15 ;  /* 0x0000000504127224 */ /* 0x000fe200078e020f */
[----:B------:R-:W-:Y:S01]  /*6180*/  IADD3 R8, R0, 0x18f, RZ ;  /* 0x0000018f00087810 */ /* 0x000fe20007ffe0ff */
[----:B------:R-:W-:Y:S01]  /*6190*/  @!P4 IMAD.MOV R6, RZ, RZ, -R6 ;  /* 0x000000ffff06c224 */ /* 0x000fe200078e0a06 */
[----:B------:R-:W-:Y:S02]  /*61a0*/  ISETP.GE.AND P2, PT, R10, RZ, PT ;  /* 0x000000ff0a00720c */ /* 0x000fe40003f46270 */
[C---:B------:R-:W-:Y:S01]  /*61b0*/  ISETP.GT.U32.AND P4, PT, R4.reuse, R18, PT ;  /* 0x000000120400720c */ /* 0x040fe20003f84070 */
[----:B------:R-:W-:Y:S01]  /*61c0*/  @!P6 IMAD.IADD R7, R7, 0x1, -R4 ;  /* 0x000000010707e824 */ /* 0x000fe200078e0a04 */
[----:B------:R-:W-:Y:S01]  /*61d0*/  ISETP.GT.U32.AND P6, PT, R4, R2, PT ;  /* 0x000000020400720c */ /* 0x000fe20003fc4070 */
[----:B0-----:R-:W-:Y:S01]  /*61e0*/  IMAD.MOV.U32 R11, RZ, RZ, R3 ;  /* 0x000000ffff0b7224 */ /* 0x001fe200078e0003 */
[----:B------:R-:W-:Y:S01]  /*61f0*/  IABS R16, R8 ;  /* 0x0000000800107213 */ /* 0x000fe20000000000 */
[----:B------:R-:W-:Y:S01]  /*6200*/  IMAD.HI.U32 R3, R25, R17, RZ ;  /* 0x0000001119037227 */ /* 0x000fe200078e00ff */
[----:B------:R-:W-:-:S02]  /*6210*/  IADD3 R5, R0, 0x18e, RZ ;  /* 0x0000018e00057810 */ /* 0x000fc40007ffe0ff */
[----:B------:R-:W-:Y:S01]  /*6220*/  ISETP.GE.AND P1, PT, R12, RZ, PT ;  /* 0x000000ff0c00720c */ /* 0x000fe20003f26270 */
[----:B------:R-:W-:Y:S01]  /*6230*/  @!P0 IMAD.MOV R11, RZ, RZ, -R11 ;  /* 0x000000ffff0b8224 */ /* 0x000fe200078e0a0b */
[----:B------:R-:W-:Y:S01]  /*6240*/  ISETP.GT.U32.AND P0, PT, R4, R7, PT ;  /* 0x000000070400720c */ /* 0x000fe20003f04070 */
[----:B------:R-:W-:Y:S01]  /*6250*/  IMAD.MOV R3, RZ, RZ, -R3 ;  /* 0x000000ffff037224 */ /* 0x000fe200078e0a03 */
[----:B------:R-:W-:Y:S01]  /*6260*/  IABS R15, R5 ;  /* 0x00000005000f7213 */ /* 0x000fe20000000000 */
[--C-:B------:R-:W-:Y:S01]  /*6270*/  @!P4 IMAD.IADD R18, R18, 0x1, -R4.reuse ;  /* 0x000000011212c824 */ /* 0x100fe200078e0a04 */
[----:B------:R-:W-:Y:S01]  /*6280*/  STL [R1+0x658], R11 ;  /* 0x0006580b01007387 */ /* 0x000fe20000100800 */
[----:B------:R-:W-:Y:S01]  /*6290*/  IMAD R17, R4, R3, R17 ;  /* 0x0000000304117224 */ /* 0x000fe200078e0211 */
[----:B------:R-:W-:Y:S01]  /*62a0*/  ISETP.GE.AND P4, PT, R8, RZ, PT ;  /* 0x000000ff0800720c */ /* 0x000fe20003f86270 */
[----:B------:R-:W-:Y:S01]  /*62b0*/  @!P6 IMAD.IADD R2, R2, 0x1, -R4 ;  /* 0x000000010202e824 */ /* 0x000fe200078e0a04 */
[----:B------:R0:W-:Y:S01]  /*62c0*/  STL [R1+0x654], R6 ;  /* 0x0006540601007387 */ /* 0x0001e20000100800 */
[----:B------:R-:W-:Y:S01]  /*62d0*/  IMAD.HI.U32 R3, R25, R13, RZ ;  /* 0x0000000d19037227 */ /* 0x000fe200078e00ff */
[----:B------:R-:W-:-:S02]  /*62e0*/  ISETP.GT.U32.AND P6, PT, R4, R17, PT ;  /* 0x000000110400720c */ /* 0x000fc40003fc4070 */
[C---:B------:R-:W-:Y:S01]  /*62f0*/  IADD3 R8, R0.reuse, 0x18d, RZ ;  /* 0x0000018d00087810 */ /* 0x040fe20007ffe0ff */
[----:B------:R-:W-:Y:S01]  /*6300*/  IMAD.MOV.U32 R10, RZ, RZ, R2 ;  /* 0x000000ffff0a7224 */ /* 0x000fe200078e0002 */
[----:B------:R-:W-:Y:S01]  /*6310*/  IADD3 R12, R0, 0x18a, RZ ;  /* 0x0000018a000c7810 */ /* 0x000fe20007ffe0ff */
[----:B------:R-:W-:Y:S01]  /*6320*/  @!P0 IMAD.IADD R7, R7, 0x1, -R4 ;  /* 0x0000000107078824 */ /* 0x000fe200078e0a04 */
[----:B------:R-:W-:Y:S01]  /*6330*/  ISETP.GE.AND P0, PT, R9, RZ, PT ;  /* 0x000000ff0900720c */ /* 0x000fe20003f06270 */
[----:B------:R-:W-:Y:S01]  /*6340*/  @!P5 IMAD.MOV R10, RZ, RZ, -R10 ;  /* 0x000000ffff0ad224 */ /* 0x000fe200078e0a0a */
[----:B------:R-:W-:Y:S01]  /*6350*/  ISETP.GT.U32.AND P5, PT, R4, R18, PT ;  /* 0x000000120400720c */ /* 0x000fe20003fa4070 */
[----:B0-----:R-:W-:-:S03]  /*6360*/  IMAD.HI.U32 R6, R25, R16, RZ ;  /* 0x0000001019067227 */ /* 0x001fc600078e00ff */
[----:B------:R0:W-:Y:S01]  /*6370*/  STL [R1+0x64c], R10 ;  /* 0x00064c0a01007387 */ /* 0x0001e20000100800 */
[----:B------:R-:W-:Y:S02]  /*6380*/  IMAD.MOV R9, RZ, RZ, -R3 ;  /* 0x000000ffff097224 */ /* 0x000fe400078e0a03 */
[----:B------:R-:W-:Y:S02]  /*6390*/  IMAD.MOV R6, RZ, RZ, -R6 ;  /* 0x000000ffff067224 */ /* 0x000fe400078e0a06 */
[----:B------:R-:W-:Y:S01]  /*63a0*/  IMAD R13, R4, R9, R13 ;  /* 0x00000009040d7224 */ /* 0x000fe200078e020d */
[----:B------:R-:W-:Y:S01]  /*63b0*/  IADD3 R9, R0, 0x18b, RZ ;  /* 0x0000018b00097810 */ /* 0x000fe20007ffe0ff */
[----:B------:R-:W-:Y:S02]  /*63c0*/  IMAD.MOV.U32 R2, RZ, RZ, R7 ;  /* 0x000000ffff027224 */ /* 0x000fe400078e0007 */
[C---:B------:R-:W-:Y:S01]  /*63d0*/  IMAD R16, R4.reuse, R6, R16 ;  /* 0x0000000604107224 */ /* 0x040fe200078e0210 */
[----:B0-----:R-:W-:Y:S01]  /*63e0*/  IABS R10, R8 ;  /* 0x00000008000a7213 */ /* 0x001fe20000000000 */
[----:B------:R-:W-:Y:S01]  /*63f0*/  @!P6 IMAD.IADD R17, R17, 0x1, -R4 ;  /* 0x000000011111e824 */ /* 0x000fe200078e0a04 */
[----:B------:R-:W-:Y:S01]  /*6400*/  IABS R6, R12 ;  /* 0x0000000c00067213 */ /* 0x000fe20000000000 */
[----:B------:R-:W-:Y:S01]  /*6410*/  @!P2 IMAD.MOV R2, RZ, RZ, -R2 ;  /* 0x000000ffff02a224 */ /* 0x000fe200078e0a02 */
[----:B------:R-:W-:Y:S01]  /*6420*/  ISETP.GT.U32.AND P2, PT, R4, R13, PT ;  /* 0x0000000d0400720c */ /* 0x000fe20003f44070 */
[----:B------:R-:W-:Y:S01]  /*6430*/  @!P5 IMAD.IADD R18, R18, 0x1, -R4 ;  /* 0x000000011212d824 */ /* 0x000fe200078e0a04 */
[C---:B------:R-:W-:Y:S01]  /*6440*/  ISETP.GT.U32.AND P6, PT, R4.reuse, R17, PT ;  /* 0x000000110400720c */ /* 0x040fe20003fc4070 */
[----:B------:R-:W-:Y:S01]  /*6450*/  IMAD.HI.U32 R3, R25, R15, RZ ;  /* 0x0000000f19037227 */ /* 0x000fe200078e00ff */
[----:B------:R-:W-:Y:S01]  /*6460*/  ISETP.GT.U32.AND P5, PT, R4, R16, PT ;  /* 0x000000100400720c */ /* 0x000fe20003fa4070 */
[----:B------:R0:W-:Y:S01]  /*6470*/  STL [R1+0x650], R2 ;  /* 0x0006500201007387 */ /* 0x0001e20000100800 */
[----:B------:R-:W-:Y:S01]  /*6480*/  IABS R7, R9 ;  /* 0x0000000900077213 */ /* 0x000fe20000000000 */
[----:B------:R-:W-:-:S02]  /*6490*/  IMAD.MOV R3, RZ, RZ, -R3 ;  /* 0x000000ffff037224 */ /* 0x000fc400078e0a03 */
[----:B------:R-:W-:-:S04]  /*64a0*/  IMAD.HI.U32 R14, R25, R10, RZ ;  /* 0x0000000a190e7227 */ /* 0x000fc800078e00ff */
[----:B------:R-:W-:Y:S01]  /*64b0*/  IMAD R15, R4, R3, R15 ;  /* 0x00000003040f7224 */ /* 0x000fe200078e020f */
[----:B------:R-:W-:Y:S01]  /*64c0*/  IADD3 R3, R0, 0x18c, RZ ;  /* 0x0000018c00037810 */ /* 0x000fe20007ffe0ff */
[--C-:B------:R-:W-:Y:S01]  /*64d0*/  @!P2 IMAD.IADD R13, R13, 0x1, -R4.reuse ;  /* 0x000000010d0da824 */ /* 0x100fe200078e0a04 */
[----:B------:R-:W-:Y:S01]  /*64e0*/  ISETP.GE.AND P2, PT, R5, RZ, PT ;  /* 0x000000ff0500720c */ /* 0x000fe20003f46270 */
[--C-:B------:R-:W-:Y:S01]  /*64f0*/  @!P6 IMAD.IADD R17, R17, 0x1, -R4.reuse ;  /* 0x000000011111e824 */ /* 0x100fe200078e0a04 */
[----:B------:R-:W-:Y:S01]  /*6500*/  ISETP.GT.U32.AND P6, PT, R4, R15, PT ;  /* 0x0000000f0400720c */ /* 0x000fe20003fc4070 */
[----:B------:R-:W-:Y:S01]  /*6510*/  @!P5 IMAD.IADD R16, R16, 0x1, -R4 ;  /* 0x000000011010d824 */ /* 0x000fe200078e0a04 */
[----:B------:R-:W-:Y:S01]  /*6520*/  ISETP.GT.U32.AND P5, PT, R4, R13, PT ;  /* 0x0000000d0400720c */ /* 0x000fe20003fa4070 */
[----:B------:R-:W-:Y:S01]  /*6530*/  IMAD.MOV R14, RZ, RZ, -R14 ;  /* 0x000000ffff0e7224 */ /* 0x000fe200078e0a0e */
[----:B0-----:R-:W-:Y:S01]  /*6540*/  IABS R2, R3 ;  /* 0x0000000300027213 */ /* 0x001fe20000000000 */
[----:B------:R-:W-:Y:S01]  /*6550*/  IMAD.MOV.U32 R19, RZ, RZ, R18 ;  /* 0x000000ffff137224 */ /* 0x000fe200078e0012 */
[----:B------:R-:W-:Y:S01]  /*6560*/  IADD3 R18, R0, 0x183, RZ ;  /* 0x0000018300127810 */ /* 0x000fe20007ffe0ff */
[----:B------:R-:W-:-:S02]  /*6570*/  IMAD R10, R4, R14, R10 ;  /* 0x0000000e040a7224 */ /* 0x000fc400078e020a */
[----:B------:R-:W-:-:S04]  /*6580*/  IMAD.HI.U32 R5, R25, R2, RZ ;  /* 0x0000000219057227 */ /* 0x000fc800078e00ff */
[--C-:B------:R-:W-:Y:S01]  /*6590*/  @!P6 IMAD.IADD R15, R15, 0x1, -R4.reuse ;  /* 0x000000010f0fe824 */ /* 0x100fe200078e0a04 */
[C---:B------:R-:W-:Y:S01]  /*65a0*/  ISETP.GT.U32.AND P6, PT, R4.reuse, R16, PT ;  /* 0x000000100400720c */ /* 0x040fe20003fc4070 */
[----:B------:R-:W-:Y:S01]  /*65b0*/  @!P5 IMAD.IADD R13, R13, 0x1, -R4 ;  /* 0x000000010d0dd824 */ /* 0x000fe200078e0a04 */
[C---:B------:R-:W-:Y:S01]  /*65c0*/  ISETP.GT.U32.AND P5, PT, R4.reuse, R10, PT ;  /* 0x0000000a0400720c */ /* 0x040fe20003fa4070 */
[----:B------:R-:W-:Y:S02]  /*65d0*/  IMAD.MOV.U32 R11, RZ, RZ, R17 ;  /* 0x000000ffff0b7224 */ /* 0x000fe400078e0011 */
[----:B------:R-:W-:Y:S02]  /*65e0*/  IMAD.MOV R5, RZ, RZ, -R5 ;  /* 0x000000ffff057224 */ /* 0x000fe400078e0a05 */
[----:B------:R-:W-:Y:S01]  /*65f0*/  @!P1 IMAD.MOV R19, RZ, RZ, -R19 ;  /* 0x000000ffff139224 */ /* 0x000fe200078e0a13 */
[----:B------:R-:W-:Y:S01]  /*6600*/  ISETP.GT.U32.AND P1, PT, R4, R15, PT ;  /* 0x0000000f0400720c */ /* 0x000fe20003f24070 */
[----:B------:R-:W-:Y:S01]  /*6610*/  @!P3 IMAD.MOV R11, RZ, RZ, -R11 ;  /* 0x000000ffff0bb224 */ /* 0x000fe200078e0a0b */
[----:B------:R-:W-:Y:S01]  /*6620*/  ISETP.GE.AND P3, PT, R8, RZ, PT ;  /* 0x000000ff0800720c */ /* 0x000fe20003f66270 */
[----:B------:R-:W-:Y:S01]  /*6630*/  IMAD R2, R4, R5, R2 ;  /* 0x0000000504027224 */ /* 0x000fe200078e0202 */
[----:B------:R-:W-:Y:S01]  /*6640*/  STL [R1+0x60c], R19 ;  /* 0x00060c1301007387 */ /* 0x000fe20000100800 */
[----:B------:R-:W-:Y:S01]  /*6650*/  IMAD.HI.U32 R8, R25, R6, RZ ;  /* 0x0000000619087227 */ /* 0x000fe200078e00ff */
[----:B------:R-:W-:-:S02]  /*6660*/  IADD3 R5, R0, 0x189, RZ ;  /* 0x0000018900057810 */ /* 0x000fc40007ffe0ff */
[----:B------:R0:W-:Y:S01]  /*6670*/  STL [R1+0x61c], R11 ;  /* 0x00061c0b01007387 */ /* 0x0001e20000100800 */
[----:B------:R-:W-:Y:S02]  /*6680*/  IMAD.MOV R8, RZ, RZ, -R8 ;  /* 0x000000ffff087224 */ /* 0x000fe400078e0a08 */
[--C-:B------:R-:W-:Y:S01]  /*6690*/  @!P6 IMAD.IADD R16, R16, 0x1, -R4.reuse ;  /* 0x000000011010e824 */ /* 0x100fe200078e0a04 */
[----:B------:R-:W-:Y:S01]  /*66a0*/  ISETP.GT.U32.AND P6, PT, R4, R2, PT ;  /* 0x000000020400720c */ /* 0x000fe20003fc4070 */
[----:B------:R-:W-:Y:S02]  /*66b0*/  @!P5 IMAD.IADD R10, R10, 0x1, -R4 ;  /* 0x000000010a0ad824 */ /* 0x000fe400078e0a04 */
[----:B------:R-:W-:-:S04]  /*66c0*/  IMAD.HI.U32 R14, R25, R7, RZ ;  /* 0x00000007190e7227 */ /* 0x000fc800078e00ff */
[----:B0-----:R-:W-:Y:S02]  /*66d0*/  IMAD.MOV.U32 R11, RZ, RZ, R13 ;  /* 0x000000ffff0b7224 */ /* 0x001fe400078e000d */
[----:B------:R-:W-:Y:S01]  /*66e0*/  IMAD R6, R4, R8, R6 ;  /* 0x0000000804067224 */ /* 0x000fe200078e0206 */
[----:B------:R-:W-:Y:S01]  /*66f0*/  IADD3 R8, R0, 0x188, RZ ;  /* 0x0000018800087810 */ /* 0x000fe20007ffe0ff */
[----:B------:R-:W-:Y:S01]  /*6700*/  @!P0 IMAD.MOV R11, RZ, RZ, -R11 ;  /* 0x000000ffff0b8224 */ /* 0x000fe200078e0a0b */
[C---:B------:R-:W-:Y:S01]  /*6710*/  ISETP.GT.U32.AND P0, PT, R4.reuse, R10, PT ;  /* 0x0000000a0400720c */ /* 0x040fe20003f04070 */
[----:B------:R-:W-:Y:S02]  /*6720*/  IMAD.MOV R14, RZ, RZ, -R14 ;  /* 0x000000ffff0e7224 */ /* 0x000fe400078e0a0e */
[----:B------:R-:W-:Y:S01]  /*6730*/  @!P1 IMAD.IADD R15, R15, 0x1, -R4 ;  /* 0x000000010f0f9824 */ /* 0x000fe200078e0a04 */
[----:B------:R0:W-:Y:S01]  /*6740*/  STL [R1+0x644], R11 ;  /* 0x0006440b01007387 */ /* 0x0001e20000100800 */
[----:B------:R-:W-:Y:S01]  /*6750*/  @!P4 IMAD.MOV R16, RZ, RZ, -R16 ;  /* 0x000000ffff10c224 */ /* 0x000fe200078e0a10 */
[C---:B------:R-:W-:Y:S01]  /*6760*/  ISETP.GT.U32.AND P4, PT, R4.reuse, R6, PT ;  /* 0x000000060400720c */ /* 0x040fe20003f84070 */
[----:B------:R-:W-:Y:S01]  /*6770*/  IMAD R7, R4, R14, R7 ;  /* 0x0000000e04077224 */ /* 0x000fe200078e0207 */
[----:B------:R-:W-:Y:S01]  /*6780*/  ISETP.GE.AND P1, PT, R3, RZ, PT ;  /* 0x000000ff0300720c */ /* 0x000fe20003f26270 */
[--C-:B------:R-:W-:Y:S01]  /*6790*/  @!P6 IMAD.IADD R2, R2, 0x1, -R4.reuse ;  /* 0x000000010202e824 */ /* 0x100fe200078e0a04 */
[----:B------:R-:W-:Y:S01]  /*67a0*/  IABS R3, R5 ;  /* 0x0000000500037213 */ /* 0x000fe20000000000 */
[----:B------:R1:W-:Y:S01]  /*67b0*/  STL [R1+0x624], R16 ;  /* 0x0006241001007387 */ /* 0x0003e20000100800 */
[----:B------:R-:W-:Y:S01]  /*67c0*/  ISETP.GT.U32.AND P5, PT, R4, R7, PT ;  /* 0x000000070400720c */ /* 0x000fe20003fa4070 */
[----:B------:R-:W-:Y:S01]  /*67d0*/  @!P0 IMAD.IADD R10, R10, 0x1, -R4 ;  /* 0x000000010a0a8824 */ /* 0x000fe200078e0a04 */
[----:B------:R-:W-:Y:S01]  /*67e0*/  IABS R14, R8 ;  /* 0x00000008000e7213 */ /* 0x000fe20000000000 */
[----:B0-----:R-:W-:Y:S01]  /*67f0*/  IMAD.MOV.U32 R11, RZ, RZ, R15 ;  /* 0x000000ffff0b7224 */ /* 0x001fe200078e000f */
[----:B------:R-:W-:Y:S01]  /*6800*/  ISETP.GT.U32.AND P6, PT, R4, R2, PT ;  /* 0x000000020400720c */ /* 0x000fe20003fc4070 */
[----:B------:R-:W-:Y:S01]  /*6810*/  IMAD.HI.U32 R13, R25, R3, RZ ;  /* 0x00000003190d7227 */ /* 0x000fe200078e00ff */
[----:B------:R-:W-:-:S03]  /*6820*/  ISETP.GE.AND P0, PT, R12, RZ, PT ;  /* 0x000000ff0c00720c */ /* 0x000fc60003f06270 */
[----:B------:R-:W-:Y:S01]  /*6830*/  @!P2 IMAD.MOV R11, RZ, RZ, -R11 ;  /* 0x000000ffff0ba224 */ /* 0x000fe200078e0a0b */
[----:B------:R-:W-:Y:S01]  /*6840*/  ISETP.GE.AND P2, PT, R9, RZ, PT ;  /* 0x000000ff0900720c */ /* 0x000fe20003f46270 */
[----:B------:R-:W-:Y:S01]  /*6850*/  @!P4 IMAD.IADD R6, R6, 0x1, -R4 ;  /* 0x000000010606c824 */ /* 0x000fe200078e0a04 */
[----:B------:R-:W-:Y:S01]  /*6860*/  ISETP.GE.AND P4, PT, R5, RZ, PT ;  /* 0x000000ff0500720c */ /* 0x000fe20003f86270 */
[----:B------:R-:W-:Y:S01]  /*6870*/  IMAD.MOV R13, RZ, RZ, -R13 ;  /* 0x000000ffff0d7224 */ /* 0x000fe200078e0a0d */
[----:B------:R0:W-:Y:S01]  /*6880*/  STL [R1+0x628], R11 ;  /* 0x0006280b01007387 */ /* 0x0001e20000100800 */
[----:B------:R-:W-:Y:S01]  /*6890*/  IMAD.MOV.U32 R9, RZ, RZ, R14 ;  /* 0x000000ffff097224 */ /* 0x000fe200078e000e */
[----:B------:R-:W-:Y:S01]  /*68a0*/  IADD3 R14, R0, 0x187, RZ ;  /* 0x00000187000e7810 */ /* 0x000fe20007ffe0ff */
[----:B------:R-:W-:Y:S01]  /*68b0*/  IMAD R3, R4, R13, R3 ;  /* 0x0000000d04037224 */ /* 0x000fe200078e0203 */
[----:B------:R-:W-:Y:S01]  /*68c0*/  IADD3 R13, R0, 0x182, RZ ;  /* 0x00000182000d7810 */ /* 0x000fe20007ffe0ff */
[----:B------:R-:W-:-:S03]  /*68d0*/  IMAD.HI.U32 R12, R25, R9, RZ ;  /* 0x00000009190c7227 */ /* 0x000fc600078e00ff */
[----:B-1----:R-:W-:Y:S01]  /*68e0*/  IABS R16, R13 ;  /* 0x0000000d00107213 */ /* 0x002fe20000000000 */
[----:B------:R-:W-:Y:S02]  /*68f0*/  @!P5 IMAD.IADD R7, R7, 0x1, -R4 ;  /* 0x000000010707d824 */ /* 0x000fe400078e0a04 */
[----:B0-----:R-:W-:Y:S01]  /*6900*/  IMAD.MOV.U32 R11, RZ, RZ, R10 ;  /* 0x000000ffff0b7224 */ /* 0x001fe200078e000a */
[----:B------:R-:W-:Y:S01]  /*6910*/  IADD3 R10, R0, 0x186, RZ ;  /* 0x00000186000a7810 */ /* 0x000fe20007ffe0ff */
[----:B------:R-:W-:Y:S01]  /*6920*/  @!P6 IMAD.IADD R2, R2, 0x1, -R4 ;  /* 0x000000010202e824 */ /* 0x000fe200078e0a04 */
[C---:B------:R-:W-:Y:S01]  /*6930*/  ISETP.GT.U32.AND P6, PT, R4.reuse, R3, PT ;  /* 0x000000030400720c */ /* 0x040fe20003fc4070 */
[----:B------:R-:W-:Y:S01]  /*6940*/  @!P3 IMAD.MOV R11, RZ, RZ, -R11 ;  /* 0x000000ffff0bb224 */ /* 0x000fe200078e0a0b */
[C---:B------:R-:W-:Y:S01]  /*6950*/  ISETP.GT.U32.AND P3, PT, R4.reuse, R6, PT ;  /* 0x000000060400720c */ /* 0x040fe20003f64070 */
[----:B------:R-:W-:Y:S01]  /*6960*/  IMAD.MOV R12, RZ, RZ, -R12 ;  /* 0x000000ffff0c7224 */ /* 0x000fe200078e0a0c */
[----:B------:R-:W-:-:S02]  /*6970*/  ISETP.GT.U32.AND P5, PT, R4, R7, PT ;  /* 0x000000070400720c */ /* 0x000fc40003fa4070 */
[----:B------:R0:W-:Y:S01]  /*6980*/  STL [R1+0x62c], R11 ;  /* 0x00062c0b01007387 */ /* 0x0001e20000100800 */
[----:B------:R-:W-:Y:S01]  /*6990*/  IMAD R5, R4, R12, R9 ;  /* 0x0000000c04057224 */ /* 0x000fe200078e0209 */
[----:B------:R-:W-:-:S05]  /*69a0*/  IADD3 R9, R0, 0x184, RZ ;  /* 0x0000018400097810 */ /* 0x000fca0007ffe0ff */
[--C-:B------:R-:W-:Y:S02]  /*69b0*/  @!P6 IMAD.IADD R3, R3, 0x1, -R4.reuse ;  /* 0x000000010303e824 */ /* 0x100fe400078e0a04 */
[--C-:B------:R-:W-:Y:S01]  /*69c0*/  @!P3 IMAD.IADD R6, R6, 0x1, -R4.reuse ;  /* 0x000000010606b824 */ /* 0x100fe200078e0a04 */
[----:B------:R-:W-:Y:S01]  /*69d0*/  ISETP.GT.U32.AND P3, PT, R4, R5, PT ;  /* 0x000000050400720c */ /* 0x000fe20003f64070 */
[----:B------:R-:W-:Y:S01]  /*69e0*/  @!P5 IMAD.IADD R7, R7, 0x1, -R4 ;  /* 0x000000010707d824 */ /* 0x000fe200078e0a04 */
[----:B------:R-:W-:Y:S01]  /*69f0*/  ISETP.GE.AND P5, PT, R8, RZ, PT ;  /* 0x000000ff0800720c */ /* 0x000fe20003fa6270 */
[----:B0-----:R-:W-:Y:S01]  /*6a00*/  IMAD.MOV.U32 R11, RZ, RZ, R2 ;  /* 0x000000ffff0b7224 */ /* 0x001fe200078e0002 */
[----:B------:R-:W-:Y:S01]  /*6a10*/  ISETP.GT.U32.AND P6, PT, R4, R3, PT ;  /* 0x000000030400720c */ /* 0x000fe20003fc4070 */
[----:B------:R-:W-:Y:S01]  /*6a20*/  IMAD.MOV.U32 R8, RZ, RZ, R6 ;  /* 0x000000ffff087224 */ /* 0x000fe200078e0006 */
[----:B------:R-:W-:Y:S01]  /*6a30*/  IADD3 R2, R0, 0x185, RZ ;  /* 0x0000018500027810 */ /* 0x000fe20007ffe0ff */
[----:B------:R-:W-:Y:S01]  /*6a40*/  @!P1 IMAD.MOV R11, RZ, RZ, -R11 ;  /* 0x000000ffff0b9224 */ /* 0x000fe200078e0a0b */
[----:B------:R-:W-:Y:S01]  /*6a50*/  ISETP.GE.AND P1, PT, R14, RZ, PT ;  /* 0x000000ff0e00720c */ /* 0x000fe20003f26270 */
[----:B------:R-:W-:Y:S01]  /*6a60*/  @!P2 IMAD.MOV R7, RZ, RZ, -R7 ;  /* 0x000000ffff07a224 */ /* 0x000fe200078e0a07 */
[----:B------:R-:W-:Y:S01]  /*6a70*/  IABS R14, R14 ;  /* 0x0000000e000e7213 */ /* 0x000fe20000000000 */
[----:B------:R-:W-:Y:S01]  /*6a80*/  @!P0 IMAD.MOV R8, RZ, RZ, -R8 ;  /* 0x000000ffff088224 */ /* 0x000fe200078e0a08 */
[----:B------:R0:W-:Y:S01]  /*6a90*/  STL [R1+0x630], R11 ;  /* 0x0006300b01007387 */ /* 0x0001e20000100800 */
[----:B------:R-:W-:Y:S01]  /*6aa0*/  @!P3 IMAD.IADD R5, R5, 0x1, -R4 ;  /* 0x000000010505b824 */ /* 0x000fe200078e0a04 */
[----:B------:R-:W-:-:S02]  /*6ab0*/  ISETP.GE.AND P0, PT, R2, RZ, PT ;  /* 0x000000ff0200720c */ /* 0x000fc40003f06270 */
[----:B------:R-:W-:Y:S01]  /*6ac0*/  STL [R1+0x63c], R7 ;  /* 0x00063c0701007387 */ /* 0x000fe20000100800 */
[----:B------:R-:W-:Y:S01]  /*6ad0*/  IABS R2, R2 ;  /* 0x0000000200027213 */ /* 0x000fe20000000000 */
[----:B------:R-:W-:Y:S01]  /*6ae0*/  @!P6 IMAD.IADD R3, R3, 0x1, -R4 ;  /* 0x000000010303e824 */ /* 0x000fe200078e0a04 */
[----:B------:R-:W-:Y:S01]  /*6af0*/  ISETP.GT.U32.AND P3, PT, R4, R5, PT ;  /* 0x000000050400720c */ /* 0x000fe20003f64070 */
[----:B------:R1:W-:Y:S01]  /*6b00*/  STL [R1+0x640], R8 ;  /* 0x0006400801007387 */ /* 0x0003e20000100800 */
[----:B------:R-:W-:Y:S01]  /*6b10*/  ISETP.GE.AND P2, PT, R10, RZ, PT ;  /* 0x000000ff0a00720c */ /* 0x000fe20003f46270 */
[----:B------:R-:W-:Y:S01]  /*6b20*/  IMAD.HI.U32 R6, R25, R2, RZ ;  /* 0x0000000219067227 */ /* 0x000fe200078e00ff */
[----:B------:R-:W-:Y:S02]  /*6b30*/  IABS R10, R10 ;  /* 0x0000000a000a7213 */ /* 0x000fe40000000000 */
[----:B------:R-:W-:Y:S01]  /*6b40*/  ISETP.GE.AND P6, PT, R9, RZ, PT ;  /* 0x000000ff0900720c */ /* 0x000fe20003fc6270 */
[----:B0-----:R-:W-:Y:S01]  /*6b50*/  IMAD.MOV.U32 R11, RZ, RZ, R3 ;  /* 0x000000ffff0b7224 */ /* 0x001fe200078e0003 */
[----:B------:R-:W-:Y:S01]  /*6b60*/  IABS R9, R9 ;  /* 0x0000000900097213 */ /* 0x000fe20000000000 */
[----:B------:R-:W-:-:S02]  /*6b70*/  IMAD.MOV R6, RZ, RZ, -R6 ;  /* 0x000000ffff067224 */ /* 0x000fc400078e0a06 */
[----:B-1----:R-:W-:-:S04]  /*6b80*/  IMAD.HI.U32 R8, R25, R14, RZ ;  /* 0x0000000e19087227 */ /* 0x002fc800078e00ff */
[----:B------:R-:W-:Y:S02]  /*6b90*/  IMAD.MOV R8, RZ, RZ, -R8 ;  /* 0x000000ffff087224 */ /* 0x000fe400078e0a08 */
[----:B------:R-:W-:Y:S02]  /*6ba0*/  @!P4 IMAD.MOV R11, RZ, RZ, -R11 ;  /* 0x000000ffff0bc224 */ /* 0x000fe400078e0a0b */
[C---:B------:R-:W-:Y:S02]  /*6bb0*/  IMAD R14, R4.reuse, R8, R14 ;  /* 0x00000008040e7224 */ /* 0x040fe400078e020e */
[----:B------:R-:W-:Y:S01]  /*6bc0*/  @!P3 IMAD.IADD R5, R5, 0x1, -R4 ;  /* 0x000000010505b824 */ /* 0x000fe200078e0a04 */
[----:B------:R-:W-:Y:S01]  /*6bd0*/  STL [R1+0x634], R11 ;  /* 0x0006340b01007387 */ /* 0x000fe20000100800 */
[C---:B------:R-:W-:Y:S01]  /*6be0*/  IMAD R2, R4.reuse, R6, R2 ;  /* 0x0000000604027224 */ /* 0x040fe200078e0202 */
[----:B------:R-:W-:Y:S01]  /*6bf0*/  ISETP.GT.U32.AND P4, PT, R4, R14, PT ;  /* 0x0000000e0400720c */ /* 0x000fe20003f84070 */
[----:B------:R-:W-:-:S02]  /*6c00*/  IMAD.MOV.U32 R8, RZ, RZ, R5 ;  /* 0x000000ffff087224 */ /* 0x000fc400078e0005 */
[----:B------:R-:W-:-:S04]  /*6c10*/  IMAD.HI.U32 R7, R25, R10, RZ ;  /* 0x0000000a19077227 */ /* 0x000fc800078e00ff */
[----:B------:R-:W-:Y:S01]  /*6c20*/  @!P5 IMAD.MOV R8, RZ, RZ, -R8 ;  /* 0x000000ffff08d224 */ /* 0x000fe200078e0a08 */
[C---:B------:R-:W-:Y:S01]  /*6c30*/  ISETP.GT.U32.AND P5, PT, R4.reuse, R2, PT ;  /* 0x000000020400720c */ /* 0x040fe20003fa4070 */
[----:B------:R-:W-:Y:S02]  /*6c40*/  IMAD.MOV R7, RZ, RZ, -R7 ;  /* 0x000000ffff077224 */ /* 0x000fe400078e0a07 */
[----:B------:R-:W-:Y:S01]  /*6c50*/  IMAD.HI.U32 R3, R25, R9, RZ ;  /* 0x0000000919037227 */ /* 0x000fe200078e00ff */
[----:B------:R0:W-:Y:S03]  /*6c60*/  STL [R1+0x638], R8 ;  /* 0x0006380801007387 */ /* 0x0001e60000100800 */
[----:B------:R-:W-:Y:S01]  /*6c70*/  IMAD R10, R4, R7, R10 ;  /* 0x00000007040a7224 */ /* 0x000fe200078e020a */
[----:B------:R-:W-:Y:S01]  /*6c80*/  IADD3 R7, R0, 0x180, RZ ;  /* 0x0000018000077810 */ /* 0x000fe20007ffe0ff */
[----:B------:R-:W-:-:S02]  /*6c90*/  @!P4 IMAD.IADD R14, R14, 0x1, -R4 ;  /* 0x000000010e0ec824 */ /* 0x000fc400078e0a04 */
[----:B------:R-:W-:Y:S01]  /*6ca0*/  IMAD.MOV R3, RZ, RZ, -R3 ;  /* 0x000000ffff037224 */ /* 0x000fe200078e0a03 */
[----:B------:R-:W-:Y:S01]  /*6cb0*/  ISETP.GT.U32.AND P3, PT, R4, R10, PT ;  /* 0x0000000a0400720c */ /* 0x000fe20003f64070 */
[----:B------:R-:W-:Y:S01]  /*6cc0*/  @!P5 IMAD.IADD R2, R2, 0x1, -R4 ;  /* 0x000000010202d824 */ /* 0x000fe200078e0a04 */
[C---:B------:R-:W-:Y:S01]  /*6cd0*/  ISETP.GT.U32.AND P4, PT, R4.reuse, R14, PT ;  /* 0x0000000e0400720c */ /* 0x040fe20003f84070 */
[C---:B------:R-:W-:Y:S01]  /*6ce0*/  IMAD R9, R4.reuse, R3, R9 ;  /* 0x0000000304097224 */ /* 0x040fe200078e0209 */
[----:B------:R-:W-:Y:S01]  /*6cf0*/  IABS R3, R18 ;  /* 0x0000001200037213 */ /* 0x000fe20000000000 */
[C---:B------:R-:W-:Y:S01]  /*6d00*/  IMAD.HI.U32 R6, R25.reuse, R16, RZ ;  /* 0x0000001019067227 */ /* 0x040fe200078e00ff */
[----:B------:R-:W-:Y:S02]  /*6d10*/  ISETP.GT.U32.AND P5, PT, R4, R2, PT ;  /* 0x000000020400720c */ /* 0x000fe40003fa4070 */
[----:B0-----:R-:W-:Y:S01]  /*6d20*/  IADD3 R8, R0, 0x181, RZ ;  /* 0x0000018100087810 */ /* 0x001fe20007ffe0ff */
[----:B------:R-:W-:Y:S01]  /*6d30*/  IMAD.MOV R6, RZ, RZ, -R6 ;  /* 0x000000ffff067224 */ /* 0x000fe200078e0a06 */
[----:B------:R-:W-:Y:S01]  /*6d40*/  IABS R15, R7 ;  /* 0x00000007000f7213 */ /* 0x000fe20000000000 */
[----:B------:R-:W-:Y:S01]  /*6d50*/  IMAD.HI.U32 R12, R25, R3, RZ ;  /* 0x00000003190c7227 */ /* 0x000fe200078e00ff */
[----:B------:R-:W-:-:S03]  /*6d60*/  IABS R5, R8 ;  /* 0x0000000800057213 */ /* 0x000fc60000000000 */
[--C-:B------:R-:W-:Y:S02]  /*6d70*/  @!P3 IMAD.IADD R10, R10, 0x1, -R4.reuse ;  /* 0x000000010a0ab824 */ /* 0x100fe400078e0a04 */
[----:B------:R-:W-:Y:S01]  /*6d80*/  @!P4 IMAD.IADD R14, R14, 0x1, -R4 ;  /* 0x000000010e0ec824 */ /* 0x000fe200078e0a04 */
[C---:B------:R-:W-:Y:S01]  /*6d90*/  ISETP.GT.U32.AND P4, PT, R4.reuse, R9, PT ;  /* 0x000000090400720c */ /* 0x040fe20003f84070 */
[C---:B------:R-:W-:Y:S01]  /*6da0*/  IMAD R16, R4.reuse, R6, R16 ;  /* 0x0000000604107224 */ /* 0x040fe200078e0210 */
[----:B------:R-:W-:Y:S01]  /*6db0*/  ISETP.GT.U32.AND P3, PT, R4, R10, PT ;  /* 0x0000000a0400720c */ /* 0x000fe20003f64070 */
[----:B------:R-:W-:Y:S01]  /*6dc0*/  @!P5 IMAD.IADD R2, R2, 0x1, -R4 ;  /* 0x000000010202d824 */ /* 0x000fe200078e0a04 */
[----:B------:R-:W-:Y:S01]  /*6dd0*/  IADD3 R6, R0, 0x17f, RZ ;  /* 0x0000017f00067810 */ /* 0x000fe20007ffe0ff */
[----:B------:R-:W-:Y:S01]  /*6de0*/  IMAD.MOV R12, RZ, RZ, -R12 ;  /* 0x000000ffff0c7224 */ /* 0x000fe200078e0a0c */
[C---:B------:R-:W-:Y:S01]  /*6df0*/  ISETP.GT.U32.AND P5, PT, R4.reuse, R16, PT ;  /* 0x000000100400720c */ /* 0x040fe20003fa4070 */
[----:B------:R-:W-:Y:S01]  /*6e00*/  IMAD.MOV.U32 R11, RZ, RZ, R14 ;  /* 0x000000ffff0b7224 */ /* 0x000fe200078e000e */
[----:B------:R-:W-:Y:S01]  /*6e10*/  IABS R14, R6 ;  /* 0x00000006000e7213 */ /* 0x000fe20000000000 */
[----:B------:R-:W-:-:S02]  /*6e20*/  IMAD R3, R4, R12, R3 ;  /* 0x0000000c04037224 */ /* 0x000fc400078e0203 */
[----:B------:R-:W-:Y:S02]  /*6e30*/  @!P1 IMAD.MOV R11, RZ, RZ, -R11 ;  /* 0x000000ffff0b9224 */ /* 0x000fe400078e0a0b */
[--C-:B------:R-:W-:Y:S01]  /*6e40*/  @!P4 IMAD.IADD R9, R9, 0x1, -R4.reuse ;  /* 0x000000010909c824 */ /* 0x100fe200078e0a04 */
[----:B------:R-:W-:Y:S01]  /*6e50*/  ISETP.GE.AND P4, PT, R18, RZ, PT ;  /* 0x000000ff1200720c */ /* 0x000fe20003f86270 */
[--C-:B------:R-:W-:Y:S01]  /*6e60*/  @!P3 IMAD.IADD R10, R10, 0x1, -R4.reuse ;  /* 0x000000010a0ab824 */ /* 0x100fe200078e0a04 */
[C---:B------:R-:W-:Y:S01]  /*6e70*/  ISETP.GT.U32.AND P3, PT, R4.reuse, R3, PT ;  /* 0x000000030400720c */ /* 0x040fe20003f64070 */
[----:B------:R-:W-:Y:S01]  /*6e80*/  IMAD.HI.U32 R17, R25, R5, RZ ;  /* 0x0000000519117227 */ /* 0x000fe200078e00ff */
[----:B------:R-:W-:Y:S01]  /*6e90*/  ISETP.GT.U32.AND P1, PT, R4, R9, PT ;  /* 0x000000090400720c */ /* 0x000fe20003f24070 */
[----:B------:R0:W-:Y:S02]  /*6ea0*/  STL [R1+0x620], R11 ;  /* 0x0006200b01007387 */ /* 0x0001e40000100800 */
[----:B------:R-:W-:-:S02]  /*6eb0*/  @!P5 IMAD.IADD R16, R16, 0x1, -R4 ;  /* 0x000000011010d824 */ /* 0x000fc400078e0a04 */
[----:B------:R-:W-:Y:S02]  /*6ec0*/  IMAD.MOV R17, RZ, RZ, -R17 ;  /* 0x000000ffff117224 */ /* 0x000fe400078e0a11 */
[----:B------:R-:W-:Y:S01]  /*6ed0*/  IMAD.HI.U32 R12, R25, R15, RZ ;  /* 0x0000000f190c7227 */ /* 0x000fe200078e00ff */
[----:B------:R-:W-:-:S03]  /*6ee0*/  ISETP.GT.U32.AND P5, PT, R4, R16, PT ;  /* 0x000000100400720c */ /* 0x000fc60003fa4070 */
[----:B0-----:R-:W-:Y:S02]  /*6ef0*/  IMAD.MOV.U32 R11, RZ, RZ, R10 ;  /* 0x000000ffff0b7224 */ /* 0x001fe400078e000a */
[----:B------:R-:W-:-:S04]  /*6f00*/  IMAD.HI.U32 R10, R25, R14, RZ ;  /* 0x0000000e190a7227 */ /* 0x000fc800078e00ff */
[----:B------:R-:W-:Y:S02]  /*6f10*/  @!P2 IMAD.MOV R11, RZ, RZ, -R11 ;  /* 0x000000ffff0ba224 */ /* 0x000fe400078e0a0b */
[C---:B------:R-:W-:Y:S02]  /*6f20*/  IMAD R5, R4.reuse, R17, R5 ;  /* 0x0000001104057224 */ /* 0x040fe400078e0205 */
[----:B------:R-:W-:Y:S01]  /*6f30*/  IMAD.MOV R12, RZ, RZ, -R12 ;  /* 0x000000ffff0c7224 */ /* 0x000fe200078e0a0c */
[----:B------:R0:W-:Y:S01]  /*6f40*/  STL [R1+0x618], R11 ;  /* 0x0006180b01007387 */ /* 0x0001e20000100800 */
[--C-:B------:R-:W-:Y:S01]  /*6f50*/  @!P3 IMAD.IADD R3, R3, 0x1, -R4.reuse ;  /* 0x000000010303b824 */ /* 0x100fe200078e0a04 */
[----:B------:R-:W-:Y:S01]  /*6f60*/  ISETP.GE.AND P3, PT, R13, RZ, PT ;  /* 0x000000ff0d00720c */ /* 0x000fe20003f66270 */
[----:B------:R-:W-:Y:S01]  /*6f70*/  @!P1 IMAD.IADD R9, R9, 0x1, -R4 ;  /* 0x0000000109099824 */ /* 0x000fe200078e0a04 */
[C---:B------:R-:W-:Y:S01]  /*6f80*/  ISETP.GT.U32.AND P1, PT, R4.reuse, R5, PT ;  /* 0x000000050400720c */ /* 0x040fe20003f24070 */
[----:B------:R-:W-:Y:S01]  /*6f90*/  IMAD.MOV R10, RZ, RZ, -R10 ;  /* 0x000000ffff0a7224 */ /* 0x000fe200078e0a0a */
[C---:B------:R-:W-:Y:S01]  /*6fa0*/  ISETP.GT.U32.AND P2, PT, R4.reuse, R3, PT ;  /* 0x000000030400720c */ /* 0x040fe20003f44070 */
[----:B------:R-:W-:Y:S01]  /*6fb0*/  IMAD R15, R4, R12, R15 ;  /* 0x0000000c040f7224 */ /* 0x000fe200078e020f */
[----:B------:R-:W-:Y:S01]  /*6fc0*/  IADD3 R12, R0, 0x17c, RZ ;  /* 0x0000017c000c7810 */ /* 0x000fe20007ffe0ff */
[----:B------:R-:W-:-:S02]  /*6fd0*/  IMAD R14, R4, R10, R14 ;  /* 0x0000000a040e7224 */ /* 0x000fc400078e020e */
[----:B0-----:R-:W-:Y:S01]  /*6fe0*/  IMAD.MOV.U32 R11, RZ, RZ, R9 ;  /* 0x000000ffff0b7224 */ /* 0x001fe200078e0009 */
[----:B------:R-:W-:Y:S01]  /*6ff0*/  IADD3 R9, R0, 0x17d, RZ ;  /* 0x0000017d00097810 */ /* 0x000fe20007ffe0ff */
[----:B------:R-:W-:Y:S01]  /*7000*/  @!P5 IMAD.IADD R16, R16, 0x1, -R4 ;  /* 0x000000011010d824 */ /* 0x000fe200078e0a04 */
[C---:B------:R-:W-:Y:S01]  /*7010*/  ISETP.GT.U32.AND P5, PT, R4.reuse, R14, PT ;  /* 0x0000000e0400720c */ /* 0x040fe20003fa4070 */
[----:B------:R-:W-:Y:S01]  /*7020*/  @!P6 IMAD.MOV R11, RZ, RZ, -R11 ;  /* 0x000000ffff0be224 */ /* 0x000fe200078e0a0b */
[----:B------:R-:W-:Y:S01]  /*7030*/  ISETP.GT.U32.AND P6, PT, R4, R15, PT ;  /* 0x0000000f0400720c */ /* 0x000fe20003fc4070 */
[----:B------:R-:W-:Y:S01]  /*7040*/  @!P0 IMAD.MOV R2, RZ, RZ, -R2 ;  /* 0x000000ffff028224 */ /* 0x000fe200078e0a02 */
[----:B------:R-:W-:Y:S01]  /*7050*/  ISETP.GE.AND P0, PT, R8, RZ, PT ;  /* 0x000000ff0800720c */ /* 0x000fe20003f06270 */
[--C-:B------:R-:W-:Y:S01]  /*7060*/  @!P1 IMAD.IADD R5, R5, 0x1, -R4.reuse ;  /* 0x0000000105059824 */ /* 0x100fe200078e0a04 */
[----:B------:R-:W-:Y:S01]  /*7070*/  ISETP.GE.AND P1, PT, R6, RZ, PT ;  /* 0x000000ff0600720c */ /* 0x000fe20003f26270 */
[----:B------:R-:W-:Y:S01]  /*7080*/  @!P2 IMAD.IADD R3, R3, 0x1, -R4 ;  /* 0x000000010303a824 */ /* 0x000fe200078e0a04 */
[----:B------:R0:W-:Y:S01]  /*7090*/  STL [R1+0x614], R2 ;  /* 0x0006140201007387 */ /* 0x0001e20000100800 */
[----:B------:R-:W-:Y:S01]  /*70a0*/  IABS R6, R9 ;  /* 0x0000000900067213 */ /* 0x000fe20000000000 */
[----:B------:R-:W-:Y:S01]  /*70b0*/  @!P3 IMAD.MOV R16, RZ, RZ, -R16 ;  /* 0x000000ffff10b224 */ /* 0x000fe200078e0a10 */
[----:B------:R-:W-:Y:S01]  /*70c0*/  ISETP.GE.AND P2, PT, R7, RZ, PT ;  /* 0x000000ff0700720c */ /* 0x000fe20003f46270 */
[----:B------:R-:W-:Y:S01]  /*70d0*/  IMAD.MOV.U32 R10, RZ, RZ, R3 ;  /* 0x000000ffff0a7224 */ /* 0x000fe200078e0003 */
[----:B------:R-:W-:Y:S01]  /*70e0*/  STL [R1+0x610], R11 ;  /* 0x0006100b01007387 */ /* 0x000fe20000100800 */
[--C-:B------:R-:W-:Y:S01]  /*70f0*/  @!P5 IMAD.IADD R14, R14, 0x1, -R4.reuse ;  /* 0x000000010e0ed824 */ /* 0x100fe200078e0a04 */
[----:B------:R-:W-:Y:S01]  /*7100*/  IABS R13, R12 ;  /* 0x0000000c000d7213 */ /* 0x000fe20000000000 */
[----:B------:R-:W-:Y:S01]  /*7110*/  @!P6 IMAD.IADD R15, R15, 0x1, -R4 ;  /* 0x000000010f0fe824 */ /* 0x000fe200078e0a04 */
[----:B------:R-:W-:Y:S01]  /*7120*/  ISETP.GT.U32.AND P6, PT, R4, R5, PT ;  /* 0x000000050400720c */ /* 0x000fe20003fc4070 */
[----:B------:R-:W-:Y:S01]  /*7130*/  IMAD.MOV.U32 R3, RZ, RZ, R6 ;  /* 0x000000ffff037224 */ /* 0x000fe200078e0006 */
[----:B0-----:R-:W-:Y:S01]  /*7140*/  IADD3 R2, R0, 0x17e, RZ ;  /* 0x0000017e00027810 */ /* 0x001fe20007ffe0ff */
[----:B------:R-:W-:Y:S01]  /*7150*/  @!P4 IMAD.MOV R10, RZ, RZ, -R10 ;  /* 0x000000ffff0ac224 */ /* 0x000fe200078e0a0a */
[----:B------:R-:W-:Y:S01]  /*7160*/  ISETP.GT.U32.AND P4, PT, R4, R14, PT ;  /* 0x0000000e0400720c */ /* 0x000fe20003f84070 */
[----:B------:R-:W-:Y:S01]  /*7170*/  IMAD.HI.U32 R6, R25, R3, RZ ;  /* 0x0000000319067227 */ /* 0x000fe200078e00ff */
[----:B------:R-:W-:-:S02]  /*7180*/  IABS R8, R2 ;  /* 0x0000000200087213 */ /* 0x000fc40000000000 */
[----:B------:R-:W-:Y:S01]  /*7190*/  ISETP.GT.U32.AND P5, PT, R4, R15, PT ;  /* 0x0000000f0400720c */ /* 0x000fe20003fa4070 */
[----:B------:R-:W-:Y:S01]  /*71a0*/  IMAD.MOV R6, RZ, RZ, -R6 ;  /* 0x000000ffff067224 */ /* 0x000fe200078e0a06 */
[----:B------:R0:W-:Y:S01]  /*71b0*/  STL [R1+0x5e4], R10 ;  /* 0x0005e40a01007387 */ /* 0x0001e20000100800 */
[----:B------:R-:W-:-:S03]  /*71c0*/  IMAD.HI.U32 R7, R25, R8, RZ ;  /* 0x0000000819077227 */ /* 0x000fc600078e00ff */
[----:B------:R-:W-:Y:S01]  /*71d0*/  STL [R1+0x5e8], R16 ;  /* 0x0005e81001007387 */ /* 0x000fe20000100800 */
[----:B------:R-:W-:Y:S02]  /*71e0*/  IMAD.MOV R7, RZ, RZ, -R7 ;  /* 0x000000ffff077224 */ /* 0x000fe400078e0a07 */
[----:B------:R-:W-:Y:S02]  /*71f0*/  @!P6 IMAD.IADD R5, R5, 0x1, -R4 ;  /* 0x000000010505e824 */ /* 0x000fe400078e0a04 */
[----:B------:R-:W-:Y:S01]  /*7200*/  IMAD R8, R4, R7, R8 ;  /* 0x0000000704087224 */ /* 0x000fe200078e0208 */
[----:B0-----:R-:W-:Y:S01]  /*7210*/  IADD3 R10, R0, 0x17b, RZ ;  /* 0x0000017b000a7810 */ /* 0x001fe20007ffe0ff */
[----:B------:R-:W-:Y:S02]  /*7220*/  IMAD R3, R4, R6, R3 ;  /* 0x0000000604037224 */ /* 0x000fe400078e0203 */
[----:B------:R-:W-:Y:S01]  /*7230*/  @!P4 IMAD.IADD R14, R14, 0x1, -R4 ;  /* 0x000000010e0ec824 */ /* 0x000fe200078e0a04 */
[C---:B------:R-:W-:Y:S01]  /*7240*/  ISETP.GT.U32.AND P6, PT, R4.reuse, R8, PT ;  /* 0x000000080400720c */ /* 0x040fe20003fc4070 */
[----:B------:R-:W-:Y:S01]  /*7250*/  IMAD.HI.U32 R6, R25, R13, RZ ;  /* 0x0000000d19067227 */ /* 0x000fe200078e00ff */
[----:B------:R-:W-:-:S02]  /*7260*/  ISETP.GT.U32.AND P4, PT, R4, R3, PT ;  /* 0x000000030400720c */ /* 0x000fc40003f84070 */
[----:B------:R-:W-:Y:S01]  /*7270*/  IABS R18, R10 ;  /* 0x0000000a00127213 */ /* 0x000fe20000000000 */
[----:B------:R-:W-:Y:S01]  /*7280*/  @!P5 IMAD.IADD R15, R15, 0x1, -R4 ;  /* 0x000000010f0fd824 */ /* 0x000fe200078e0a04 */
[----:B------:R-:W-:Y:S01]  /*7290*/  ISETP.GE.AND P5, PT, R2, RZ, PT ;  /* 0x000000ff0200720c */ /* 0x000fe20003fa6270 */
[----:B------:R-:W-:Y:S01]  /*72a0*/  IMAD.MOV R6, RZ, RZ, -R6 ;  /* 0x000000ffff067224 */ /* 0x000fe200078e0a06 */
[----:B------:R-:W-:Y:S01]  /*72b0*/  IADD3 R2, R0, 0x17a, RZ ;  /* 0x0000017a00027810 */ /* 0x000fe20007ffe0ff */
[----:B------:R-:W-:-:S04]  /*72c0*/  IMAD.HI.U32 R7, R25, R18, RZ ;  /* 0x0000001219077227 */ /* 0x000fc800078e00ff */
[--C-:B------:R-:W-:Y:S01]  /*72d0*/  @!P6 IMAD.IADD R8, R8, 0x1, -R4.reuse ;  /* 0x000000010808e824 */ /* 0x100fe200078e0a04 */
[----:B------:R-:W-:Y:S01]  /*72e0*/  ISETP.GE.AND P6, PT, R9, RZ, PT ;  /* 0x000000ff0900720c */ /* 0x000fe20003fc6270 */
[----:B------:R-:W-:Y:S01]  /*72f0*/  @!P4 IMAD.IADD R3, R3, 0x1, -R4 ;  /* 0x000000010303c824 */ /* 0x000fe200078e0a04 */
[----:B------:R-:W-:Y:S01]  /*7300*/  IADD3 R9, R0, 0x179, RZ ;  /* 0x0000017900097810 */ /* 0x000fe20007ffe0ff */
[----:B------:R-:W-:Y:S01]  /*7310*/  IMAD.MOV.U32 R11, RZ, RZ, R5 ;  /* 0x000000ffff0b7224 */ /* 0x000fe200078e0005 */
[C---:B------:R-:W-:Y:S01]  /*7320*/  ISETP.GT.U32.AND P3, PT, R4.reuse, R8, PT ;  /* 0x000000080400720c */ /* 0x040fe20003f64070 */
[----:B------:R-:W-:Y:S01]  /*7330*/  IMAD.MOV R7, RZ, RZ, -R7 ;  /* 0x000000ffff077224 */ /* 0x000fe200078e0a07 */
[C---:B------:R-:W-:Y:S01]  /*7340*/  ISETP.GT.U32.AND P4, PT, R4.reuse, R3, PT ;  /* 0x000000030400720c */ /* 0x040fe20003f84070 */
[----:B------:R-:W-:Y:S01]  /*7350*/  IMAD R13, R4, R6, R13 ;  /* 0x00000006040d7224 */ /* 0x000fe200078e020d */
[----:B------:R-:W-:Y:S01]  /*7360*/  IABS R6, R2 ;  /* 0x0000000200067213 */ /* 0x000fe20000000000 */
[----:B------:R-:W-:-:S02]  /*7370*/  @!P0 IMAD.MOV R11, RZ, RZ, -R11 ;  /* 0x000000ffff0b8224 */ /* 0x000fc400078e0a0b */
[C---:B------:R-:W-:Y:S01]  /*7380*/  IMAD R18, R4.reuse, R7, R18 ;  /* 0x0000000704127224 */ /* 0x040fe200078e0212 */
[----:B------:R-:W-:Y:S01]  /*7390*/  IABS R7, R9 ;  /* 0x0000000900077213 */ /* 0x000fe20000000000 */
[----:B------:R-:W-:Y:S01]  /*73a0*/  IMAD.HI.U32 R5, R25, R6, RZ ;  /* 0x0000000619057227 */ /* 0x000fe200078e00ff */
[----:B------:R0:W-:Y:S01]  /*73b0*/  STL [R1+0x608], R11 ;  /* 0x0006080b01007387 */ /* 0x0001e20000100800 */
[C---:B------:R-:W-:Y:S02]  /*73c0*/  ISETP.GT.U32.AND P0, PT, R4.reuse, R13, PT ;  /* 0x0000000d0400720c */ /* 0x040fe40003f04070 */
[----:B------:R-:W-:Y:S01]  /*73d0*/  @!P2 IMAD.MOV R15, RZ, RZ, -R15 ;  /* 0x000000ffff0fa224 */ /* 0x000fe200078e0a0f */
[----:B------:R-:W-:Y:S01]  /*73e0*/  ISETP.GT.U32.AND P2, PT, R4, R18, PT ;  /* 0x000000120400720c */ /* 0x000fe20003f44070 */
[--C-:B------:R-:W-:Y:S01]  /*73f0*/  @!P3 IMAD.IADD R8, R8, 0x1, -R4.reuse ;  /* 0x000000010808b824 */ /* 0x100fe200078e0a04 */
[----:B------:R-:W-:Y:S01]  /*7400*/  ISETP.GE.AND P3, PT, R10, RZ, PT ;  /* 0x000000ff0a00720c */ /* 0x000fe20003f66270 */
[----:B------:R-:W-:Y:S01]  /*7410*/  IMAD.MOV R5, RZ, RZ, -R5 ;  /* 0x000000ffff057224 */ /* 0x000fe200078e0a05 */
[----:B------:R1:W-:Y:S01]  /*7420*/  STL [R1+0x5f0], R15 ;  /* 0x0005f00f01007387 */ /* 0x0003e20000100800 */
[----:B------:R-:W-:Y:S01]  /*7430*/  @!P4 IMAD.IADD R3, R3, 0x1, -R4 ;  /* 0x000000010303c824 */ /* 0x000fe200078e0a04 */
[----:B------:R-:W-:Y:S01]  /*7440*/  ISETP.GE.AND P4, PT, R2, RZ, PT ;  /* 0x000000ff0200720c */ /* 0x000fe20003f86270 */
[----:B0-----:R-:W-:Y:S01]  /*7450*/  IMAD.MOV.U32 R11, RZ, RZ, R14 ;  /* 0x000000ffff0b7224 */ /* 0x001fe200078e000e */
[C---:B------:R-:W-:Y:S01]  /*7460*/  IADD3 R2, R0.reuse, 0x178, RZ ;  /* 0x0000017800027810 */ /* 0x040fe20007ffe0ff */
[----:B------:R-:W-:Y:S01]  /*7470*/  IMAD.HI.U32 R14, R25, R7, RZ ;  /* 0x00000007190e7227 */ /* 0x000fe200078e00ff */
[----:B------:R-:W-:-:S03]  /*7480*/  IADD3 R10, R0, 0x176, RZ ;  /* 0x00000176000a7810 */ /* 0x000fc60007ffe0ff */
[----:B------:R-:W-:Y:S01]  /*7490*/  @!P1 IMAD.MOV R11, RZ, RZ, -R11 ;  /* 0x000000ffff0b9224 */ /* 0x000fe200078e0a0b */
[----:B------:R-:W-:Y:S01]  /*74a0*/  ISETP.GE.AND P1, PT, R12, RZ, PT ;  /* 0x000000ff0c00720c */ /* 0x000fe20003f26270 */
[----:B------:R-:W-:Y:S02]  /*74b0*/  IMAD.MOV R14, RZ, RZ, -R14 ;  /* 0x000000ffff0e7224 */ /* 0x000fe400078e0a0e */
[----:B------:R-:W-:Y:S01]  /*74c0*/  IMAD R6, R4, R5, R6 ;  /* 0x0000000504067224 */ /* 0x000fe200078e0206 */
[----:B------:R0:W-:Y:S01]  /*74d0*/  STL [R1+0x600], R11 ;  /* 0x0006000b01007387 */ /* 0x0001e20000100800 */
[----:B-1----:R-:W-:Y:S01]  /*74e0*/  IMAD.MOV.U32 R15, RZ, RZ, R8 ;  /* 0x000000ffff0f7224 */ /* 0x002fe200078e0008 */
[----:B------:R-:W-:Y:S01]  /*74f0*/  IADD3 R5, R0, 0x177, RZ ;  /* 0x0000017700057810 */ /* 0x000fe20007ffe0ff */
[C---:B------:R-:W-:Y:S01]  /*7500*/  IMAD R7, R4.reuse, R14, R7 ;  /* 0x0000000e04077224 */ /* 0x040fe200078e0207 */
[----:B------:R-:W-:Y:S01]  /*7510*/  IABS R8, R2 ;  /* 0x0000000200087213 */ /* 0x000fe20000000000 */
[----:B------:R-:W-:Y:S01]  /*7520*/  @!P5 IMAD.MOV R15, RZ, RZ, -R15 ;  /* 0x000000ffff0fd224 */ /* 0x000fe200078e0a0f */
[----:B------:R-:W-:Y:S01]  /*7530*/  ISETP.GT.U32.AND P5, PT, R4, R6, PT ;  /* 0x000000060400720c */ /* 0x000fe20003fa4070 */
[--C-:B------:R-:W-:Y:S01]  /*7540*/  @!P2 IMAD.IADD R18, R18, 0x1, -R4.reuse ;  /* 0x000000011212a824 */ /* 0x100fe200078e0a04 */
[----:B------:R-:W-:Y:S01]  /*7550*/  IADD3 R14, R0, 0x172, RZ ;  /* 0x00000172000e7810 */ /* 0x000fe20007ffe0ff */
[----:B------:R-:W-:Y:S01]  /*7560*/  @!P0 IMAD.IADD R13, R13, 0x1, -R4 ;  /* 0x000000010d0d8824 */ /* 0x000fe200078e0a04 */
[----:B------:R-:W-:Y:S01]  /*7570*/  STL [R1+0x5f4], R15 ;  /* 0x0005f40f01007387 */ /* 0x000fe20000100800 */
[----:B0-----:R-:W-:Y:S01]  /*7580*/  IMAD.MOV.U32 R11, RZ, RZ, R3 ;  /* 0x000000ffff0b7224 */ /* 0x001fe200078e0003 */
[C---:B------:R-:W-:Y:S01]  /*7590*/  ISETP.GT.U32.AND P2, PT, R4.reuse, R18, PT ;  /* 0x000000120400720c */ /* 0x040fe20003f44070 */
[----:B------:R-:W-:Y:S01]  /*75a0*/  IMAD.HI.U32 R12, R25, R8, RZ ;  /* 0x00000008190c7227 */ /* 0x000fe200078e00ff */
[----:B------:R-:W-:-:S02]  /*75b0*/  ISETP.GT.U32.AND P0, PT, R4, R13, PT ;  /* 0x0000000d0400720c */ /* 0x000fc40003f04070 */
[----:B------:R-:W-:Y:S01]  /*75c0*/  IABS R3, R5 ;  /* 0x0000000500037213 */ /* 0x000fe20000000000 */
[----:B------:R-:W-:Y:S01]  /*75d0*/  @!P6 IMAD.MOV R11, RZ, RZ, -R11 ;  /* 0x000000ffff0be224 */ /* 0x000fe200078e0a0b */
[----:B------:R-:W-:Y:S01]  /*75e0*/  ISETP.GT.U32.AND P6, PT, R4, R7, PT ;  /* 0x000000070400720c */ /* 0x000fe20003fc4070 */
[----:B------:R-:W-:Y:S02]  /*75f0*/  @!P5 IMAD.IADD R6, R6, 0x1, -R4 ;  /* 0x000000010606d824 */ /* 0x000fe400078e0a04 */
[----:B------:R-:W-:Y:S01]  /*7600*/  IMAD.MOV R12, RZ, RZ, -R12 ;  /* 0x000000ffff0c7224 */ /* 0x000fe200078e0a0c */
[----:B------:R0:W-:Y:S02]  /*7610*/  STL [R1+0x5fc], R11 ;  /* 0x0005fc0b01007387 */ /* 0x0001e40000100800 */
[----:B------:R-:W-:Y:S01]  /*7620*/  ISETP.GT.U32.AND P5, PT, R4, R6, PT ;  /* 0x000000060400720c */ /* 0x000fe20003fa4070 */
[----:B------:R-:W-:Y:S01]  /*7630*/  @!P2 IMAD.IADD R18, R18, 0x1, -R4 ;  /* 0x000000011212a824 */ /* 0x000fe200078e0a04 */
[----:B------:R-:W-:Y:S01]  /*7640*/  ISETP.GE.AND P2, PT, R2, RZ, PT ;  /* 0x000000ff0200720c */ /* 0x000fe20003f46270 */
[----:B------:R-:W-:-:S04]  /*7650*/  IMAD.HI.U32 R2, R25, R3, RZ ;  /* 0x0000000319027227 */ /* 0x000fc800078e00ff */
[----:B------:R-:W-:Y:S02]  /*7660*/  @!P6 IMAD.IADD R7, R7, 0x1, -R4 ;  /* 0x000000010707e824 */ /* 0x000fe400078e0a04 */
[----:B------:R-:W-:Y:S02]  /*7670*/  IMAD.MOV R2, RZ, RZ, -R2 ;  /* 0x000000ffff027224 */ /* 0x000fe400078e0a02 */
[C---:B------:R-:W-:Y:S01]  /*7680*/  IMAD R8, R4.reuse, R12, R8 ;  /* 0x0000000c04087224 */ /* 0x040fe200078e0208 */
[C---:B------:R-:W-:Y:S01]  /*7690*/  ISETP.GT.U32.AND P6, PT, R4.reuse, R7, PT ;  /* 0x000000070400720c */ /* 0x040fe20003fc4070 */
[--C-:B------:R-:W-:Y:S01]  /*76a0*/  @!P0 IMAD.IADD R13, R13, 0x1, -R4.reuse ;  /* 0x000000010d0d8824 */ /* 0x100fe200078e0a04 */
[----:B------:R-:W-:Y:S01]  /*76b0*/  ISETP.GE.AND P0, PT, R9, RZ, PT ;  /* 0x000000ff0900720c */ /* 0x000fe20003f06270 */
[----:B------:R-:W-:Y:S01]  /*76c0*/  IMAD R3, R4, R2, R3 ;  /* 0x0000000204037224 */ /* 0x000fe200078e0203 */
[----:B------:R-:W-:Y:S01]  /*76d0*/  IABS R9, R10 ;  /* 0x0000000a00097213 */ /* 0x000fe20000000000 */
[----:B------:R-:W-:Y:S01]  /*76e0*/  @!P5 IMAD.IADD R6, R6, 0x1, -R4 ;  /* 0x000000010606d824 */ /* 0x000fe200078e0a04 */
[----:B------:R-:W-:Y:S01]  /*76f0*/  ISETP.GT.U32.AND P5, PT, R4, R8, PT ;  /* 0x000000080400720c */ /* 0x000fe20003fa4070 */
[----:B0-----:R-:W-:Y:S01]  /*7700*/  IMAD.MOV.U32 R11, RZ, RZ, R13 ;  /* 0x000000ffff0b7224 */ /* 0x001fe200078e000d */
[----:B------:R-:W-:-:S02]  /*7710*/  IADD3 R12, R0, 0x175, RZ ;  /* 0x00000175000c7810 */ /* 0x000fc40007ffe0ff */
[----:B------:R-:W-:Y:S01]  /*7720*/  IADD3 R13, R0, 0x174, RZ ;  /* 0x00000174000d7810 */ /* 0x000fe20007ffe0ff */
[----:B------:R-:W-:Y:S01]  /*7730*/  @!P1 IMAD.MOV R11, RZ, RZ, -R11 ;  /* 0x000000ffff0b9224 */ /* 0x000fe200078e0a0b */
[----:B------:R-:W-:Y:S01]  /*7740*/  ISETP.GE.AND P1, PT, R5, RZ, PT ;  /* 0x000000ff0500720c */ /* 0x000fe20003f26270 */
[--C-:B------:R-:W-:Y:S01]  /*7750*/  @!P6 IMAD.IADD R7, R7, 0x1, -R4.reuse ;  /* 0x000000010707e824 */ /* 0x100fe200078e0a04 */
[----:B------:R-:W-:Y:S01]  /*7760*/  ISETP.GT.U32.AND P6, PT, R4, R3, PT ;  /* 0x000000030400720c */ /* 0x000fe20003fc4070 */
[C---:B------:R-:W-:Y:S01]  /*7770*/  IMAD.HI.U32 R5, R25.reuse, R9, RZ ;  /* 0x0000000919057227 */ /* 0x040fe200078e00ff */
[----:B------:R0:W-:Y:S01]  /*7780*/  STL [R1+0x5f8], R11 ;  /* 0x0005f80b01007387 */ /* 0x0001e20000100800 */
[----:B------:R-:W-:Y:S02]  /*7790*/  IABS R16, R12 ;  /* 0x0000000c00107213 */ /* 0x000fe40000000000 */
[----:B------:R-:W-:Y:S01]  /*77a0*/  IMAD.MOV R5, RZ, RZ, -R5 ;  /* 0x000000ffff057224 */ /* 0x000fe200078e0a05 */
[----:B------:R-:W-:Y:S01]  /*77b0*/  IADD3 R2, R0, 0x173, RZ ;  /* 0x0000017300027810 */ /* 0x000fe20007ffe0ff */
[----:B------:R-:W-:Y:S01]  /*77c0*/  @!P5 IMAD.IADD R8, R8, 0x1, -R4 ;  /* 0x000000010808d824 */ /* 0x000fe200078e0a04 */
[----:B------:R-:W-:Y:S01]  /*77d0*/  IABS R15, R13 ;  /* 0x0000000d000f7213 */ /* 0x000fe20000000000 */
[----:B------:R-:W-:Y:S01]  /*77e0*/  IMAD R9, R4, R5, R9 ;  /* 0x0000000504097224 */ /* 0x000fe200078e0209 */
[----:B------:R-:W-:Y:S01]  /*77f0*/  IABS R5, R2 ;  /* 0x0000000200057213 */ /* 0x000fe20000000000 */
[----:B------:R-:W-:-:S03]  /*7800*/  IMAD.HI.U32 R19, R25, R16, RZ ;  /* 0x0000001019137227 */ /* 0x000fc600078e00ff */
[C---:B------:R-:W-:Y:S01]  /*7810*/  ISETP.GT.U32.AND P5, PT, R4.reuse, R9, PT ;  /* 0x000000090400720c */ /* 0x040fe20003fa4070 */
[----:B0-----:R-:W-:Y:S02]  /*7820*/  IMAD.MOV.U32 R11, RZ, RZ, R18 ;  /* 0x000000ffff0b7224 */ /* 0x001fe400078e0012 */
[----:B------:R-:W-:Y:S01]  /*7830*/  @!P6 IMAD.IADD R3, R3, 0x1, -R4 ;  /* 0x000000010303e824 */ /* 0x000fe200078e0a04 */
[----:B------:R-:W-:Y:S01]  /*7840*/  ISETP.GT.U32.AND P6, PT, R4, R8, PT ;  /* 0x000000080400720c */ /* 0x000fe20003fc4070 */
[----:B------:R-:W-:Y:S01]  /*7850*/  @!P3 IMAD.MOV R11, RZ, RZ, -R11 ;  /* 0x000000ffff0bb224 */ /* 0x000fe200078e0a0b */
[----:B------:R-:W-:Y:S01]  /*7860*/  ISETP.GE.AND P3, PT, R10, RZ, PT ;  /* 0x000000ff0a00720c */ /* 0x000fe20003f66270 */
[----:B------:R-:W-:Y:S02]  /*7870*/  IMAD.MOV R19, RZ, RZ, -R19 ;  /* 0x000000ffff137224 */ /* 0x000fe400078e0a13 */
[----:B------:R-:W-:Y:S01]  /*7880*/  IMAD.HI.U32 R17, R25, R15, RZ ;  /* 0x0000000f19117227 */ /* 0x000fe200078e00ff */
[----:B------:R0:W-:Y:S03]  /*7890*/  STL [R1+0x5ec], R11 ;  /* 0x0005ec0b01007387 */ /* 0x0001e60000100800 */
[----:B------:R-:W-:Y:S01]  /*78a0*/  IMAD R10, R4, R19, R16 ;  /* 0x00000013040a7224 */ /* 0x000fe200078e0210 */
[----:B------:R-:W-:Y:S01]  /*78b0*/  IABS R16, R14 ;  /* 0x0000000e00107213 */ /* 0x000fe20000000000 */
[----:B------:R-:W-:-:S02]  /*78c0*/  IMAD.MOV.U32 R18, RZ, RZ, R5 ;  /* 0x000000ffff127224 */ /* 0x000fc400078e0005 */
[----:B------:R-:W-:Y:S02]  /*78d0*/  IMAD.MOV R17, RZ, RZ, -R17 ;  /* 0x000000ffff117224 */ /* 0x000fe400078e0a11 */
[----:B------:R-:W-:Y:S01]  /*78e0*/  @!P6 IMAD.IADD R8, R8, 0x1, -R4 ;  /* 0x000000010808e824 */ /* 0x000fe200078e0a04 */
[----:B------:R-:W-:Y:S01]  /*78f0*/  ISETP.GT.U32.AND P6, PT, R4, R10, PT ;  /* 0x0000000a0400720c */ /* 0x000fe20003fc4070 */
[----:B0-----:R-:W-:Y:S02]  /*7900*/  IMAD.MOV.U32 R11, RZ, RZ, R6 ;  /* 0x000000ffff0b7224 */ /* 0x001fe400078e0006 */
[----:B------:R-:W-:-:S04]  /*7910*/  IMAD.HI.U32 R6, R25, R18, RZ ;  /* 0x0000001219067227 */ /* 0x000fc800078e00ff */
[----:B------:R-:W-:Y:S01]  /*7920*/  @!P4 IMAD.MOV R11, RZ, RZ, -R11 ;  /* 0x000000ffff0bc224 */ /* 0x000fe200078e0a0b */
[C---:B------:R-:W-:Y:S01]  /*7930*/  ISETP.GT.U32.AND P4, PT, R4.reuse, R3, PT ;  /* 0x000000030400720c */ /* 0x040fe20003f84070 */
[----:B------:R-:W-:Y:S02]  /*7940*/  IMAD R5, R4, R17, R15 ;  /* 0x0000001104057224 */ /* 0x000fe400078e020f */
[----:B------:R-:W-:Y:S01]  /*7950*/  @!P5 IMAD.IADD R9, R9, 0x1, -R4 ;  /* 0x000000010909d824 */ /* 0x000fe200078e0a04 */
[----:B------:R0:W-:Y:S01]  /*7960*/  STL [R1+0x5e0], R11 ;  /* 0x0005e00b01007387 */ /* 0x0001e20000100800 */
[----:B------:R-:W-:Y:S02]  /*7970*/  IMAD.MOV R6, RZ, RZ, -R6 ;  /* 0x000000ffff067224 */ /* 0x000fe400078e0a06 */
[----:B------:R-:W-:Y:S01]  /*7980*/  @!P6 IMAD.IADD R10, R10, 0x1, -R4 ;  /* 0x000000010a0ae824 */ /* 0x000fe200078e0a04 */
[----:B------:R-:W-:Y:S01]  /*7990*/  ISETP.GT.U32.AND P5, PT, R4, R9, PT ;  /* 0x000000090400720c */ /* 0x000fe20003fa4070 */
[----:B------:R-:W-:-:S02]  /*79a0*/  IMAD.MOV.U32 R15, RZ, RZ, R7 ;  /* 0x000000ffff0f7224 */ /* 0x000fc400078e0007 */
[----:B------:R-:W-:-:S04]  /*79b0*/  IMAD.HI.U32 R7, R25, R16, RZ ;  /* 0x0000001019077227 */ /* 0x000fc800078e00ff */
[----:B0-----:R-:W-:Y:S02]  /*79c0*/  IMAD.MOV.U32 R11, RZ, RZ, R8 ;  /* 0x000000ffff0b7224 */ /* 0x001fe400078e0008 */
[----:B------:R-:W-:Y:S01]  /*79d0*/  IMAD R8, R4, R6, R18 ;  /* 0x0000000604087224 */ /* 0x000fe200078e0212 */
[----:B------:R-:W-:Y:S01]  /*79e0*/  IADD3 R6, R0, 0x16e, RZ ;  /* 0x0000016e00067810 */ /* 0x000fe20007ffe0ff */
[----:B------:R-:W-:Y:S01]  /*79f0*/  @!P2 IMAD.MOV R11, RZ, RZ, -R11 ;  /* 0x000000ffff0ba224 */ /* 0x000fe200078e0a0b */
[C---:B------:R-:W-:Y:S01]  /*7a00*/  ISETP.GT.U32.AND P2, PT, R4.reuse, R5, PT ;  /* 0x000000050400720c */ /* 0x040fe20003f44070 */
[----:B------:R-:W-:Y:S01]  /*7a10*/  @!P0 IMAD.MOV R15, RZ, RZ, -R15 ;  /* 0x000000ffff0f8224 */ /* 0x000fe200078e0a0f */
[----:B------:R-:W-:Y:S01]  /*7a20*/  ISETP.GT.U32.AND P6, PT, R4, R8, PT ;  /* 0x000000080400720c */ /* 0x000fe20003fc4070 */
[----:B------:R-:W-:Y:S01]  /*7a30*/  IMAD.MOV R7, RZ, RZ, -R7 ;  /* 0x000000ffff077224 */ /* 0x000fe200078e0a07 */
[----:B------:R-:W-:Y:S01]  /*7a40*/  ISETP.GE.AND P0, PT, R12, RZ, PT ;  /* 0x000000ff0c00720c */ /* 0x000fe20003f06270 */
[--C-:B------:R-:W-:Y:S01]  /*7a50*/  @!P4 IMAD.IADD R3, R3, 0x1, -R4.reuse ;  /* 0x000000010303c824 */ /* 0x100fe200078e0a04 */
[----:B------:R-:W-:Y:S01]  /*7a60*/  STL [R1+0x5dc], R15 ;  /* 0x0005dc0f01007387 */ /* 0x000fe20000100800 */
[----:B------:R-:W-:Y:S01]  /*7a70*/  @!P5 IMAD.IADD R9, R9, 0x1, -R4 ;  /* 0x000000010909d824 */ /* 0x000fe200078e0a04 */
[----:B------:R-:W-:Y:S01]  /*7a80*/  ISETP.GE.AND P5, PT, R2, RZ, PT ;  /* 0x000000ff0200720c */ /* 0x000fe20003fa6270 */
[----:B------:R-:W-:Y:S01]  /*7a90*/  IMAD R2, R4, R7, R16 ;  /* 0x0000000704027224 */ /* 0x000fe200078e0210 */
[----:B------:R0:W-:Y:S01]  /*7aa0*/  STL [R1+0x5d8], R11 ;  /* 0x0005d80b01007387 */ /* 0x0001e20000100800 */
[C---:B------:R-:W-:Y:S01]  /*7ab0*/  IADD3 R7, R0.reuse, 0x171, RZ ;  /* 0x0000017100077810 */ /* 0x040fe20007ffe0ff */
[----:B------:R-:W-:Y:S01]  /*7ac0*/  IMAD.MOV.U32 R20, RZ, RZ, R9 ;  /* 0x000000ffff147224 */ /* 0x000fe200078e0009 */
[----:B------:R-:W-:Y:S01]  /*7ad0*/  IADD3 R12, R0, 0x170, RZ ;  /* 0x00000170000c7810 */ /* 0x000fe20007ffe0ff */
[--C-:B------:R-:W-:Y:S01]  /*7ae0*/  @!P2 IMAD.IADD R5, R5, 0x1, -R4.reuse ;  /* 0x000000010505a824 */ /* 0x100fe200078e0a04 */
[----:B------:R-:W-:Y:S01]  /*7af0*/  IABS R16, R7 ;  /* 0x0000000700107213 */ /* 0x000fe20000000000 */
[----:B------:R-:W-:Y:S01]  /*7b00*/  @!P6 IMAD.IADD R8, R8, 0x1, -R4 ;  /* 0x000000010808e824 */ /* 0x000fe200078e0a04 */
[----:B------:R-:W-:Y:S01]  /*7b10*/  IABS R17, R12 ;  /* 0x0000000c00117213 */ /* 0x000fe20000000000 */
[----:B------:R-:W-:Y:S01]  /*7b20*/  @!P3 IMAD.MOV R20, RZ, RZ, -R20 ;  /* 0x000000ffff14b224 */ /* 0x000fe200078e0a14 */
[C---:B------:R-:W-:Y:S01]  /*7b30*/  ISETP.GT.U32.AND P2, PT, R4.reuse, R5, PT ;  /* 0x000000050400720c */ /* 0x040fe20003f44070 */
[----:B0-----:R-:W-:Y:S01]  /*7b40*/  IMAD.MOV.U32 R11, RZ, RZ, R3 ;  /* 0x000000ffff0b7224 */ /* 0x001fe200078e0003 */
[----:B------:R-:W-:Y:S01]  /*7b50*/  ISETP.GT.U32.AND P6, PT, R4, R8, PT ;  /* 0x000000080400720c */ /* 0x000fe20003fc4070 */
[----:B------:R-:W-:Y:S01]  /*7b60*/  IMAD.HI.U32 R18, R25, R16, RZ ;  /* 0x0000001019127227 */ /* 0x000fe200078e00ff */
[----:B------:R-:W-:-:S02]  /*7b70*/  IADD3 R3, R0, 0x16f, RZ ;  /* 0x0000016f00037810 */ /* 0x000fc40007ffe0ff */
[----:B------:R-:W-:Y:S01]  /*7b80*/  ISETP.GE.AND P4, PT, R13, RZ, PT ;  /* 0x000000ff0d00720c */ /* 0x000fe20003f86270 */
[----:B------:R-:W-:Y:S01]  /*7b90*/  @!P1 IMAD.MOV R11, RZ, RZ, -R11 ;  /* 0x000000ffff0b9224 */ /* 0x000fe200078e0a0b */
[----:B------:R-:W-:Y:S01]  /*7ba0*/  ISETP.GT.U32.AND P1, PT, R4, R10, PT ;  /* 0x0000000a0400720c */ /* 0x000fe20003f24070 */
[----:B------:R-:W-:Y:S01]  /*7bb0*/  IMAD.MOV R18, RZ, RZ, -R18 ;  /* 0x000000ffff127224 */ /* 0x000fe200078e0a12 */
[----:B------:R-:W-:Y:S02]  /*7bc0*/  IABS R15, R3 ;  /* 0x00000003000f7213 */ /* 0x000fe40000000000 */
[----:B------:R0:W-:Y:S01]  /*7bd0*/  STL [R1+0x5d4], R11 ;  /* 0x0005d40b01007387 */ /* 0x0001e20000100800 */
[----:B------:R-:W-:Y:S01]  /*7be0*/  @!P2 IMAD.IADD R5, R5, 0x1, -R4 ;  /* 0x000000010505a824 */ /* 0x000fe200078e0a04 */
[----:B------:R-:W-:Y:S01]  /*7bf0*/  ISETP.GE.AND P2, PT, R14, RZ, PT ;  /* 0x000000ff0e00720c */ /* 0x000fe20003f46270 */
[----:B------:R-:W-:Y:S01]  /*7c00*/  IMAD R14, R4, R18, R16 ;  /* 0x00000012040e7224 */ /* 0x000fe200078e0210 */
[----:B------:R-:W-:Y:S01]  /*7c10*/  IABS R13, R6 ;  /* 0x00000006000d7213 */ /* 0x000fe20000000000 */
[----:B------:R-:W-:Y:S01]  /*7c20*/  @!P6 IMAD.IADD R8, R8, 0x1, -R4 ;  /* 0x000000010808e824 */ /* 0x000fe200078e0a04 */
[----:B------:R-:W-:Y:S01]  /*7c30*/  STL [R1+0x5d0], R20 ;  /* 0x0005d01401007387 */ /* 0x000fe20000100800 */
[----:B------:R-:W-:Y:S01]  /*7c40*/  IMAD.HI.U32 R16, R25, R17, RZ ;  /* 0x0000001119107227 */ /* 0x000fe200078e00ff */
[----:B------:R-:W-:-:S03]  /*7c50*/  ISETP.GT.U32.AND P6, PT, R4, R14, PT ;  /* 0x0000000e0400720c */ /* 0x000fc60003fc4070 */
[----:B------:R-:W-:Y:S01]  /*7c60*/  @!P1 IMAD.IADD R10, R10, 0x1, -R4 ;  /* 0x000000010a0a9824 */ /* 0x000fe200078e0a04 */
[----:B------:R-:W-:Y:S01]  /*7c70*/  ISETP.GT.U32.AND P1, PT, R4, R2, PT ;  /* 0x000000020400720c */ /* 0x000fe20003f24070 */
[----:B------:R-:W-:-:S04]  /*7c80*/  IMAD.HI.U32 R19, R25, R15, RZ ;  /* 0x0000000f19137227 */ /* 0x000fc800078e00ff */
[----:B------:R-:W-:Y:S02]  /*7c90*/  IMAD.MOV R16, RZ, RZ, -R16 ;  /* 0x000000ffff107224 */ /* 0x000fe400078e0a10 */
[----:B------:R-:W-:Y:S02]  /*7ca0*/  IMAD.MOV R19, RZ, RZ, -R19 ;  /* 0x000000ffff137224 */ /* 0x000fe400078e0a13 */
[----:B------:R-:W-:Y:S01]  /*7cb0*/  IMAD R16, R4, R16, R17 ;  /* 0x0000001004107224 */ /* 0x000fe200078e0211 */
[----:B------:R-:W-:Y:S01]  /*7cc0*/  IADD3 R17, R0, 0x16c, RZ ;  /* 0x0000016c00117810 */ /* 0x000fe20007ffe0ff */
[--C-:B------:R-:W-:Y:S02]  /*7cd0*/  @!P6 IMAD.IADD R14, R14, 0x1, -R4.reuse ;  /* 0x000000010e0ee824 */ /* 0x100fe400078e0a04 */
[----:B------:R-:W-:Y:S01]  /*7ce0*/  @!P1 IMAD.IADD R2, R2, 0x1, -R4 ;  /* 0x0000000102029824 */ /* 0x000fe200078e0a04 */
[----:B------:R-:W-:Y:S01]  /*7cf0*/  ISETP.GE.AND P1, PT, R7, RZ, PT ;  /* 0x000000ff0700720c */ /* 0x000fe20003f26270 */
[----:B0-----:R-:W-:Y:S01]  /*7d00*/  IMAD.MOV.U32 R11, RZ, RZ, R10 ;  /* 0x000000ffff0b7224 */ /* 0x001fe200078e000a */
[----:B------:R-:W-:Y:S01]  /*7d10*/  IADD3 R7, R0, 0x16d, RZ ;  /* 0x0000016d00077810 */ /* 0x000fe20007ffe0ff */
[----:B------:R-:W-:Y:S01]  /*7d20*/  IMAD.HI.U32 R18, R25, R13, RZ ;  /* 0x0000000d19127227 */ /* 0x000fe200078e00ff */
[----:B------:R-:W-:-:S02]  /*7d30*/  ISETP.GT.U32.AND P6, PT, R4, R2, PT ;  /* 0x000000020400720c */ /* 0x000fc40003fc4070 */
[C---:B------:R-:W-:Y:S01]  /*7d40*/  ISETP.GT.U32.AND P3, PT, R4.reuse, R16, PT ;  /* 0x000000100400720c */ /* 0x040fe20003f64070 */
[C---:B------:R-:W-:Y:S01]  /*7d50*/  IMAD R15, R4.reuse, R19, R15 ;  /* 0x00000013040f7224 */ /* 0x040fe200078e020f */
[----:B------:R-:W-:Y:S01]  /*7d60*/  IABS R9, R7 ;  /* 0x0000000700097213 */ /* 0x000fe20000000000 */
[----:B------:R-:W-:Y:S01]  /*7d70*/  @!P0 IMAD.MOV R11, RZ, RZ, -R11 ;  /* 0x000000ffff0b8224 */ /* 0x000fe200078e0a0b */
[C---:B------:R-:W-:Y:S01]  /*7d80*/  ISETP.GT.U32.AND P0, PT, R4.reuse, R14, PT ;  /* 0x0000000e0400720c */ /* 0x040fe20003f04070 */
[----:B------:R-:W-:Y:S01]  /*7d90*/  IMAD.MOV R18, RZ, RZ, -R18 ;  /* 0x000000ffff127224 */ /* 0x000fe200078e0a12 */
[----:B------:R-:W-:Y:S01]  /*7da0*/  IABS R10, R17 ;  /* 0x00000011000a7213 */ /* 0x000fe20000000000 */
[----:B------:R-:W-:Y:S01]  /*7db0*/  @!P4 IMAD.MOV R5, RZ, RZ, -R5 ;  /* 0x000000ffff05c224 */ /* 0x000fe200078e0a05 */
[C---:B------:R-:W-:Y:S01]  /*7dc0*/  ISETP.GT.U32.AND P4, PT, R4.reuse, R15, PT ;  /* 0x0000000f0400720c */ /* 0x040fe20003f84070 */
[----:B------:R0:W-:Y:S01]  /*7dd0*/  STL [R1+0x5cc], R11 ;  /* 0x0005cc0b01007387 */ /* 0x0001e20000100800 */
[----:B------:R-:W-:-:S02]  /*7de0*/  IMAD R13, R4, R18, R13 ;  /* 0x00000012040d7224 */ /* 0x000fc400078e020d */
[--C-:B------:R-:W-:Y:S01]  /*7df0*/  @!P6 IMAD.IADD R2, R2, 0x1, -R4.reuse ;  /* 0x000000010202e824 */ /* 0x100fe200078e0a04 */
[----:B------:R1:W-:Y:S01]  /*7e00*/  STL [R1+0x5c8], R5 ;  /* 0x0005c80501007387 */ /* 0x0003e20000100800 */
[--C-:B------:R-:W-:Y:S01]  /*7e10*/  @!P3 IMAD.IADD R16, R16, 0x1, -R4.reuse ;  /* 0x000000011010b824 */ /* 0x100fe200078e0a04 */
[----:B------:R-:W-:Y:S02]  /*7e20*/  ISETP.GT.U32.AND P6, PT, R4, R13, PT ;  /* 0x0000000d0400720c */ /* 0x000fe40003fc4070 */
[----:B------:R-:W-:Y:S01]  /*7e30*/  @!P0 IMAD.IADD R14, R14, 0x1, -R4 ;  /* 0x000000010e0e8824 */ /* 0x000fe200078e0a04 */
[----:B------:R-:W-:Y:S01]  /*7e40*/  ISETP.GE.AND P0, PT, R3, RZ, PT ;  /* 0x000000ff0300720c */ /* 0x000fe20003f06270 */
[----:B0-----:R-:W-:Y:S01]  /*7e50*/  IMAD.MOV.U32 R11, RZ, RZ, R8 ;  /* 0x000000ffff0b7224 */ /* 0x001fe200078e0008 */
[----:B------:R-:W-:Y:S01]  /*7e60*/  ISETP.GE.AND P3, PT, R6, RZ, PT ;  /* 0x000000ff0600720c */ /* 0x000fe20003f66270 */
[----:B------:R-:W-:Y:S01]  /*7e70*/  IMAD.HI.U32 R8, R25, R9, RZ ;  /* 0x0000000919087227 */ /* 0x000fe200078e00ff */
[----:B------:R-:W-:-:S03]  /*7e80*/  IADD3 R6, R0, 0x16a, RZ ;  /* 0x0000016a00067810 */ /* 0x000fc60007ffe0ff */
[----:B------:R-:W-:Y:S02]  /*7e90*/  IMAD.MOV R8, RZ, RZ, -R8 ;  /* 0x000000ffff087224 */ /* 0x000fe400078e0a08 */
[----:B------:R-:W-:Y:S01]  /*7ea0*/  @!P4 IMAD.IADD R15, R15, 0x1, -R4 ;  /* 0x000000010f0fc824 */ /* 0x000fe200078e0a04 */
[C---:B------:R-:W-:Y:S01]  /*7eb0*/  ISETP.GT.U32.AND P4, PT, R4.reuse, R16, PT ;  /* 0x000000100400720c */ /* 0x040fe20003f84070 */
[----:B------:R-:W-:Y:S02]  /*7ec0*/  IMAD R8, R4, R8, R9 ;  /* 0x0000000804087224 */ /* 0x000fe400078e0209 */
[----:B------:R-:W-:Y:S02]  /*7ed0*/  IMAD.MOV.U32 R9, RZ, RZ, R14 ;  /* 0x000000ffff097224 */ /* 0x000fe400078e000e */
[----:B------:R-:W-:Y:S01]  /*7ee0*/  @!P5 IMAD.MOV R11, RZ, RZ, -R11 ;  /* 0x000000ffff0bd224 */ /* 0x000fe200078e0a0b */
[----:B------:R-:W-:Y:S01]  /*7ef0*/  ISETP.GE.AND P5, PT, R12, RZ, PT ;  /* 0x000000ff0c00720c */ /* 0x000fe20003fa6270 */
[----:B------:R-:W-:Y:S01]  /*7f00*/  @!P1 IMAD.MOV R9, RZ, RZ, -R9 ;  /* 0x000000ffff099224 */ /* 0x000fe200078e0a09 */
[C---:B------:R-:W-:Y:S01]  /*7f10*/  ISETP.GT.U32.AND P1, PT, R4.reuse, R8, PT ;  /* 0x000000080400720c */ /* 0x040fe20003f24070 */
[----:B-1----:R-:W-:Y:S01]  /*7f20*/  IMAD.MOV.U32 R5, RZ, RZ, R10 ;  /* 0x000000ffff057224 */ /* 0x002fe200078e000a */
[----:B------:R0:W-:Y:S01]  /*7f30*/  STL [R1+0x5c4], R11 ;  /* 0x0005c40b01007387 */ /* 0x0001e20000100800 */
[----:B------:R-:W-:Y:S01]  /*7f40*/  @!P6 IMAD.IADD R13, R13, 0x1, -R4 ;  /* 0x000000010d0de824 */ /* 0x000fe200078e0a04 */
[----:B------:R-:W-:Y:S01]  /*7f50*/  ISETP.GT.U32.AND P6, PT, R4, R15, PT ;  /* 0x0000000f0400720c */ /* 0x000fe20003fc4070 */
[----:B------:R-:W-:Y:S01]  /*7f60*/  IMAD.HI.U32 R3, R25, R5, RZ ;  /* 0x0000000519037227 */ /* 0x000fe200078e00ff */
[----:B------:R-:W-:-:S03]  /*7f70*/  IADD3 R10, R0, 0x16b, RZ ;  /* 0x0000016b000a7810 */ /* 0x000fc60007ffe0ff */
[----:B------:R-:W-:Y:S02]  /*7f80*/  IMAD.MOV R3, RZ, RZ, -R3 ;  /* 0x000000ffff037224 */ /* 0x000fe400078e0a03 */
[----:B------:R-:W-:Y:S01]  /*7f90*/  @!P4 IMAD.IADD R16, R16, 0x1, -R4 ;  /* 0x000000011010c824 */ /* 0x000fe200078e0a04 */
[----:B------:R-:W-:Y:S01]  /*7fa0*/  ISETP.GE.AND P4, PT, R7, RZ, PT ;  /* 0x000000ff0700720c */ /* 0x000fe20003f86270 */
[----:B0-----:R-:W-:Y:S02]  /*7fb0*/  IMAD.MOV.U32 R11, RZ, RZ, R2 ;  /* 0x000000ffff0b7224 */ /* 0x001fe400078e0002 */
[C---:B------:R-:W-:Y:S01]  /*7fc0*/  IMAD R2, R4.reuse, R3, R5 ;  /* 0x0000000304027224 */ /* 0x040fe200078e0205 */
[----:B------:R-:W-:Y:S01]  /*7fd0*/  IABS R3, R6 ;  /* 0x0000000600037213 */ /* 0x000fe20000000000 */
[----:B------:R-:W-:Y:S01]  /*7fe0*/  @!P2 IMAD.MOV R11, RZ, RZ, -R11 ;  /* 0x000000ffff0ba224 */ /* 0x000fe200078e0a0b */
[----:B------:R-:W-:Y:S01]  /*7ff0*/  ISETP.GT.U32.AND P2, PT, R4, R13, PT ;  /* 0x0000000d0400720c */ /* 0x000fe20003f44070 */
[----:B------:R-:W-:Y:S01]  /*8000*/  @!P1 IMAD.IADD R8, R8, 0x1, -R4 ;  /* 0x0000000108089824 */ /* 0x000fe200078e0a04 */
[----:B------:R-:W-:Y:S01]  /*8010*/  IABS R5, R10 ;  /* 0x0000000a00057213 */ /* 0x000fe20000000000 */
[----:B------:R-:W-:Y:S01]  /*8020*/  IMAD.HI.U32 R12, R25, R3, RZ ;  /* 0x00000003190c7227 */ /* 0x000fe200078e00ff */
[----:B------:R0:W-:Y:S01]  /*8030*/  STL [R1+0x5c0], R11 ;  /* 0x0005c00b01007387 */ /* 0x0001e20000100800 */
[----:B------:R-:W-:-:S02]  /*8040*/  ISETP.GE.AND P1, PT, R10, RZ, PT ;  /* 0x000000ff0a00720c */ /* 0x000fc40003f26270 */
[----:B------:R-:W-:Y:S01]  /*8050*/  IMAD.MOV R10, RZ, RZ, -R12 ;  /* 0x000000ffff0a7224 */ /* 0x000fe200078e0a0c */
[----:B------:R1:W-:Y:S01]  /*8060*/  STL [R1+0x5bc], R9 ;  /* 0x0005bc0901007387 */ /* 0x0003e20000100800 */
[--C-:B------:R-:W-:Y:S01]  /*8070*/  @!P6 IMAD.IADD R15, R15, 0x1, -R4.reuse ;  /* 0x000000010f0fe824 */ /* 0x100fe200078e0a04 */
[C---:B------:R-:W-:Y:S01]  /*8080*/  ISETP.GT.U32.AND P6, PT, R4.reuse, R2, PT ;  /* 0x000000020400720c */ /* 0x040fe20003fc4070 */
[----:B------:R-:W-:Y:S02]  /*8090*/  IMAD R3, R4, R10, R3 ;  /* 0x0000000a04037224 */ /* 0x000fe400078e0203 */
[----:B------:R-:W-:Y:S01]  /*80a0*/  @!P2 IMAD.IADD R13, R13, 0x1, -R4 ;  /* 0x000000010d0da824 */ /* 0x000fe200078e0a04 */
[----:B------:R-:W-:Y:S01]  /*80b0*/  ISETP.GE.AND P2, PT, R17, RZ, PT ;  /* 0x000000ff1100720c */ /* 0x000fe20003f46270 */
[----:B0-----:R-:W-:Y:S01]  /*80c0*/  IMAD.MOV.U32 R11, RZ, RZ, R16 ;  /* 0x000000ffff0b7224 */ /* 0x001fe200078e0010 */
[C---:B------:R-:W-:Y:S01]  /*80d0*/  IADD3 R16, R0.reuse, 0x163, RZ ;  /* 0x0000016300107810 */ /* 0x040fe20007ffe0ff */
[----:B------:R-:W-:Y:S01]  /*80e0*/  IMAD.HI.U32 R14, R25, R5, RZ ;  /* 0x00000005190e7227 */ /* 0x000fe200078e00ff */
[----:B-1----:R-:W-:-:S03]  /*80f0*/  IADD3 R9, R0, 0x169, RZ ;  /* 0x0000016900097810 */ /* 0x002fc60007ffe0ff */
[----:B------:R-:W-:Y:S01]  /*8100*/  @!P5 IMAD.MOV R11, RZ, RZ, -R11 ;  /* 0x000000ffff0bd224 */ /* 0x000fe200078e0a0b */
[C---:B------:R-:W-:Y:S01]  /*8110*/  ISETP.GT.U32.AND P5, PT, R4.reuse, R8, PT ;  /* 0x000000080400720c */ /* 0x040fe20003fa4070 */
[----:B------:R-:W-:Y:S01]  /*8120*/  IMAD.MOV R14, RZ, RZ, -R14 ;  /* 0x000000ffff0e7224 */ /* 0x000fe200078e0a0e */
[----:B------:R-:W-:Y:S01]  /*8130*/  IABS R7, R9 ;  /* 0x0000000900077213 */ /* 0x000fe20000000000 */
[----:B------:R-:W-:Y:S01]  /*8140*/  IMAD.MOV.U32 R12, RZ, RZ, R15 ;  /* 0x000000ffff0c7224 */ /* 0x000fe200078e000f */
[----:B------:R0:W-:Y:S01]  /*8150*/  STL [R1+0x5b8], R11 ;  /* 0x0005b80b01007387 */ /* 0x0001e20000100800 */
[----:B------:R-:W-:Y:S02]  /*8160*/  IMAD R5, R4, R14, R5 ;  /* 0x0000000e04057224 */ /* 0x000fe400078e0205 */
[----:B------:R-:W-:-:S04]  /*8170*/  IMAD.HI.U32 R10, R25, R7, RZ ;  /* 0x00000007190a7227 */ /* 0x000fc800078e00ff */
[----:B------:R-:W-:Y:S01]  /*8180*/  @!P0 IMAD.MOV R12, RZ, RZ, -R12 ;  /* 0x000000ffff0c8224 */ /* 0x000fe200078e0a0c */
[----:B------:R-:W-:Y:S01]  /*8190*/  ISETP.GT.U32.AND P0, PT, R4, R5, PT ;  /* 0x000000050400720c */ /* 0x000fe20003f04070 */
[----:B------:R-:W-:Y:S01]  /*81a0*/  @!P5 IMAD.IADD R8, R8, 0x1, -R4 ;  /* 0x000000010808d824 */ /* 0x000fe200078e0a04 */
[----:B------:R-:W-:Y:S01]  /*81b0*/  ISETP.GT.U32.AND P5, PT, R4, R3, PT ;  /* 0x000000030400720c */ /* 0x000fe20003fa4070 */
[----:B0-----:R-:W-:Y:S01]  /*81c0*/  IMAD.MOV.U32 R11, RZ, RZ, R13 ;  /* 0x000000ffff0b7224 */ /* 0x001fe200078e000d */
[----:B------:R0:W-:Y:S01]  /*81d0*/  STL [R1+0x59c], R12 ;  /* 0x00059c0c01007387 */ /* 0x0001e20000100800 */
[----:B------:R-:W-:Y:S02]  /*81e0*/  IMAD.MOV.U32 R13, RZ, RZ, R8 ;  /* 0x000000ffff0d7224 */ /* 0x000fe400078e0008 */
[----:B------:R-:W-:Y:S01]  /*81f0*/  @!P3 IMAD.MOV R11, RZ, RZ, -R11 ;  /* 0x000000ffff0bb224 */ /* 0x000fe200078e0a0b */
[----:B------:R-:W-:Y:S01]  /*8200*/  ISETP.GE.AND P3, PT, R6, RZ, PT ;  /* 0x000000ff0600720c */ /* 0x000fe20003f66270 */
[----:B------:R-:W-:Y:S01]  /*8210*/  IMAD.MOV R6, RZ, RZ, -R10 ;  /* 0x000000ffff067224 */ /* 0x000fe200078e0a0a */
[----:B------:R-:W-:Y:S01]  /*8220*/  IADD3 R10, R0, 0x167, RZ ;  /* 0x00000167000a7810 */ /* 0x000fe20007ffe0ff */
[----:B------:R-:W-:Y:S01]  /*8230*/  @!P4 IMAD.MOV R13, RZ, RZ, -R13 ;  /* 0x000000ffff0dc224 */ /* 0x000fe200078e0a0d */
[----:B------:R1:W-:Y:S01]  /*8240*/  STL [R1+0x5a0], R11 ;  /* 0x0005a00b01007387 */ /* 0x0003e20000100800 */
[----:B------:R-:W-:Y:S01]  /*8250*/  IMAD R6, R4, R6, R7 ;  /* 0x0000000604067224 */ /* 0x000fe200078e0207 */
[----:B------:R-:W-:Y:S01]  /*8260*/  IABS R20, R10 ;  /* 0x0000000a00147213 */ /* 0x000fe20000000000 */
[--C-:B------:R-:W-:Y:S01]  /*8270*/  @!P6 IMAD.IADD R2, R2, 0x1, -R4.reuse ;  /* 0x000000010202e824 */ /* 0x100fe200078e0a04 */
[----:B0-----:R-:W-:Y:S01]  /*8280*/  IADD3 R12, R0, 0x168, RZ ;  /* 0x00000168000c7810 */ /* 0x001fe20007ffe0ff */
[--C-:B------:R-:W-:Y:S01]  /*8290*/  @!P0 IMAD.IADD R5, R5, 0x1, -R4.reuse ;  /* 0x0000000105058824 */ /* 0x100fe200078e0a04 */
[C---:B------:R-:W-:Y:S01]  /*82a0*/  ISETP.GT.U32.AND P4, PT, R4.reuse, R6, PT ;  /* 0x000000060400720c */ /* 0x040fe20003f84070 */
[----:B------:R-:W-:Y:S01]  /*82b0*/  @!P5 IMAD.IADD R3, R3, 0x1, -R4 ;  /* 0x000000010303d824 */ /* 0x000fe200078e0a04 */
[C---:B------:R-:W-:Y:S01]  /*82c0*/  ISETP.GT.U32.AND P6, PT, R4.reuse, R2, PT ;  /* 0x000000020400720c */ /* 0x040fe20003fc4070 */
[----:B------:R-:W-:Y:S01]  /*82d0*/  IMAD.HI.U32 R8, R25, R20, RZ ;  /* 0x0000001419087227 */ /* 0x000fe200078e00ff */
[C---:B------:R-:W-:Y:S01]  /*82e0*/  ISETP.GT.U32.AND P0, PT, R4.reuse, R5, PT ;  /* 0x000000050400720c */ /* 0x040fe20003f04070 */
[----:B------:R0:W-:Y:S01]  /*82f0*/  STL [R1+0x5a4], R13 ;  /* 0x0005a40d01007387 */ /* 0x0001e20000100800 */
[----:B------:R-:W-:Y:S01]  /*8300*/  ISETP.GT.U32.AND P5, PT, R4, R3, PT ;  /* 0x000000030400720c */ /* 0x000fe20003fa4070 */
[----:B------:R-:W-:Y:S01]  /*8310*/  IMAD.MOV R8, RZ, RZ, -R8 ;  /* 0x000000ffff087224 */ /* 0x000fe200078e0a08 */
[----:B------:R-:W-:-:S03]  /*8320*/  IABS R19, R12 ;  /* 0x0000000c00137213 */ /* 0x000fc60000000000 */
[----:B------:R-:W-:Y:S02]  /*8330*/  IMAD R20, R4, R8, R20 ;  /* 0x0000000804147224 */ /* 0x000fe400078e0214 */
[--C-:B------:R-:W-:Y:S02]  /*8340*/  @!P4 IMAD.IADD R6, R6, 0x1, -R4.reuse ;  /* 0x000000010606c824 */ /* 0x100fe400078e0a04 */
[--C-:B------:R-:W-:Y:S01]  /*8350*/  @!P6 IMAD.IADD R2, R2, 0x1, -R4.reuse ;  /* 0x000000010202e824 */ /* 0x100fe200078e0a04 */
[----:B------:R-:W-:Y:S01]  /*8360*/  ISETP.GE.AND P6, PT, R9, RZ, PT ;  /* 0x000000ff0900720c */ /* 0x000fe20003fc6270 */
[----:B------:R-:W-:Y:S01]  /*8370*/  @!P0 IMAD.IADD R5, R5, 0x1, -R4 ;  /* 0x0000000105058824 */ /* 0x000fe200078e0a04 */
[----:B------:R-:W-:Y:S01]  /*8380*/  ISETP.GT.U32.AND P4, PT, R4, R6, PT ;  /* 0x000000060400720c */ /* 0x000fe20003f84070 */
[----:B-1----:R-:W-:Y:S01]  /*8390*/  IMAD.MOV.U32 R11, RZ, RZ, R2 ;  /* 0x000000ffff0b7224 */ /* 0x002fe200078e0002 */
[----:B------:R-:W-:Y:S01]  /*83a0*/  IADD3 R9, R0, 0x166, RZ ;  /* 0x0000016600097810 */ /* 0x000fe20007ffe0ff */
[----:B------:R-:W-:Y:S01]  /*83b0*/  @!P5 IMAD.IADD R3, R3, 0x1, -R4 ;  /* 0x000000010303d824 */ /* 0x000fe200078e0a04 */
[----:B------:R-:W-:Y:S01]  /*83c0*/  ISETP.GE.AND P0, PT, R10, RZ, PT ;  /* 0x000000ff0a00720c */ /* 0x000fe20003f06270 */
[----:B------:R-:W-:Y:S01]  /*83d0*/  @!P2 IMAD.MOV R11, RZ, RZ, -R11 ;  /* 0x000000ffff0ba224 */ /* 0x000fe200078e0a0b */
[----:B------:R-:W-:Y:S01]  /*83e0*/  ISETP.GE.AND P2, PT, R12, RZ, PT ;  /* 0x000000ff0c00720c */ /* 0x000fe20003f46270 */
[----:B------:R-:W-:Y:S01]  /*83f0*/  IMAD.HI.U32 R12, R25, R19, RZ ;  /* 0x00000013190c7227 */ /* 0x000fe200078e00ff */
[----:B------:R-:W-:-:S02]  /*8400*/  IABS R7, R9 ;  /* 0x0000000900077213 */ /* 0x000fc40000000000 */
[----:B------:R1:W-:Y:S01]  /*8410*/  STL [R1+0x5ac], R11 ;  /* 0x0005ac0b01007387 */ /* 0x0003e20000100800 */
[----:B------:R-:W-:Y:S01]  /*8420*/  IMAD.MOV R10, RZ, RZ, -R12 ;  /* 0x000000ffff0a7224 */ /* 0x000fe200078e0a0c */
[----:B0-----:R-:W-:Y:S01]  /*8430*/  IADD3 R13, R0, 0x165, RZ ;  /* 0x00000165000d7810 */ /* 0x001fe20007ffe0ff */
[----:B------:R-:W-:Y:S01]  /*8440*/  @!P4 IMAD.IADD R6, R6, 0x1, -R4 ;  /* 0x000000010606c824 */ /* 0x000fe200078e0a04 */
[C---:B------:R-:W-:Y:S01]  /*8450*/  ISETP.GT.U32.AND P4, PT, R4.reuse, R20, PT ;  /* 0x000000140400720c */ /* 0x040fe20003f84070 */
[----:B------:R-:W-:Y:S01]  /*8460*/  IMAD R19, R4, R10, R19 ;  /* 0x0000000a04137224 */ /* 0x000fe200078e0213 */
[----:B------:R-:W-:Y:S01]  /*8470*/  ISETP.GE.AND P5, PT, R9, RZ, PT ;  /* 0x000000ff0900720c */ /* 0x000fe20003fa6270 */
[----:B------:R-:W-:Y:S01]  /*8480*/  IMAD.MOV.U32 R14, RZ, RZ, R5 ;  /* 0x000000ffff0e7224 */ /* 0x000fe200078e0005 */
[----:B------:R-:W-:Y:S01]  /*8490*/  IADD3 R9, R0, 0x164, RZ ;  /* 0x0000016400097810 */ /* 0x000fe20007ffe0ff */
[----:B------:R-:W-:-:S03]  /*84a0*/  IMAD.HI.U32 R2, R25, R7, RZ ;  /* 0x0000000719027227 */ /* 0x000fc600078e00ff */
[----:B------:R-:W-:Y:S01]  /*84b0*/  IABS R5, R9 ;  /* 0x0000000900057213 */ /* 0x000fe20000000000 */
[----:B-1----:R-:W-:Y:S02]  /*84c0*/  IMAD.MOV.U32 R11, RZ, RZ, R3 ;  /* 0x000000ffff0b7224 */ /* 0x002fe400078e0003 */
[----:B------:R-:W-:Y:S01]  /*84d0*/  @!P1 IMAD.MOV R14, RZ, RZ, -R14 ;  /* 0x000000ffff0e9224 */ /* 0x000fe200078e0a0e */
[----:B------:R-:W-:Y:S01]  /*84e0*/  ISETP.GT.U32.AND P1, PT, R4, R19, PT ;  /* 0x000000130400720c */ /* 0x000fe20003f24070 */
[----:B------:R-:W-:Y:S01]  /*84f0*/  @!P3 IMAD.MOV R11, RZ, RZ, -R11 ;  /* 0x000000ffff0bb224 */ /* 0x000fe200078e0a0b */
[----:B------:R-:W-:Y:S01]  /*8500*/  ISETP.GE.AND P3, PT, R13, RZ, PT ;  /* 0x000000ff0d00720c */ /* 0x000fe20003f66270 */
[----:B------:R-:W-:Y:S01]  /*8510*/  IMAD.MOV R2, RZ, RZ, -R2 ;  /* 0x000000ffff027224 */ /* 0x000fe200078e0a02 */
[----:B------:R0:W-:Y:S01]  /*8520*/  STL [R1+0x5b0], R14 ;  /* 0x0005b00e01007387 */ /* 0x0001e20000100800 */
[----:B------:R-:W-:Y:S01]  /*8530*/  @!P4 IMAD.IADD R20, R20, 0x1, -R4 ;  /* 0x000000011414c824 */ /* 0x000fe200078e0a04 */
[----:B------:R-:W-:Y:S01]  /*8540*/  IABS R13, R13 ;  /* 0x0000000d000d7213 */ /* 0x000fe20000000000 */
[C---:B------:R-:W-:Y:S01]  /*8550*/  IMAD R2, R4.reuse, R2, R7 ;  /* 0x0000000204027224 */ /* 0x040fe200078e0207 */
[----:B------:R1:W-:Y:S01]  /*8560*/  STL [R1+0x5b4], R11 ;  /* 0x0005b40b01007387 */ /* 0x0003e20000100800 */
[----:B------:R-:W-:Y:S01]  /*8570*/  IMAD.HI.U32 R8, R25, R5, RZ ;  /* 0x0000000519087227 */ /* 0x000fe200078e00ff */
[----:B------:R-:W-:-:S02]  /*8580*/  ISETP.GT.U32.AND P4, PT, R4, R20, PT ;  /* 0x000000140400720c */ /* 0x000fc40003f84070 */
[----:B------:R-:W-:Y:S01]  /*8590*/  IADD3 R7, R0, 0x162, RZ ;  /* 0x0000016200077810 */ /* 0x000fe20007ffe0ff */
[----:B------:R-:W-:Y:S01]  /*85a0*/  IMAD.HI.U32 R10, R25, R13, RZ ;  /* 0x0000000d190a7227 */ /* 0x000fe200078e00ff */
[----:B0-----:R-:W-:Y:S02]  /*85b0*/  IABS R14, R16 ;  /* 0x00000010000e7213 */ /* 0x001fe40000000000 */
[----:B------:R-:W-:Y:S01]  /*85c0*/  IABS R15, R7 ;  /* 0x00000007000f7213 */ /* 0x000fe20000000000 */
[----:B------:R-:W-:Y:S02]  /*85d0*/  @!P1 IMAD.IADD R19, R19, 0x1, -R4 ;  /* 0x0000000113139824 */ /* 0x000fe400078e0a04 */
[----:B-1----:R-:W-:Y:S02]  /*85e0*/  IMAD.MOV.U32 R11, RZ, RZ, R6 ;  /* 0x000000ffff0b7224 */ /* 0x002fe400078e0006 */
[----:B------:R-:W-:Y:S01]  /*85f0*/  IMAD.MOV R10, RZ, RZ, -R10 ;  /* 0x000000ffff0a7224 */ /* 0x000fe200078e0a0a */
[C---:B------:R-:W-:Y:S01]  /*8600*/  ISETP.GT.U32.AND P1, PT, R4.reuse, R19, PT ;  /* 0x000000130400720c */ /* 0x040fe20003f24070 */
[----:B------:R-:W-:Y:S01]  /*8610*/  @!P6 IMAD.MOV R11, RZ, RZ, -R11 ;  /* 0x000000ffff0be224 */ /* 0x000fe200078e0a0b */
[----:B------:R-:W-:Y:S01]  /*8620*/  ISETP.GT.U32.AND P6, PT, R4, R2, PT ;  /* 0x000000020400720c */ /* 0x000fe20003fc4070 */
[----:B------:R-:W-:-:S02]  /*8630*/  IMAD.MOV R8, RZ, RZ, -R8 ;  /* 0x000000ffff087224 */ /* 0x000fc400078e0a08 */
[C---:B------:R-:W-:Y:S01]  /*8640*/  IMAD R13, R4.reuse, R10, R13 ;  /* 0x0000000a040d7224 */ /* 0x040fe200078e020d */
[----:B------:R0:W-:Y:S01]  /*8650*/  STL [R1+0x5a8], R11 ;  /* 0x0005a80b01007387 */ /* 0x0001e20000100800 */
[----:B------:R-:W-:Y:S01]  /*8660*/  IMAD R5, R4, R8, R5 ;  /* 0x0000000804057224 */ /* 0x000fe200078e0205 */
[----:B------:R-:W-:Y:S01]  /*8670*/  IADD3 R8, R0, 0x15f, RZ ;  /* 0x0000015f00087810 */ /* 0x000fe20007ffe0ff */
[----:B------:R-:W-:Y:S01]  /*8680*/  @!P4 IMAD.IADD R20, R20, 0x1, -R4 ;  /* 0x000000011414c824 */ /* 0x000fe200078e0a04 */
[----:B------:R-:W-:Y:S01]  /*8690*/  ISETP.GT.U32.AND P4, PT, R4, R13, PT ;  /* 0x0000000d0400720c */ /* 0x000fe20003f84070 */
[----:B------:R-:W-:Y:S01]  /*86a0*/  IMAD.HI.U32 R3, R25, R15, RZ ;  /* 0x0000000f19037227 */ /* 0x000fe200078e00ff */
[----:B------:R-:W-:-:S03]  /*86b0*/  IABS R18, R8 ;  /* 0x0000000800127213 */ /* 0x000fc60000000000 */
[----:B------:R-:W-:Y:S01]  /*86c0*/  @!P6 IMAD.IADD R2, R2, 0x1, -R4 ;  /* 0x000000010202e824 */ /* 0x000fe200078e0a04 */
[----:B------:R-:W-:Y:S01]  /*86d0*/  ISETP.GT.U32.AND P6, PT, R4, R5, PT ;  /* 0x000000050400720c */ /* 0x000fe20003fc4070 */
[----:B------:R-:W-:-:S04]  /*86e0*/  IMAD.HI.U32 R12, R25, R14, RZ ;  /* 0x0000000e190c7227 */ /* 0x000fc800078e00ff */
[----:B------:R-:W-:Y:S02]  /*86f0*/  IMAD.MOV R3, RZ, RZ, -R3 ;  /* 0x000000ffff037224 */ /* 0x000fe400078e0a03 */
[----:B------:R-:W-:Y:S01]  /*8700*/  IMAD.MOV R6, RZ, RZ, -R12 ;  /* 0x000000ffff067224 */ /* 0x000fe200078e0a0c */
[----:B------:R-:W-:Y:S01]  /*8710*/  IADD3 R12, R0, 0x160, RZ ;  /* 0x00000160000c7810 */ /* 0x000fe20007ffe0ff */
[----:B------:R-:W-:Y:S01]  /*8720*/  @!P1 IMAD.IADD R19, R19, 0x1, -R4 ;  /* 0x0000000113139824 */ /* 0x000fe200078e0a04 */
[----:B------:R-:W-:Y:S01]  /*8730*/  ISETP.GE.AND P1, PT, R9, RZ, PT ;  /* 0x000000ff0900720c */ /* 0x000fe20003f26270 */
[----:B------:R-:W-:Y:S01]  /*8740*/  IMAD R15, R4, R3, R15 ;  /* 0x00000003040f7224 */ /* 0x000fe200078e020f */
[----:B------:R-:W-:Y:S01]  /*8750*/  IADD3 R3, R0, 0x161, RZ ;  /* 0x0000016100037810 */ /* 0x000fe20007ffe0ff */
[C---:B------:R-:W-:Y:S01]  /*8760*/  IMAD R14, R4.reuse, R6, R14 ;  /* 0x00000006040e7224 */ /* 0x040fe200078e020e */
[----:B------:R-:W-:Y:S01]  /*8770*/  IABS R17, R12 ;  /* 0x0000000c00117213 */ /* 0x000fe20000000000 */
[--C-:B------:R-:W-:Y:S01]  /*8780*/  @!P4 IMAD.IADD R13, R13, 0x1, -R4.reuse ;  /* 0x000000010d0dc824 */ /* 0x100fe200078e0a04 */
[----:B------:R-:W-:Y:S01]  /*8790*/  IABS R6, R3 ;  /* 0x0000000300067213 */ /* 0x000fe20000000000 */
[----:B0-----:R-:W-:Y:S01]  /*87a0*/  IMAD.MOV.U32 R11, RZ, RZ, R19 ;  /* 0x000000ffff0b7224 */ /* 0x001fe200078e0013 */
[----:B------:R-:W-:Y:S01]  /*87b0*/  ISETP.GT.U32.AND P4, PT, R4, R2, PT ;  /* 0x000000020400720c */ /* 0x000fe20003f84070 */
[----:B------:R-:W-:Y:S01]  /*87c0*/  @!P6 IMAD.IADD R5, R5, 0x1, -R4 ;  /* 0x000000010505e824 */ /* 0x000fe200078e0a04 */
[----:B------:R-:W-:Y:S01]  /*87d0*/  IADD3 R9, R0, 0x15e, RZ ;  /* 0x0000015e00097810 */ /* 0x000fe20007ffe0ff */
[----:B------:R-:W-:Y:S01]  /*87e0*/  @!P2 IMAD.MOV R11, RZ, RZ, -R11 ;  /* 0x000000ffff0ba224 */ /* 0x000fe200078e0a0b */
[C---:B------:R-:W-:Y:S01]  /*87f0*/  ISETP.GT.U32.AND P2, PT, R4.reuse, R13, PT ;  /* 0x0000000d0400720c */ /* 0x040fe20003f44070 */
[----:B------:R-:W-:Y:S01]  /*8800*/  IMAD.HI.U32 R21, R25, R6, RZ ;  /* 0x0000000619157227 */ /* 0x000fe200078e00ff */
[----:B------:R-:W-:-:S02]  /*8810*/  ISETP.GT.U32.AND P6, PT, R4, R5, PT ;  /* 0x000000050400720c */ /* 0x000fc40003fc4070 */
[----:B------:R0:W-:Y:S01]  /*8820*/  STL [R1+0x598], R11 ;  /* 0x0005980b01007387 */ /* 0x0001e20000100800 */
[----:B------:R-:W-:Y:S01]  /*8830*/  IMAD.HI.U32 R19, R25, R17, RZ ;  /* 0x0000001119137227 */ /* 0x000fe200078e00ff */
[----:B------:R-:W-:-:S03]  /*8840*/  IABS R10, R9 ;  /* 0x00000009000a7213 */ /* 0x000fc60000000000 */
[----:B------:R-:W-:Y:S02]  /*8850*/  IMAD.MOV R21, RZ, RZ, -R21 ;  /* 0x000000ffff157224 */ /* 0x000fe400078e0a15 */
[----:B------:R-:W-:Y:S02]  /*8860*/  IMAD.MOV R19, RZ, RZ, -R19 ;  /* 0x000000ffff137224 */ /* 0x000fe400078e0a13 */
[----:B------:R-:W-:Y:S02]  /*8870*/  IMAD R6, R4, R21, R6 ;  /* 0x0000001504067224 */ /* 0x000fe400078e0206 */
[----:B0-----:R-:W-:Y:S02]  /*8880*/  IMAD.MOV.U32 R11, RZ, RZ, R20 ;  /* 0x000000ffff0b7224 */ /* 0x001fe400078e0014 */
[----:B------:R-:W-:Y:S01]  /*8890*/  @!P4 IMAD.IADD R2, R2, 0x1, -R4 ;  /* 0x000000010202c824 */ /* 0x000fe200078e0a04 */
[C---:B------:R-:W-:Y:S01]  /*88a0*/  ISETP.GT.U32.AND P4, PT, R4.reuse, R15, PT ;  /* 0x0000000f0400720c */ /* 0x040fe20003f84070 */
[----:B------:R-:W-:-:S02]  /*88b0*/  IMAD R17, R4, R19, R17 ;  /* 0x0000001304117224 */ /* 0x000fc400078e0211 */
[----:B------:R-:W-:Y:S01]  /*88c0*/  @!P0 IMAD.MOV R11, RZ, RZ, -R11 ;  /* 0x000000ffff0b8224 */ /* 0x000fe200078e0a0b */
[C---:B------:R-:W-:Y:S01]  /*88d0*/  ISETP.GT.U32.AND P0, PT, R4.reuse, R14, PT ;  /* 0x0000000e0400720c */ /* 0x040fe20003f04070 */
[--C-:B------:R-:W-:Y:S01]  /*88e0*/  @!P2 IMAD.IADD R13, R13, 0x1, -R4.reuse ;  /* 0x000000010d0da824 */ /* 0x100fe200078e0a04 */
[C---:B------:R-:W-:Y:S01]  /*88f0*/  ISETP.GT.U32.AND P2, PT, R4.reuse, R6, PT ;  /* 0x000000060400720c */ /* 0x040fe20003f44070 */
[----:B------:R-:W-:Y:S01]  /*8900*/  @!P6 IMAD.IADD R5, R5, 0x1, -R4 ;  /* 0x000000010505e824 */ /* 0x000fe200078e0a04 */
[----:B------:R-:W-:Y:S01]  /*8910*/  ISETP.GT.U32.AND P6, PT, R4, R17, PT ;  /* 0x000000110400720c */ /* 0x000fe20003fc4070 */
[----:B------:R-:W-:Y:S01]  /*8920*/  IMAD.MOV.U32 R22, RZ, RZ, R2 ;  /* 0x000000ffff167224 */ /* 0x000fe200078e0002 */
[----:B------:R0:W-:Y:S01]  /*8930*/  STL [R1+0x594], R11 ;  /* 0x0005940b01007387 */ /* 0x0001e20000100800 */
[----:B------:R-:W-:-:S04]  /*8940*/  IMAD.HI.U32 R20, R25, R18, RZ ;  /* 0x0000001219147227 */ /* 0x000fc800078e00ff */
[--C-:B------:R-:W-:Y:S01]  /*8950*/  @!P4 IMAD.IADD R15, R15, 0x1, -R4.reuse ;  /* 0x000000010f0fc824 */ /* 0x100fe200078e0a04 */
[----:B------:R-:W-:Y:S01]  /*8960*/  ISETP.GE.AND P4, PT, R7, RZ, PT ;  /* 0x000000ff0700720c */ /* 0x000fe20003f86270 */
[--C-:B------:R-:W-:Y:S01]  /*8970*/  @!P0 IMAD.IADD R14, R14, 0x1, -R4.reuse ;  /* 0x000000010e0e8824 */ /* 0x100fe200078e0a04 */
[----:B------:R-:W-:Y:S01]  /*8980*/  ISETP.GE.AND P0, PT, R16, RZ, PT ;  /* 0x000000ff1000720c */ /* 0x000fe20003f06270 */
[--C-:B------:R-:W-:Y:S01]  /*8990*/  @!P2 IMAD.IADD R6, R6, 0x1, -R4.reuse ;  /* 0x000000010606a824 */ /* 0x100fe200078e0a04 */
[----:B------:R-:W-:Y:S01]  /*89a0*/  IADD3 R16, R0, 0x15d, RZ ;  /* 0x0000015d00107810 */ /* 0x000fe20007ffe0ff */
[----:B0-----:R-:W-:Y:S01]  /*89b0*/  IMAD.MOV.U32 R11, RZ, RZ, R13 ;  /* 0x000000ffff0b7224 */ /* 0x001fe200078e000d */
[C---:B------:R-:W-:Y:S01]  /*89c0*/  ISETP.GT.U32.AND P2, PT, R4.reuse, R14, PT ;  /* 0x0000000e0400720c */ /* 0x040fe20003f44070 */
[----:B------:R-:W-:Y:S01]  /*89d0*/  @!P6 IMAD.IADD R17, R17, 0x1, -R4 ;  /* 0x000000011111e824 */ /* 0x000fe200078e0a04 */
[C---:B------:R-:W-:Y:S01]  /*89e0*/  ISETP.GT.U32.AND P6, PT, R4.reuse, R15, PT ;  /* 0x0000000f0400720c */ /* 0x040fe20003fc4070 */
[----:B------:R-:W-:Y:S01]  /*89f0*/  @!P5 IMAD.MOV R22, RZ, RZ, -R22 ;  /* 0x000000ffff16d224 */ /* 0x000fe200078e0a16 */
[----:B------:R-:W-:Y:S01]  /*8a00*/  ISETP.GT.U32.AND P5, PT, R4, R6, PT ;  /* 0x000000060400720c */ /* 0x000fe20003fa4070 */
[----:B------:R-:W-:Y:S01]  /*8a10*/  IMAD.HI.U32 R21, R25, R10, RZ ;  /* 0x0000000a19157227 */ /* 0x000fe200078e00ff */
[----:B------:R-:W-:-:S02]  /*8a20*/  IADD3 R7, R0, 0x15c, RZ ;  /* 0x0000015c00077810 */ /* 0x000fc40007ffe0ff */
[----:B------:R-:W-:Y:S01]  /*8a30*/  STL [R1+0x590], R22 ;  /* 0x0005901601007387 */ /* 0x000fe20000100800 */
[----:B------:R-:W-:Y:S01]  /*8a40*/  @!P3 IMAD.MOV R11, RZ, RZ, -R11 ;  /* 0x000000ffff0bb224 */ /* 0x000fe200078e0a0b */
[C---:B------:R-:W-:Y:S01]  /*8a50*/  ISETP.GT.U32.AND P3, PT, R4.reuse, R17, PT ;  /* 0x000000110400720c */ /* 0x040fe20003f64070 */
[----:B------:R-:W-:Y:S01]  /*8a60*/  IMAD.MOV R20, RZ, RZ, -R20 ;  /* 0x000000ffff147224 */ /* 0x000fe200078e0a14 */
[----:B------:R-:W-:Y:S01]  /*8a70*/  IABS R2, R16 ;  /* 0x0000001000027213 */ /* 0x000fe20000000000 */
[----:B------:R-:W-:Y:S01]  /*8a80*/  IMAD.MOV R21, RZ, RZ, -R21 ;  /* 0x000000ffff157224 */ /* 0x000fe200078e0a15 */
[----:B------:R0:W-:Y:S01]  /*8a90*/  STL [R1+0x58c], R11 ;  /* 0x00058c0b01007387 */ /* 0x0001e20000100800 */
[C---:B------:R-:W-:Y:S02]  /*8aa0*/  IMAD R18, R4.reuse, R20, R18 ;  /* 0x0000001404127224 */ /* 0x040fe400078e0212 */
[----:B------:R-:W-:Y:S02]  /*8ab0*/  IMAD R10, R4, R21, R10 ;  /* 0x00000015040a7224 */ /* 0x000fe400078e020a */
[----:B------:R-:W-:-:S02]  /*8ac0*/  @!P6 IMAD.IADD R15, R15, 0x1, -R4 ;  /* 0x000000010f0fe824 */ /* 0x000fc400078e0a04 */
[--C-:B------:R-:W-:Y:S01]  /*8ad0*/  @!P2 IMAD.IADD R14, R14, 0x1, -R4.reuse ;  /* 0x000000010e0ea824 */ /* 0x100fe200078e0a04 */
[----:B------:R-:W-:Y:S01]  /*8ae0*/  ISETP.GT.U32.AND P6, PT, R4, R10, PT ;  /* 0x0000000a0400720c */ /* 0x000fe20003fc4070 */
[--C-:B------:R-:W-:Y:S01]  /*8af0*/  @!P5 IMAD.IADD R6, R6, 0x1, -R4.reuse ;  /* 0x000000010606d824 */ /* 0x100fe200078e0a04 */
[----:B------:R-:W-:Y:S01]  /*8b00*/  ISETP.GE.AND P2, PT, R3, RZ, PT ;  /* 0x000000ff0300720c */ /* 0x000fe20003f46270 */
[----:B0-----:R-:W-:Y:S01]  /*8b10*/  IMAD.MOV.U32 R11, RZ, RZ, R5 ;  /* 0x000000ffff0b7224 */ /* 0x001fe200078e0005 */
[----:B------:R-:W-:Y:S01]  /*8b20*/  IABS R5, R7 ;  /* 0x0000000700057213 */ /* 0x000fe20000000000 */
[----:B------:R-:W-:Y:S01]  /*8b30*/  @!P3 IMAD.IADD R17, R17, 0x1, -R4 ;  /* 0x000000011111b824 */ /* 0x000fe200078e0a04 */
[----:B------:R-:W-:Y:S01]  /*8b40*/  ISETP.GE.AND P5, PT, R12, RZ, PT ;  /* 0x000000ff0c00720c */ /* 0x000fe20003fa6270 */
[----:B------:R-:W-:Y:S01]  /*8b50*/  @!P1 IMAD.MOV R11, RZ, RZ, -R11 ;  /* 0x000000ffff0b9224 */ /* 0x000fe200078e0a0b */
[----:B------:R-:W-:Y:S01]  /*8b60*/  ISETP.GT.U32.AND P1, PT, R4, R18, PT ;  /* 0x000000120400720c */ /* 0x000fe20003f24070 */
[----:B------:R-:W-:Y:S01]  /*8b70*/  IMAD.MOV.U32 R3, RZ, RZ, R5 ;  /* 0x000000ffff037224 */ /* 0x000fe200078e0005 */
[----:B------:R-:W-:Y:S01]  /*8b80*/  ISETP.GE.AND P3, PT, R8, RZ, PT ;  /* 0x000000ff0800720c */ /* 0x000fe20003f66270 */
[C---:B------:R-:W-:Y:S01]  /*8b90*/  IMAD.HI.U32 R12, R25.reuse, R2, RZ ;  /* 0x00000002190c7227 */ /* 0x040fe200078e00ff */
[----:B------:R0:W-:Y:S03]  /*8ba0*/  STL [R1+0x588], R11 ;  /* 0x0005880b01007387 */ /* 0x0001e60000100800 */
[----:B------:R-:W-:-:S04]  /*8bb0*/  IMAD.HI.U32 R5, R25, R3, RZ ;  /* 0x0000000319057227 */ /* 0x000fc800078e00ff */
[----:B------:R-:W-:Y:S01]  /*8bc0*/  IMAD.MOV R8, RZ, RZ, -R12 ;  /* 0x000000ffff087224 */ /* 0x000fe200078e0a0c */
[----:B------:R-:W-:Y:S01]  /*8bd0*/  IADD3 R12, R0, 0x159, RZ ;  /* 0x00000159000c7810 */ /* 0x000fe20007ffe0ff */
[----:B------:R-:W-:Y:S02]  /*8be0*/  IMAD.MOV R5, RZ, RZ, -R5 ;  /* 0x000000ffff057224 */ /* 0x000fe400078e0a05 */
[----:B------:R-:W-:Y:S01]  /*8bf0*/  IMAD R8, R4, R8, R2 ;  /* 0x0000000804087224 */ /* 0x000fe200078e0202 */
[----:B------:R-:W-:Y:S01]  /*8c00*/  IADD3 R2, R0, 0x15a, RZ ;  /* 0x0000015a00027810 */ /* 0x000fe20007ffe0ff */
[--C-:B------:R-:W-:Y:S01]  /*8c10*/  @!P1 IMAD.IADD R18, R18, 0x1, -R4.reuse ;  /* 0x0000000112129824 */ /* 0x100fe200078e0a04 */
[----:B------:R-:W-:Y:S01]  /*8c20*/  ISETP.GE.AND P1, PT, R9, RZ, PT ;  /* 0x000000ff0900720c */ /* 0x000fe20003f26270 */
[----:B0-----:R-:W-:Y:S01]  /*8c30*/  IMAD.MOV.U32 R11, RZ, RZ, R15 ;  /* 0x000000ffff0b7224 */ /* 0x001fe200078e000f */
[----:B------:R-:W-:Y:S01]  /*8c40*/  IADD3 R15, R0, 0x154, RZ ;  /* 0x00000154000f7810 */ /* 0x000fe20007ffe0ff */
[----:B------:R-:W-:Y:S01]  /*8c50*/  @!P6 IMAD.IADD R10, R10, 0x1, -R4 ;  /* 0x000000010a0ae824 */ /* 0x000fe200078e0a04 */
[----:B------:R-:W-:Y:S01]  /*8c60*/  ISETP.GE.AND P6, PT, R16, RZ, PT ;  /* 0x000000ff1000720c */ /* 0x000fe20003fc6270 */
[----:B------:R-:W-:Y:S01]  /*8c70*/  IMAD R3, R4, R5, R3 ;  /* 0x0000000504037224 */ /* 0x000fe200078e0203 */
[----:B------:R-:W-:Y:S01]  /*8c80*/  IADD3 R5, R0, 0x15b, RZ ;  /* 0x0000015b00057810 */ /* 0x000fe20007ffe0ff */
[----:B------:R-:W-:-:S02]  /*8c90*/  IMAD.MOV.U32 R9, RZ, RZ, R17 ;  /* 0x000000ffff097224 */ /* 0x000fc400078e0011 */
[----:B------:R-:W-:Y:S01]  /*8ca0*/  @!P2 IMAD.MOV R6, RZ, RZ, -R6 ;  /* 0x000000ffff06a224 */ /* 0x000fe200078e0a06 */
[C---:B------:R-:W-:Y:S01]  /*8cb0*/  ISETP.GT.U32.AND P2, PT, R4.reuse, R8, PT ;  /* 0x000000080400720c */ /* 0x040fe20003f44070 */
[----:B------:R-:W-:Y:S01]  /*8cc0*/  IMAD.MOV.U32 R13, RZ, RZ, R14 ;  /* 0x000000ffff0d7224 */ /* 0x000fe200078e000e */
[----:B------:R-:W-:Y:S01]  /*8cd0*/  IABS R14, R15 ;  /* 0x0000000f000e7213 */ /* 0x000fe20000000000 */
[----:B------:R-:W-:Y:S01]  /*8ce0*/  @!P4 IMAD.MOV R11, RZ, RZ, -R11 ;  /* 0x000000ffff0bc224 */ /* 0x000fe200078e0a0b */
[C---:B------:R-:W-:Y:S01]  /*8cf0*/  ISETP.GT.U32.AND P4, PT, R4.reuse, R10, PT ;  /* 0x0000000a0400720c */ /* 0x040fe20003f84070 */
[----:B------:R-:W-:Y:S01]  /*8d00*/  @!P5 IMAD.MOV R9, RZ, RZ, -R9 ;  /* 0x000000ffff09d224 */ /* 0x000fe200078e0a09 */
[C---:B------:R-:W-:Y:S01]  /*8d10*/  ISETP.GT.U32.AND P5, PT, R4.reuse, R3, PT ;  /* 0x000000030400720c */ /* 0x040fe20003fa4070 */
[----:B------:R-:W-:Y:S01]  /*8d20*/  @!P0 IMAD.MOV R13, RZ, RZ, -R13 ;  /* 0x000000ffff0d8224 */ /* 0x000fe200078e0a0d */
[----:B------:R-:W-:-:S04]  /*8d30*/  ISETP.GT.U32.AND P0, PT, R4, R18, PT ;  /* 0x000000120400720c */ /* 0x000fc80003f04070 */
[----:B------:R0:W-:Y:S01]  /*8d40*/  STL [R1+0x584], R13 ;  /* 0x0005840d01007387 */ /* 0x0001e20000100800 */
[--C-:B------:R-:W-:Y:S01]  /*8d50*/  @!P2 IMAD.IADD R8, R8, 0x1, -R4.reuse ;  /* 0x000000010808a824 */ /* 0x100fe200078e0a04 */
[----:B------:R-:W-:Y:S02]  /*8d60*/  ISETP.GE.AND P2, PT, R2, RZ, PT ;  /* 0x000000ff0200720c */ /* 0x000fe40003f46270 */
[----:B------:R-:W-:Y:S01]  /*8d70*/  STL [R1+0x580], R11 ;  /* 0x0005800b01007387 */ /* 0x000fe20000100800 */
[--C-:B------:R-:W-:Y:S01]  /*8d80*/  @!P4 IMAD.IADD R10, R10, 0x1, -R4.reuse ;  /* 0x000000010a0ac824 */ /* 0x100fe200078e0a04 */
[----:B------:R-:W-:Y:S01]  /*8d90*/  ISETP.GE.AND P4, PT, R5, RZ, PT ;  /* 0x000000ff0500720c */ /* 0x000fe20003f86270 */
[--C-:B------:R-:W-:Y:S01]  /*8da0*/  @!P5 IMAD.IADD R3, R3, 0x1, -R4.reuse ;  /* 0x000000010303d824 */ /* 0x100fe200078e0a04 */
[----:B------:R1:W-:Y:S01]  /*8db0*/  STL [R1+0x57c], R6 ;  /* 0x00057c0601007387 */ /* 0x0003e20000100800 */
[----:B------:R-:W-:Y:S01]  /*8dc0*/  ISETP.GT.U32.AND P5, PT, R4, R8, PT ;  /* 0x000000080400720c */ /* 0x000fe20003fa4070 */
[----:B------:R-:W-:Y:S01]  /*8dd0*/  @!P0 IMAD.IADD R18, R18, 0x1, -R4 ;  /* 0x0000000112128824 */ /* 0x000fe200078e0a04 */
[----:B0-----:R-:W-:Y:S01]  /*8de0*/  IABS R13, R5 ;  /* 0x00000005000d7213 */ /* 0x001fe20000000000 */
[----:B------:R0:W-:Y:S01]  /*8df0*/  STL [R1+0x560], R9 ;  /* 0x0005600901007387 */ /* 0x0001e20000100800 */
[----:B------:R-:W-:Y:S01]  /*8e00*/  ISETP.GE.AND P0, PT, R7, RZ, PT ;  /* 0x000000ff0700720c */ /* 0x000fe20003f06270 */
[----:B------:R-:W-:Y:S01]  /*8e10*/  IMAD.MOV.U32 R7, RZ, RZ, R10 ;  /* 0x000000ffff077224 */ /* 0x000fe200078e000a */
[----:B------:R-:W-:-:S02]  /*8e20*/  IADD3 R10, R0, 0x157, RZ ;  /* 0x00000157000a7810 */ /* 0x000fc40007ffe0ff */
[----:B-1----:R-:W-:Y:S01]  /*8e30*/  IABS R6, R2 ;  /* 0x0000000200067213 */ /* 0x002fe20000000000 */
[----:B------:R-:W-:Y:S01]  /*8e40*/  @!P1 IMAD.MOV R7, RZ, RZ, -R7 ;  /* 0x000000ffff079224 */ /* 0x000fe200078e0a07 */
[----:B------:R-:W-:Y:S01]  /*8e50*/  ISETP.GE.AND P1, PT, R12, RZ, PT ;  /* 0x000000ff0c00720c */ /* 0x000fe20003f26270 */
[----:B0-----:R-:W-:Y:S01]  /*8e60*/  IMAD.MOV.U32 R9, RZ, RZ, R18 ;  /* 0x000000ffff097224 */ /* 0x001fe200078e0012 */
[----:B------:R-:W-:Y:S01]  /*8e70*/  IABS R12, R12 ;  /* 0x0000000c000c7213 */ /* 0x000fe20000000000 */
[----:B------:R-:W-:Y:S01]  /*8e80*/  IMAD.MOV.U32 R5, RZ, RZ, R6 ;  /* 0x000000ffff057224 */ /* 0x000fe200078e0006 */
[----:B------:R-:W-:Y:S01]  /*8e90*/  IADD3 R18, R0, 0x155, RZ ;  /* 0x0000015500127810 */ /* 0x000fe20007ffe0ff */
[----:B------:R-:W-:-:S04]  /*8ea0*/  IMAD.HI.U32 R6, R25, R13, RZ ;  /* 0x0000000d19067227 */ /* 0x000fc800078e00ff */
[----:B------:R-:W-:Y:S02]  /*8eb0*/  IMAD.MOV R6, RZ, RZ, -R6 ;  /* 0x000000ffff067224 */ /* 0x000fe400078e0a06 */
[----:B------:R-:W-:-:S04]  /*8ec0*/  IMAD.HI.U32 R2, R25, R5, RZ ;  /* 0x0000000519027227 */ /* 0x000fc800078e00ff */
[----:B------:R-:W-:Y:S02]  /*8ed0*/  IMAD R13, R4, R6, R13 ;  /* 0x00000006040d7224 */ /* 0x000fe400078e020d */
[----:B------:R-:W-:Y:S02]  /*8ee0*/  @!P5 IMAD.IADD R8, R8, 0x1, -R4 ;  /* 0x000000010808d824 */ /* 0x000fe400078e0a04 */
[----:B------:R-:W-:Y:S01]  /*8ef0*/  @!P3 IMAD.MOV R9, RZ, RZ, -R9 ;  /* 0x000000ffff09b224 */ /* 0x000fe200078e0a09 */
[C---:B------:R-:W-:Y:S01]  /*8f00*/  ISETP.GT.U32.AND P5, PT, R4.reuse, R13, PT ;  /* 0x0000000d0400720c */ /* 0x040fe20003fa4070 */
[----:B------:R-:W-:Y:S01]  /*8f10*/  IMAD.MOV R2, RZ, RZ, -R2 ;  /* 0x000000ffff027224 */ /* 0x000fe200078e0a02 */
[C---:B------:R-:W-:Y:S01]  /*8f20*/  ISETP.GT.U32.AND P3, PT, R4.reuse, R3, PT ;  /* 0x000000030400720c */ /* 0x040fe20003f64070 */
[----:B------:R-:W-:Y:S01]  /*8f30*/  IMAD.MOV.U32 R11, RZ, RZ, R8 ;  /* 0x000000ffff0b7224 */ /* 0x000fe200078e0008 */
[----:B------:R0:W-:Y:S01]  /*8f40*/  STL [R1+0x564], R9 ;  /* 0x0005640901007387 */ /* 0x0001e20000100800 */
[----:B------:R-:W-:Y:S01]  /*8f50*/  IMAD R5, R4, R2, R5 ;  /* 0x0000000204057224 */ /* 0x000fe200078e0205 */
[----:B------:R-:W-:Y:S01]  /*8f60*/  IADD3 R2, R0, 0x156, RZ ;  /* 0x0000015600027810 */ /* 0x000fe20007ffe0ff */
[----:B------:R-:W-:Y:S01]  /*8f70*/  @!P6 IMAD.MOV R11, RZ, RZ, -R11 ;  /* 0x000000ffff0be224 */ /* 0x000fe200078e0a0b */
[----:B------:R1:W-:Y:S01]  /*8f80*/  STL [R1+0x568], R7 ;  /* 0x0005680701007387 */ /* 0x0003e20000100800 */
[----:B------:R-:W-:Y:S01]  /*8f90*/  IMAD.HI.U32 R6, R25, R12, RZ ;  /* 0x0000000c19067227 */ /* 0x000fe200078e00ff */
[----:B------:R-:W-:-:S02]  /*8fa0*/  ISETP.GT.U32.AND P6, PT, R4, R5, PT ;  /* 0x000000050400720c */ /* 0x000fc40003fc4070 */
[----:B------:R-:W-:Y:S01]  /*8fb0*/  STL [R1+0x56c], R11 ;  /* 0x00056c0b01007387 */ /* 0x000fe20000100800 */
[--C-:B------:R-:W-:Y:S02]  /*8fc0*/  @!P5 IMAD.IADD R13, R13, 0x1, -R4.reuse ;  /* 0x000000010d0dd824 */ /* 0x100fe400078e0a04 */
[----:B------:R-:W-:Y:S02]  /*8fd0*/  @!P3 IMAD.IADD R3, R3, 0x1, -R4 ;  /* 0x000000010303b824 */ /* 0x000fe400078e0a04 */
[----:B------:R-:W-:Y:S01]  /*8fe0*/  IMAD.MOV R6, RZ, RZ, -R6 ;  /* 0x000000ffff067224 */ /* 0x000fe200078e0a06 */
[----:B------:R-:W-:Y:S01]  /*8ff0*/  ISETP.GT.U32.AND P5, PT, R4, R13, PT ;  /* 0x0000000d0400720c */ /* 0x000fe20003fa4070 */
[----:B0-----:R-:W-:Y:S01]  /*9000*/  IMAD.MOV.U32 R9, RZ, RZ, R3 ;  /* 0x000000ffff097224 */ /* 0x001fe200078e0003 */
[----:B-1----:R-:W-:Y:S01]  /*9010*/  IADD3 R7, R0, 0x158, RZ ;  /* 0x0000015800077810 */ /* 0x002fe20007ffe0ff */
[----:B------:R-:W-:Y:S02]  /*9020*/  IMAD R12, R4, R6, R12 ;  /* 0x00000006040c7224 */ /* 0x000fe400078e020c */
[----:B------:R-:W-:Y:S01]  /*9030*/  @!P0 IMAD.MOV R9, RZ, RZ, -R9 ;  /* 0x000000ffff098224 */ /* 0x000fe200078e0a09 */
[----:B------:R-:W-:Y:S01]  /*9040*/  ISETP.GE.AND P3, PT, R7, RZ, PT ;  /* 0x000000ff0700720c */ /* 0x000fe20003f66270 */
[----:B------:R-:W-:Y:S01]  /*9050*/  @!P6 IMAD.IADD R5, R5, 0x1, -R4 ;  /* 0x000000010505e824 */ /* 0x000fe200078e0a04 */
[----:B------:R-:W-:-:S02]  /*9060*/  ISETP.GE.AND P0, PT, R10, RZ, PT ;  /* 0x000000ff0a00720c */ /* 0x000fc40003f06270 */
[----:B------:R-:W-:Y:S01]  /*9070*/  IABS R7, R7 ;  /* 0x0000000700077213 */ /* 0x000fe20000000000 */
[----:B------:R0:W-:Y:S01]  /*9080*/  STL [R1+0x578], R9 ;  /* 0x0005780901007387 */ /* 0x0001e20000100800 */
[----:B------:R-:W-:Y:S01]  /*9090*/  IABS R10, R10 ;  /* 0x0000000a000a7213 */ /* 0x000fe20000000000 */
[----:B------:R-:W-:Y:S01]  /*90a0*/  @!P5 IMAD.IADD R13, R13, 0x1, -R4 ;  /* 0x000000010d0dd824 */ /* 0x000fe200078e0a04 */
[C---:B------:R-:W-:Y:S01]  /*90b0*/  ISETP.GT.U32.AND P6, PT, R4.reuse, R5, PT ;  /* 0x000000050400720c */ /* 0x040fe20003fc4070 */
[----:B------:R-:W-:Y:S01]  /*90c0*/  IMAD.MOV.U32 R8, RZ, RZ, R7 ;  /* 0x000000ffff087224 */ /* 0x000fe200078e0007 */
[----:B------:R-:W-:Y:S01]  /*90d0*/  ISETP.GT.U32.AND P5, PT, R4, R12, PT ;  /* 0x0000000c0400720c */ /* 0x000fe20003fa4070 */
[----:B------:R-:W-:Y:S01]  /*90e0*/  IMAD.HI.U32 R6, R25, R10, RZ ;  /* 0x0000000a19067227 */ /* 0x000fe200078e00ff */
[----:B0-----:R-:W-:-:S03]  /*90f0*/  IABS R9, R2 ;  /* 0x0000000200097213 */ /* 0x001fc60000000000 */
[----:B------:R-:W-:-:S04]  /*9100*/  IMAD.HI.U32 R3, R25, R8, RZ ;  /* 0x0000000819037227 */ /* 0x000fc800078e00ff */
[----:B------:R-:W-:-:S04]  /*9110*/  IMAD.HI.U32 R7, R25, R9, RZ ;  /* 0x0000000919077227 */ /* 0x000fc800078e00ff */
[----:B------:R-:W-:Y:S02]  /*9120*/  IMAD.MOV R6, RZ, RZ, -R6 ;  /* 0x000000ffff067224 */ /* 0x000fe400078e0a06 */
[----:B------:R-:W-:Y:S02]  /*9130*/  IMAD.MOV R3, RZ, RZ, -R3 ;  /* 0x000000ffff037224 */ /* 0x000fe400078e0a03 */
[----:B------:R-:W-:Y:S02]  /*9140*/  IMAD.MOV R7, RZ, RZ, -R7 ;  /* 0x000000ffff077224 */ /* 0x000fe400078e0a07 */
[C---:B------:R-:W-:Y:S02]  /*9150*/  IMAD R10, R4.reuse, R6, R10 ;  /* 0x00000006040a7224 */ /* 0x040fe400078e020a */
[----:B------:R-:W-:Y:S01]  /*9160*/  IMAD R8, R4, R3, R8 ;  /* 0x0000000304087224 */ /* 0x000fe200078e0208 */
[----:B------:R-:W-:Y:S01]  /*9170*/  IABS R3, R18 ;  /* 0x0000001200037213 */ /* 0x000fe20000000000 */
[----:B------:R-:W-:-:S02]  /*9180*/  IMAD.MOV.U32 R11, RZ, RZ, R13 ;  /* 0x000000ffff0b7224 */ /* 0x000fc400078e000d */
        /* <DEDUP_REMOVED lines=115> */
[C---:B------:R-:W-:Y:S01]  /*98c0*/  ISETP.GT.U32.AND P5, PT, R4.reuse, R5, PT ;  /* 0x000000050400720c */ /* 0x040fe20003fa4070 */
[----:B------:R-:W-:Y:S02]  /*98d0*/  IMAD.MOV R18, RZ, RZ, -R18 ;  /* 0x000000ffff127224 */ /* 0x000fe400078e0a12 */
[----:B------:R-:W-:Y:S01]  /*98e0*/  @!P1 IMAD.MOV R16, RZ, RZ, -R16 ;  /* 0x000000ffff109224 */ /* 0x000fe200078e0a10 */
[----:B------:R-:W-:Y:S01]  /*98f0*/  ISETP.GE.AND P1, PT, R9, RZ, PT ;  /* 0x000000ff0900720c */ /* 0x000fe20003f26270 */
[----:B------:R-:W-:Y:S01]  /*9900*/  IMAD R9, R4, R14, R10 ;  /* 0x0000000e04097224 */ /* 0x000fe200078e020a */
[----:B------:R0:W-:Y:S01]  /*9910*/  STL [R1+0x4e8], R11 ;  /* 0x0004e80b01007387 */ /* 0x0001e20000100800 */
[----:B------:R-:W-:-:S03]  /*9920*/  IMAD.HI.U32 R2, R25, R8, RZ ;  /* 0x0000000819027227 */ /* 0x000fc600078e00ff */
[----:B------:R-:W-:Y:S01]  /*9930*/  STL [R1+0x4f8], R16 ;  /* 0x0004f81001007387 */ /* 0x000fe20000100800 */
[----:B------:R-:W-:Y:S01]  /*9940*/  IMAD R13, R4, R18, R13 ;  /* 0x00000012040d7224 */ /* 0x000fe200078e020d */
[----:B------:R-:W-:Y:S01]  /*9950*/  IADD3 R18, R0, 0x136, RZ ;  /* 0x0000013600127810 */ /* 0x000fe20007ffe0ff */
[----:B------:R-:W-:Y:S01]  /*9960*/  @!P5 IMAD.IADD R5, R5, 0x1, -R4 ;  /* 0x000000010505d824 */ /* 0x000fe200078e0a04 */
[C---:B------:R-:W-:Y:S01]  /*9970*/  ISETP.GT.U32.AND P5, PT, R4.reuse, R9, PT ;  /* 0x000000090400720c */ /* 0x040fe20003fa4070 */
[----:B------:R-:W-:Y:S01]  /*9980*/  IMAD.MOV R2, RZ, RZ, -R2 ;  /* 0x000000ffff027224 */ /* 0x000fe200078e0a02 */
[C---:B------:R-:W-:Y:S01]  /*9990*/  ISETP.GT.U32.AND P0, PT, R4.reuse, R13, PT ;  /* 0x0000000d0400720c */ /* 0x040fe20003f04070 */
[----:B0-----:R-:W-:Y:S01]  /*99a0*/  IMAD.MOV.U32 R11, RZ, RZ, R15 ;  /* 0x000000ffff0b7224 */ /* 0x001fe200078e000f */
[----:B------:R-:W-:Y:S01]  /*99b0*/  IABS R19, R18 ;  /* 0x0000001200137213 */ /* 0x000fe20000000000 */
[----:B------:R-:W-:Y:S01]  /*99c0*/  IMAD R8, R4, R2, R8 ;  /* 0x0000000204087224 */ /* 0x000fe200078e0208 */
[----:B------:R-:W-:Y:S01]  /*99d0*/  IABS R2, R6 ;  /* 0x0000000600027213 */ /* 0x000fe20000000000 */
[----:B------:R-:W-:-:S02]  /*99e0*/  @!P3 IMAD.MOV R11, RZ, RZ, -R11 ;  /* 0x000000ffff0bb224 */ /* 0x000fc400078e0a0b */
[--C-:B------:R-:W-:Y:S01]  /*99f0*/  @!P4 IMAD.IADD R12, R12, 0x1, -R4.reuse ;  /* 0x000000010c0cc824 */ /* 0x100fe200078e0a04 */
[----:B------:R-:W-:Y:S01]  /*9a00*/  ISETP.GT.U32.AND P3, PT, R4, R8, PT ;  /* 0x000000080400720c */ /* 0x000fe20003f64070 */
[----:B------:R-:W-:Y:S01]  /*9a10*/  IMAD.HI.U32 R10, R25, R2, RZ ;  /* 0x00000002190a7227 */ /* 0x000fe200078e00ff */
[----:B------:R0:W-:Y:S01]  /*9a20*/  STL [R1+0x53c], R11 ;  /* 0x00053c0b01007387 */ /* 0x0001e20000100800 */
[----:B------:R-:W-:Y:S02]  /*9a30*/  ISETP.GE.AND P4, PT, R3, RZ, PT ;  /* 0x000000ff0300720c */ /* 0x000fe40003f86270 */
[----:B------:R-:W-:Y:S01]  /*9a40*/  IADD3 R3, R0, 0x14a, RZ ;  /* 0x0000014a00037810 */ /* 0x000fe20007ffe0ff */
[--C-:B------:R-:W-:Y:S02]  /*9a50*/  @!P5 IMAD.IADD R9, R9, 0x1, -R4.reuse ;  /* 0x000000010909d824 */ /* 0x100fe400078e0a04 */
[----:B------:R-:W-:Y:S01]  /*9a60*/  @!P0 IMAD.IADD R13, R13, 0x1, -R4 ;  /* 0x000000010d0d8824 */ /* 0x000fe200078e0a04 */
[----:B------:R-:W-:Y:S01]  /*9a70*/  ISETP.GE.AND P0, PT, R7, RZ, PT ;  /* 0x000000ff0700720c */ /* 0x000fe20003f06270 */
[----:B------:R-:W-:Y:S01]  /*9a80*/  IMAD.MOV R10, RZ, RZ, -R10 ;  /* 0x000000ffff0a7224 */ /* 0x000fe200078e0a0a */
[----:B------:R-:W-:Y:S01]  /*9a90*/  ISETP.GT.U32.AND P5, PT, R4, R9, PT ;  /* 0x000000090400720c */ /* 0x000fe20003fa4070 */
[----:B0-----:R-:W-:Y:S01]  /*9aa0*/  IMAD.MOV.U32 R11, RZ, RZ, R12 ;  /* 0x000000ffff0b7224 */ /* 0x001fe200078e000c */
[----:B------:R-:W-:Y:S01]  /*9ab0*/  IABS R12, R3 ;  /* 0x00000003000c7213 */ /* 0x000fe20000000000 */
[----:B------:R-:W-:Y:S01]  /*9ac0*/  @!P3 IMAD.IADD R8, R8, 0x1, -R4 ;  /* 0x000000010808b824 */ /* 0x000fe200078e0a04 */
[----:B------:R-:W-:Y:S01]  /*9ad0*/  IADD3 R7, R0, 0x149, RZ ;  /* 0x0000014900077810 */ /* 0x000fe20007ffe0ff */
[----:B------:R-:W-:Y:S01]  /*9ae0*/  @!P2 IMAD.MOV R11, RZ, RZ, -R11 ;  /* 0x000000ffff0ba224 */ /* 0x000fe200078e0a0b */
[C---:B------:R-:W-:Y:S01]  /*9af0*/  ISETP.GT.U32.AND P2, PT, R4.reuse, R13, PT ;  /* 0x0000000d0400720c */ /* 0x040fe20003f44070 */
[C---:B------:R-:W-:Y:S01]  /*9b00*/  IMAD R2, R4.reuse, R10, R2 ;  /* 0x0000000a04027224 */ /* 0x040fe200078e0202 */
[----:B------:R-:W-:Y:S01]  /*9b10*/  ISETP.GT.U32.AND P3, PT, R4, R8, PT ;  /* 0x000000080400720c */ /* 0x000fe20003f64070 */
[----:B------:R-:W-:Y:S01]  /*9b20*/  IMAD.HI.U32 R22, R25, R19, RZ ;  /* 0x0000001319167227 */ /* 0x000fe200078e00ff */
[----:B------:R0:W-:Y:S01]  /*9b30*/  STL [R1+0x540], R11 ;  /* 0x0005400b01007387 */ /* 0x0001e20000100800 */
[----:B------:R-:W-:-:S02]  /*9b40*/  IABS R10, R7 ;  /* 0x00000007000a7213 */ /* 0x000fc40000000000 */
[----:B------:R-:W-:Y:S02]  /*9b50*/  @!P5 IMAD.IADD R9, R9, 0x1, -R4 ;  /* 0x000000010909d824 */ /* 0x000fe400078e0a04 */
[----:B------:R-:W-:Y:S02]  /*9b60*/  IMAD.MOV R22, RZ, RZ, -R22 ;  /* 0x000000ffff167224 */ /* 0x000fe400078e0a16 */
[----:B------:R-:W-:-:S04]  /*9b70*/  IMAD.HI.U32 R15, R25, R10, RZ ;  /* 0x0000000a190f7227 */ /* 0x000fc800078e00ff */
        /* <DEDUP_REMOVED lines=9> */
[----:B------:R-:W-:Y:S01]  /*9c10*/  @!P3 IMAD.IADD R8, R8, 0x1, -R4 ;  /* 0x000000010808b824 */ /* 0x000fe200078e0a04 */
[----:B------:R-:W-:Y:S01]  /*9c20*/  ISETP.GT.U32.AND P5, PT, R4, R12, PT ;  /* 0x0000000c0400720c */ /* 0x000fe20003fa4070 */
[----:B------:R-:W-:Y:S01]  /*9c30*/  IMAD.MOV R15, RZ, RZ, -R15 ;  /* 0x000000ffff0f7224 */ /* 0x000fe200078e0a0f */
[----:B------:R-:W-:Y:S01]  /*9c40*/  ISETP.GE.AND P3, PT, R3, RZ, PT ;  /* 0x000000ff0300720c */ /* 0x000fe20003f66270 */
[----:B------:R0:W-:Y:S01]  /*9c50*/  STL [R1+0x548], R11 ;  /* 0x0005480b01007387 */ /* 0x0001e20000100800 */
[----:B------:R-:W-:Y:S01]  /*9c60*/  IADD3 R3, R0, 0x148, RZ ;  /* 0x0000014800037810 */ /* 0x000fe20007ffe0ff */
[----:B------:R-:W-:Y:S01]  /*9c70*/  IMAD R10, R4, R15, R10 ;  /* 0x0000000f040a7224 */ /* 0x000fe200078e020a */
[----:B------:R-:W-:Y:S01]  /*9c80*/  IABS R14, R5 ;  /* 0x00000005000e7213 */ /* 0x000fe20000000000 */
[--C-:B------:R-:W-:Y:S01]  /*9c90*/  @!P2 IMAD.IADD R2, R2, 0x1, -R4.reuse ;  /* 0x000000010202a824 */ /* 0x100fe200078e0a04 */
[----:B------:R-:W-:Y:S01]  /*9ca0*/  IABS R6, R3 ;  /* 0x0000000300067213 */ /* 0x000fe20000000000 */
[----:B------:R-:W-:Y:S01]  /*9cb0*/  @!P0 IMAD.MOV R9, RZ, RZ, -R9 ;  /* 0x000000ffff098224 */ /* 0x000fe200078e0a09 */
[----:B------:R-:W-:Y:S01]  /*9cc0*/  ISETP.GE.AND P2, PT, R7, RZ, PT ;  /* 0x000000ff0700720c */ /* 0x000fe20003f46270 */
[----:B------:R-:W-:Y:S01]  /*9cd0*/  IMAD R19, R4, R22, R19 ;  /* 0x0000001604137224 */ /* 0x000fe200078e0213 */
[----:B------:R-:W-:Y:S01]  /*9ce0*/  ISETP.GE.AND P0, PT, R3, RZ, PT ;  /* 0x000000ff0300720c */ /* 0x000fe20003f06270 */
[----:B0-----:R-:W-:Y:S01]  /*9cf0*/  IMAD.MOV.U32 R11, RZ, RZ, R13 ;  /* 0x000000ffff0b7224 */ /* 0x001fe200078e000d */
[----:B------:R-:W-:Y:S01]  /*9d00*/  IADD3 R3, R0, 0x144, RZ ;  /* 0x0000014400037810 */ /* 0x000fe20007ffe0ff */
[----:B------:R-:W-:-:S02]  /*9d10*/  @!P5 IMAD.IADD R12, R12, 0x1, -R4 ;  /* 0x000000010c0cd824 */ /* 0x000fc400078e0a04 */
[----:B------:R-:W-:Y:S01]  /*9d20*/  @!P1 IMAD.MOV R11, RZ, RZ, -R11 ;  /* 0x000000ffff0b9224 */ /* 0x000fe200078e0a0b */
[C---:B------:R-:W-:Y:S01]  /*9d30*/  ISETP.GT.U32.AND P1, PT, R4.reuse, R2, PT ;  /* 0x000000020400720c */ /* 0x040fe20003f24070 */
[----:B------:R-:W-:Y:S01]  /*9d40*/  IMAD.HI.U32 R7, R25, R6, RZ ;  /* 0x0000000619077227 */ /* 0x000fe200078e00ff */
[----:B------:R-:W-:Y:S02]  /*9d50*/  ISETP.GT.U32.AND P5, PT, R4, R12, PT ;  /* 0x0000000c0400720c */ /* 0x000fe40003fa4070 */
[----:B------:R0:W-:Y:S01]  /*9d60*/  STL [R1+0x544], R11 ;  /* 0x0005440b01007387 */ /* 0x0001e20000100800 */
[----:B------:R-:W-:-:S04]  /*9d70*/  IMAD.MOV R7, RZ, RZ, -R7 ;  /* 0x000000ffff077224 */ /* 0x000fc800078e0a07 */
        /* <DEDUP_REMOVED lines=55> */
[----:B------:R-:W-:Y:S01]  /*a0f0*/  IADD3 R9, R0, 0x143, RZ ;  /* 0x0000014300097810 */ /* 0x000fe20007ffe0ff */
[----:B0-----:R-:W-:Y:S01]  /*a100*/  IMAD.MOV.U32 R11, RZ, RZ, R14 ;  /* 0x000000ffff0b7224 */ /* 0x001fe200078e000e */
[----:B------:R0:W-:Y:S01]  /*a110*/  STL [R1+0x530], R10 ;  /* 0x0005300a01007387 */ /* 0x0001e20000100800 */
[----:B------:R-:W-:-:S02]  /*a120*/  IABS R13, R8 ;  /* 0x00000008000d7213 */ /* 0x000fc40000000000 */
        /* <DEDUP_REMOVED lines=11> */
[----:B------:R-:W-:Y:S01]  /*a1e0*/  IADD3 R7, R0, 0x141, RZ ;  /* 0x0000014100077810 */ /* 0x000fe20007ffe0ff */
[----:B------:R-:W-:Y:S02]  /*a1f0*/  @!P1 IMAD.IADD R2, R2, 0x1, -R4 ;  /* 0x0000000102029824 */ /* 0x000fe400078e0a04 */
[----:B------:R-:W-:Y:S01]  /*a200*/  IMAD.MOV R14, RZ, RZ, -R14 ;  /* 0x000000ffff0e7224 */ /* 0x000fe200078e0a0e */
[----:B------:R-:W-:Y:S01]  /*a210*/  IABS R12, R7 ;  /* 0x00000007000c7213 */ /* 0x000fe20000000000 */
        /* <DEDUP_REMOVED lines=13> */
[----:B------:R-:W-:Y:S02]  /*a2f0*/  @!P3 IMAD.MOV R17, RZ, RZ, -R17 ;  /* 0x000000ffff11b224 */ /* 0x000fe400078e0a11 */
[----:B------:R-:W-:Y:S01]  /*a300*/  @!P4 IMAD.MOV R11, RZ, RZ, -R11 ;  /* 0x000000ffff0bc224 */ /* 0x000fe200078e0a0b */
[----:B------:R-:W-:Y:S01]  /*a310*/  ISETP.GE.AND P4, PT, R7, RZ, PT ;  /* 0x000000ff0700720c */ /* 0x000fe20003f86270 */
[----:B------:R-:W-:Y:S01]  /*a320*/  IMAD R10, R4, R15, R10 ;  /* 0x0000000f040a7224 */ /* 0x000fe200078e020a */
[----:B------:R-:W-:Y:S01]  /*a330*/  STL [R1+0x51c], R17 ;  /* 0x00051c1101007387 */ /* 0x000fe20000100800 */
[----:B------:R-:W-:Y:S01]  /*a340*/  IMAD.MOV R6, RZ, RZ, -R6 ;  /* 0x000000ffff067224 */ /* 0x000fe200078e0a06 */
[----:B------:R-:W-:Y:S01]  /*a350*/  IADD3 R7, R0, 0x13d, RZ ;  /* 0x0000013d00077810 */ /* 0x000fe20007ffe0ff */
[--C-:B------:R-:W-:Y:S01]  /*a360*/  @!P1 IMAD.IADD R2, R2, 0x1, -R4.reuse ;  /* 0x0000000102029824 */ /* 0x100fe200078e0a04 */
[----:B------:R0:W-:Y:S01]  /*a370*/  STL [R1+0x518], R11 ;  /* 0x0005180b01007387 */ /* 0x0001e20000100800 */
[C---:B------:R-:W-:Y:S01]  /*a380*/  IMAD R3, R4.reuse, R6, R13 ;  /* 0x0000000604037224 */ /* 0x040fe200078e020d */
[----:B------:R-:W-:Y:S01]  /*a390*/  ISETP.GT.U32.AND P3, PT, R4, R10, PT ;  /* 0x0000000a0400720c */ /* 0x000fe20003f64070 */
[----:B------:R-:W-:Y:S01]  /*a3a0*/  @!P0 IMAD.IADD R9, R9, 0x1, -R4 ;  /* 0x0000000109098824 */ /* 0x000fe200078e0a04 */
[----:B------:R-:W-:Y:S01]  /*a3b0*/  IADD3 R6, R0, 0x13e, RZ ;  /* 0x0000013e00067810 */ /* 0x000fe20007ffe0ff */
[----:B------:R-:W-:-:S03]  /*a3c0*/  IMAD.HI.U32 R16, R25, R12, RZ ;  /* 0x0000000c19107227 */ /* 0x000fc600078e00ff */
[C---:B------:R-:W-:Y:S01]  /*a3d0*/  ISETP.GT.U32.AND P0, PT, R4.reuse, R9, PT ;  /* 0x000000090400720c */ /* 0x040fe20003f04070 */
[----:B------:R-:W-:Y:S01]  /*a3e0*/  IMAD.MOV R16, RZ, RZ, -R16 ;  /* 0x000000ffff107224 */ /* 0x000fe200078e0a10 */
[----:B------:R-:W-:Y:S01]  /*a3f0*/  IABS R13, R6 ;  /* 0x00000006000d7213 */ /* 0x000fe20000000000 */
[----:B0-----:R-:W-:Y:S01]  /*a400*/  IMAD.MOV.U32 R11, RZ, RZ, R2 ;  /* 0x000000ffff0b7224 */ /* 0x001fe200078e0002 */
[----:B------:R-:W-:Y:S01]  /*a410*/  IABS R2, R7 ;  /* 0x0000000700027213 */ /* 0x000fe20000000000 */
[C---:B------:R-:W-:Y:S02]  /*a420*/  IMAD R12, R4.reuse, R16, R12 ;  /* 0x00000010040c7224 */ /* 0x040fe400078e020c */
[----:B------:R-:W-:Y:S01]  /*a430*/  @!P2 IMAD.MOV R11, RZ, RZ, -R11 ;  /* 0x000000ffff0ba224 */ /* 0x000fe200078e0a0b */
[----:B------:R-:W-:Y:S01]  /*a440*/  ISETP.GT.U32.AND P2, PT, R4, R3, PT ;  /* 0x000000030400720c */ /* 0x000fe20003f44070 */
[--C-:B------:R-:W-:Y:S01]  /*a450*/  @!P3 IMAD.IADD R10, R10, 0x1, -R4.reuse ;  /* 0x000000010a0ab824 */ /* 0x100fe200078e0a04 */
[C---:B------:R-:W-:Y:S01]  /*a460*/  ISETP.GT.U32.AND P1, PT, R4.reuse, R12, PT ;  /* 0x0000000c0400720c */ /* 0x040fe20003f24070 */
[----:B------:R-:W-:Y:S01]  /*a470*/  IMAD.HI.U32 R15, R25, R14, RZ ;  /* 0x0000000e190f7227 */ /* 0x000fe200078e00ff */
[----:B------:R0:W-:Y:S02]  /*a480*/  STL [R1+0x514], R11 ;  /* 0x0005140b01007387 */ /* 0x0001e40000100800 */
[----:B------:R-:W-:Y:S01]  /*a490*/  ISETP.GT.U32.AND P3, PT, R4, R10, PT ;  /* 0x0000000a0400720c */ /* 0x000fe20003f64070 */
[----:B------:R-:W-:Y:S01]  /*a4a0*/  @!P0 IMAD.IADD R9, R9, 0x1, -R4 ;  /* 0x0000000109098824 */ /* 0x000fe200078e0a04 */
[----:B------:R-:W-:Y:S01]  /*a4b0*/  ISETP.GE.AND P0, PT, R8, RZ, PT ;  /* 0x000000ff0800720c */ /* 0x000fe20003f06270 */
[----:B------:R-:W-:-:S02]  /*a4c0*/  IMAD.MOV R15, RZ, RZ, -R15 ;  /* 0x000000ffff0f7224 */ /* 0x000fc400078e0a0f */
[----:B------:R-:W-:-:S04]  /*a4d0*/  IMAD.HI.U32 R8, R25, R13, RZ ;  /* 0x0000000d19087227 */ /* 0x000fc800078e00ff */
[----:B------:R-:W-:Y:S02]  /*a4e0*/  @!P2 IMAD.IADD R3, R3, 0x1, -R4 ;  /* 0x000000010303a824 */ /* 0x000fe400078e0a04 */
[C---:B------:R-:W-:Y:S02]  /*a4f0*/  IMAD R14, R4.reuse, R15, R14 ;  /* 0x0000000f040e7224 */ /* 0x040fe400078e020e */
[----:B------:R-:W-:Y:S01]  /*a500*/  IMAD.MOV R8, RZ, RZ, -R8 ;  /* 0x000000ffff087224 */ /* 0x000fe200078e0a08 */
[----:B------:R-:W-:Y:S01]  /*a510*/  ISETP.GT.U32.AND P2, PT, R4, R3, PT ;  /* 0x000000030400720c */ /* 0x000fe20003f44070 */
[--C-:B------:R-:W-:Y:S02]  /*a520*/  @!P1 IMAD.IADD R12, R12, 0x1, -R4.reuse ;  /* 0x000000010c0c9824 */ /* 0x100fe400078e0a04 */
[----:B------:R-:W-:Y:S01]  /*a530*/  @!P3 IMAD.IADD R10, R10, 0x1, -R4 ;  /* 0x000000010a0ab824 */ /* 0x000fe200078e0a04 */
[C---:B------:R-:W-:Y:S01]  /*a540*/  ISETP.GT.U32.AND P3, PT, R4.reuse, R14, PT ;  /* 0x0000000e0400720c */ /* 0x040fe20003f64070 */
[C---:B------:R-:W-:Y:S01]  /*a550*/  IMAD R13, R4.reuse, R8, R13 ;  /* 0x00000008040d7224 */ /* 0x040fe200078e020d */
[----:B------:R-:W-:Y:S01]  /*a560*/  ISETP.GT.U32.AND P1, PT, R4, R12, PT ;  /* 0x0000000c0400720c */ /* 0x000fe20003f24070 */
[----:B------:R-:W-:Y:S01]  /*a570*/  IMAD.MOV.U32 R16, RZ, RZ, R9 ;  /* 0x000000ffff107224 */ /* 0x000fe200078e0009 */
[----:B------:R-:W-:Y:S01]  /*a580*/  IADD3 R8, R0, 0x139, RZ ;  /* 0x0000013900087810 */ /* 0x000fe20007ffe0ff */
[----:B------:R-:W-:-:S04]  /*a590*/  IMAD.HI.U32 R9, R25, R2, RZ ;  /* 0x0000000219097227 */ /* 0x000fc800078e00ff */
[----:B------:R-:W-:Y:S01]  /*a5a0*/  @!P2 IMAD.IADD R3, R3, 0x1, -R4 ;  /* 0x000000010303a824 */ /* 0x000fe200078e0a04 */
[----:B------:R-:W-:Y:S01]  /*a5b0*/  ISETP.GT.U32.AND P2, PT, R4, R13, PT ;  /* 0x0000000d0400720c */ /* 0x000fe20003f44070 */
[----:B------:R-:W-:Y:S02]  /*a5c0*/  IMAD.MOV R9, RZ, RZ, -R9 ;  /* 0x000000ffff097224 */ /* 0x000fe400078e0a09 */
[----:B0-----:R-:W-:Y:S02]  /*a5d0*/  IMAD.MOV.U32 R11, RZ, RZ, R10 ;  /* 0x000000ffff0b7224 */ /* 0x001fe400078e000a */
[----:B------:R-:W-:Y:S01]  /*a5e0*/  @!P6 IMAD.MOV R16, RZ, RZ, -R16 ;  /* 0x000000ffff10e224 */ /* 0x000fe200078e0a10 */
[----:B------:R-:W-:Y:S01]  /*a5f0*/  ISETP.GE.AND P6, PT, R5, RZ, PT ;  /* 0x000000ff0500720c */ /* 0x000fe20003fc6270 */
[----:B------:R-:W-:Y:S02]  /*a600*/  @!P3 IMAD.IADD R14, R14, 0x1, -R4 ;  /* 0x000000010e0eb824 */ /* 0x000fe400078e0a04 */
[----:B------:R-:W-:Y:S01]  /*a610*/  IMAD R5, R4, R9, R2 ;  /* 0x0000000904057224 */ /* 0x000fe200078e0202 */
[----:B------:R-:W-:Y:S01]  /*a620*/  IADD3 R2, R0, 0x13c, RZ ;  /* 0x0000013c00027810 */ /* 0x000fe20007ffe0ff */
[----:B------:R-:W-:Y:S01]  /*a630*/  @!P5 IMAD.MOV R11, RZ, RZ, -R11 ;  /* 0x000000ffff0bd224 */ /* 0x000fe200078e0a0b */
[----:B------:R-:W-:Y:S01]  /*a640*/  ISETP.GE.AND P5, PT, R6, RZ, PT ;  /* 0x000000ff0600720c */ /* 0x000fe20003fa6270 */
[--C-:B------:R-:W-:Y:S01]  /*a650*/  @!P1 IMAD.IADD R12, R12, 0x1, -R4.reuse ;  /* 0x000000010c0c9824 */ /* 0x100fe200078e0a04 */
[----:B------:R-:W-:Y:S01]  /*a660*/  ISETP.GT.U32.AND P3, PT, R4, R14, PT ;  /* 0x0000000e0400720c */ /* 0x000fe20003f64070 */
[----:B------:R-:W-:Y:S01]  /*a670*/  IMAD.MOV.U32 R10, RZ, RZ, R3 ;  /* 0x000000ffff0a7224 */ /* 0x000fe200078e0003 */
[----:B------:R-:W-:Y:S01]  /*a680*/  IADD3 R6, R0, 0x13b, RZ ;  /* 0x0000013b00067810 */ /* 0x000fe20007ffe0ff */
[----:B------:R-:W-:Y:S01]  /*a690*/  @!P2 IMAD.IADD R13, R13, 0x1, -R4 ;  /* 0x000000010d0da824 */ /* 0x000fe200078e0a04 */
[----:B------:R-:W-:Y:S01]  /*a6a0*/  IABS R3, R2 ;  /* 0x0000000200037213 */ /* 0x000fe20000000000 */
[----:B------:R-:W-:Y:S01]  /*a6b0*/  STL [R1+0x510], R16 ;  /* 0x0005101001007387 */ /* 0x000fe20000100800 */
[----:B------:R-:W-:Y:S01]  /*a6c0*/  @!P0 IMAD.MOV R10, RZ, RZ, -R10 ;  /* 0x000000ffff0a8224 */ /* 0x000fe200078e0a0a */
[----:B------:R-:W-:-:S02]  /*a6d0*/  ISETP.GE.AND P0, PT, R6, RZ, PT ;  /* 0x000000ff0600720c */ /* 0x000fc40003f06270 */
[----:B------:R0:W-:Y:S01]  /*a6e0*/  STL [R1+0x4fc], R11 ;  /* 0x0004fc0b01007387 */ /* 0x0001e20000100800 */
[----:B------:R-:W-:Y:S01]  /*a6f0*/  ISETP.GT.U32.AND P2, PT, R4, R13, PT ;  /* 0x0000000d0400720c */ /* 0x000fe20003f44070 */
[----:B------:R-:W-:Y:S01]  /*a700*/  IMAD.HI.U32 R9, R25, R3, RZ ;  /* 0x0000000319097227 */ /* 0x000fe200078e00ff */
[----:B------:R-:W-:-:S03]  /*a710*/  ISETP.GE.AND P1, PT, R7, RZ, PT ;  /* 0x000000ff0700720c */ /* 0x000fc60003f26270 */
[----:B------:R-:W-:Y:S02]  /*a720*/  IMAD.MOV R9, RZ, RZ, -R9 ;  /* 0x000000ffff097224 */ /* 0x000fe400078e0a09 */
[----:B------:R-:W-:Y:S01]  /*a730*/  @!P3 IMAD.IADD R14, R14, 0x1, -R4 ;  /* 0x000000010e0eb824 */ /* 0x000fe200078e0a04 */
[C---:B------:R-:W-:Y:S01]  /*a740*/  ISETP.GT.U32.AND P3, PT, R4.reuse, R5, PT ;  /* 0x000000050400720c */ /* 0x040fe20003f64070 */
[----:B0-----:R-:W-:Y:S01]  /*a750*/  IMAD.MOV.U32 R11, RZ, RZ, R12 ;  /* 0x000000ffff0b7224 */ /* 0x001fe200078e000c */
[----:B------:R-:W-:Y:S01]  /*a760*/  IABS R12, R6 ;  /* 0x00000006000c7213 */ /* 0x000fe20000000000 */
[C---:B------:R-:W-:Y:S02]  /*a770*/  IMAD R3, R4.reuse, R9, R3 ;  /* 0x0000000904037224 */ /* 0x040fe400078e0203 */
[----:B------:R-:W-:Y:S02]  /*a780*/  @!P2 IMAD.IADD R13, R13, 0x1, -R4 ;  /* 0x000000010d0da824 */ /* 0x000fe400078e0a04 */
[----:B------:R-:W-:Y:S01]  /*a790*/  IMAD.HI.U32 R6, R25, R12, RZ ;  /* 0x0000000c19067227 */ /* 0x000fe200078e00ff */
[----:B------:R-:W-:-:S03]  /*a7a0*/  ISETP.GT.U32.AND P2, PT, R4, R3, PT ;  /* 0x000000030400720c */ /* 0x000fc60003f44070 */
[----:B------:R-:W-:Y:S02]  /*a7b0*/  IMAD.MOV R6, RZ, RZ, -R6 ;  /* 0x000000ffff067224 */ /* 0x000fe400078e0a06 */
[----:B------:R-:W-:Y:S01]  /*a7c0*/  IMAD.MOV.U32 R15, RZ, RZ, R14 ;  /* 0x000000ffff0f7224 */ /* 0x000fe200078e000e */
[----:B------:R-:W-:Y:S01]  /*a7d0*/  IADD3 R14, R0, 0x138, RZ ;  /* 0x00000138000e7810 */ /* 0x000fe20007ffe0ff */
[C---:B------:R-:W-:Y:S02]  /*a7e0*/  IMAD R12, R4.reuse, R6, R12 ;  /* 0x00000006040c7224 */ /* 0x040fe400078e020c */
[----:B------:R-:W-:Y:S02]  /*a7f0*/  @!P6 IMAD.MOV R15, RZ, RZ, -R15 ;  /* 0x000000ffff0fe224 */ /* 0x000fe400078e0a0f */
[----:B------:R-:W-:Y:S01]  /*a800*/  @!P4 IMAD.MOV R11, RZ, RZ, -R11 ;  /* 0x000000ffff0bc224 */ /* 0x000fe200078e0a0b */
[----:B------:R-:W-:Y:S01]  /*a810*/  ISETP.GT.U32.AND P6, PT, R4, R12, PT ;  /* 0x0000000c0400720c */ /* 0x000fe20003fc4070 */
[--C-:B------:R-:W-:Y:S01]  /*a820*/  @!P2 IMAD.IADD R3, R3, 0x1, -R4.reuse ;  /* 0x000000010303a824 */ /* 0x100fe200078e0a04 */
[----:B------:R-:W-:Y:S01]  /*a830*/  ISETP.GE.AND P4, PT, R2, RZ, PT ;  /* 0x000000ff0200720c */ /* 0x000fe20003f86270 */
[----:B------:R-:W-:Y:S01]  /*a840*/  @!P3 IMAD.IADD R5, R5, 0x1, -R4 ;  /* 0x000000010505b824 */ /* 0x000fe200078e0a04 */
[----:B------:R-:W-:Y:S01]  /*a850*/  IADD3 R2, R0, 0x13a, RZ ;  /* 0x0000013a00027810 */ /* 0x000fe20007ffe0ff */
[----:B------:R0:W-:Y:S01]  /*a860*/  STL [R1+0x508], R11 ;  /* 0x0005080b01007387 */ /* 0x0001e20000100800 */
[----:B------:R-:W-:-:S02]  /*a870*/  ISETP.GT.U32.AND P2, PT, R4, R3, PT ;  /* 0x000000030400720c */ /* 0x000fc40003f44070 */
[----:B------:R-:W-:Y:S01]  /*a880*/  IABS R7, R2 ;  /* 0x0000000200077213 */ /* 0x000fe20000000000 */
[----:B------:R1:W-:Y:S01]  /*a890*/  STL [R1+0x50c], R10 ;  /* 0x00050c0a01007387 */ /* 0x0003e20000100800 */
[----:B------:R-:W-:-:S03]  /*a8a0*/  ISETP.GT.U32.AND P3, PT, R4, R5, PT ;  /* 0x000000050400720c */ /* 0x000fc60003f64070 */
[----:B------:R-:W-:Y:S01]  /*a8b0*/  @!P6 IMAD.IADD R12, R12, 0x1, -R4 ;  /* 0x000000010c0ce824 */ /* 0x000fe200078e0a04 */
[----:B------:R2:W-:Y:S01]  /*a8c0*/  STL [R1+0x500], R15 ;  /* 0x0005000f01007387 */ /* 0x0005e20000100800 */
[----:B------:R-:W-:-:S03]  /*a8d0*/  IMAD.HI.U32 R9, R25, R7, RZ ;  /* 0x0000000719097227 */ /* 0x000fc600078e00ff */
[----:B------:R-:W-:Y:S01]  /*a8e0*/  ISETP.GT.U32.AND P6, PT, R4, R12, PT ;  /* 0x0000000c0400720c */ /* 0x000fe20003fc4070 */
[----:B0-----:R-:W-:Y:S01]  /*a8f0*/  IMAD.MOV.U32 R11, RZ, RZ, R13 ;  /* 0x000000ffff0b7224 */ /* 0x001fe200078e000d */
[----:B-1----:R-:W-:Y:S01]  /*a900*/  IABS R10, R8 ;  /* 0x00000008000a7213 */ /* 0x002fe20000000000 */
[----:B------:R-:W-:Y:S01]  /*a910*/  IMAD.MOV R9, RZ, RZ, -R9 ;  /* 0x000000ffff097224 */ /* 0x000fe200078e0a09 */
[----:B------:R-:W-:Y:S01]  /*a920*/  IADD3 R13, R0, 0x135, RZ ;  /* 0x00000135000d7810 */ /* 0x000fe20007ffe0ff */
[----:B------:R-:W-:Y:S01]  /*a930*/  @!P5 IMAD.MOV R11, RZ, RZ, -R11 ;  /* 0x000000ffff0bd224 */ /* 0x000fe200078e0a0b */
[----:B------:R-:W-:Y:S01]  /*a940*/  ISETP.GE.AND P5, PT, R2, RZ, PT ;  /* 0x000000ff0200720c */ /* 0x000fe20003fa6270 */
[----:B------:R-:W-:-:S03]  /*a950*/  IMAD.HI.U32 R6, R25, R10, RZ ;  /* 0x0000000a19067227 */ /* 0x000fc600078e00ff */
[----:B------:R0:W-:Y:S01]  /*a960*/  STL [R1+0x504], R11 ;  /* 0x0005040b01007387 */ /* 0x0001e20000100800 */
[----:B------:R-:W-:Y:S02]  /*a970*/  IMAD.MOV R6, RZ, RZ, -R6 ;  /* 0x000000ffff067224 */ /* 0x000fe400078e0a06 */
[----:B------:R-:W-:Y:S01]  /*a980*/  IMAD R2, R4, R9, R7 ;  /* 0x0000000904027224 */ /* 0x000fe200078e0207 */
[----:B------:R-:W-:Y:S01]  /*a990*/  IADD3 R7, R0, 0x137, RZ ;  /* 0x0000013700077810 */ /* 0x000fe20007ffe0ff */
[----:B------:R-:W-:Y:S01]  /*a9a0*/  IMAD R10, R4, R6, R10 ;  /* 0x00000006040a7224 */ /* 0x000fe200078e020a */
[----:B------:R-:W-:Y:S01]  /*a9b0*/  IABS R6, R14 ;  /* 0x0000000e00067213 */ /* 0x000fe20000000000 */
[--C-:B------:R-:W-:Y:S01]  /*a9c0*/  @!P2 IMAD.IADD R3, R3, 0x1, -R4.reuse ;  /* 0x000000010303a824 */ /* 0x100fe200078e0a04 */
[----:B------:R-:W-:Y:S01]  /*a9d0*/  IABS R21, R7 ;  /* 0x0000000700157213 */ /* 0x000fe20000000000 */
[----:B------:R-:W-:Y:S01]  /*a9e0*/  @!P6 IMAD.IADD R12, R12, 0x1, -R4 ;  /* 0x000000010c0ce824 */ /* 0x000fe200078e0a04 */
[C---:B------:R-:W-:Y:S01]  /*a9f0*/  ISETP.GT.U32.AND P2, PT, R4.reuse, R2, PT ;  /* 0x000000020400720c */ /* 0x040fe20003f44070 */
[----:B------:R-:W-:Y:S01]  /*aa00*/  IMAD.HI.U32 R16, R25, R6, RZ ;  /* 0x0000000619107227 */ /* 0x000fe200078e00ff */
[----:B------:R-:W-:-:S02]  /*aa10*/  ISETP.GT.U32.AND P6, PT, R4, R10, PT ;  /* 0x0000000a0400720c */ /* 0x000fc40003fc4070 */
[----:B------:R-:W-:Y:S01]  /*aa20*/  IADD3 R9, R0, 0x134, RZ ;  /* 0x0000013400097810 */ /* 0x000fe20007ffe0ff */
[----:B------:R-:W-:Y:S01]  /*aa30*/  @!P3 IMAD.IADD R5, R5, 0x1, -R4 ;  /* 0x000000010505b824 */ /* 0x000fe200078e0a04 */
[----:B------:R-:W-:Y:S01]  /*aa40*/  ISETP.GE.AND P3, PT, R8, RZ, PT ;  /* 0x000000ff0800720c */ /* 0x000fe20003f66270 */
[----:B------:R-:W-:Y:S01]  /*aa50*/  IMAD.MOV R16, RZ, RZ, -R16 ;  /* 0x000000ffff107224 */ /* 0x000fe200078e0a10 */
[----:B------:R-:W-:Y:S01]  /*aa60*/  IABS R8, R13 ;  /* 0x0000000d00087213 */ /* 0x000fe20000000000 */
[----:B------:R-:W-:Y:S01]  /*aa70*/  IMAD.HI.U32 R20, R25, R21, RZ ;  /* 0x0000001519147227 */ /* 0x000fe200078e00ff */
[----:B--2---:R-:W-:-:S03]  /*aa80*/  IABS R15, R9 ;  /* 0x00000009000f7213 */ /* 0x004fc60000000000 */
[----:B------:R-:W-:Y:S02]  /*aa90*/  IMAD R6, R4, R16, R6 ;  /* 0x0000001004067224 */ /* 0x000fe400078e0206 */
[----:B------:R-:W-:Y:S02]  /*aaa0*/  IMAD.MOV R20, RZ, RZ, -R20 ;  /* 0x000000ffff147224 */ /* 0x000fe400078e0a14 */
[----:B0-----:R-:W-:Y:S02]  /*aab0*/  IMAD.MOV.U32 R11, RZ, RZ, R5 ;  /* 0x000000ffff0b7224 */ /* 0x001fe400078e0005 */
[----:B------:R-:W-:Y:S01]  /*aac0*/  @!P2 IMAD.IADD R2, R2, 0x1, -R4 ;  /* 0x000000010202a824 */ /* 0x000fe200078e0a04 */
[C---:B------:R-:W-:Y:S01]  /*aad0*/  ISETP.GT.U32.AND P2, PT, R4.reuse, R6, PT ;  /* 0x000000060400720c */ /* 0x040fe20003f44070 */
[----:B------:R-:W-:Y:S02]  /*aae0*/  IMAD R20, R4, R20, R21 ;  /* 0x0000001404147224 */ /* 0x000fe400078e0215 */
[----:B------:R-:W-:-:S02]  /*aaf0*/  @!P1 IMAD.MOV R11, RZ, RZ, -R11 ;  /* 0x000000ffff0b9224 */ /* 0x000fc400078e0a0b */
[----:B------:R-:W-:Y:S01]  /*ab00*/  @!P6 IMAD.IADD R10, R10, 0x1, -R4 ;  /* 0x000000010a0ae824 */ /* 0x000fe200078e0a04 */
[C---:B------:R-:W-:Y:S01]  /*ab10*/  ISETP.GT.U32.AND P6, PT, R4.reuse, R20, PT ;  /* 0x000000140400720c */ /* 0x040fe20003fc4070 */
[C---:B------:R-:W-:Y:S01]  /*ab20*/  IMAD.HI.U32 R17, R25.reuse, R8, RZ ;  /* 0x0000000819117227 */ /* 0x040fe200078e00ff */
[----:B------:R0:W-:Y:S02]  /*ab30*/  STL [R1+0x4f4], R11 ;  /* 0x0004f40b01007387 */ /* 0x0001e40000100800 */
[----:B------:R-:W-:Y:S01]  /*ab40*/  ISETP.GT.U32.AND P1, PT, R4, R10, PT ;  /* 0x0000000a0400720c */ /* 0x000fe20003f24070 */
[----:B------:R-:W-:-:S04]  /*ab50*/  IMAD.HI.U32 R16, R25, R15, RZ ;  /* 0x0000000f19107227 */ /* 0x000fc800078e00ff */
[--C-:B------:R-:W-:Y:S01]  /*ab60*/  @!P2 IMAD.IADD R6, R6, 0x1, -R4.reuse ;  /* 0x000000010606a824 */ /* 0x100fe200078e0a04 */
[----:B------:R-:W-:Y:S01]  /*ab70*/  ISETP.GT.U32.AND P2, PT, R4, R2, PT ;  /* 0x000000020400720c */ /* 0x000fe20003f44070 */
[----:B------:R-:W-:Y:S02]  /*ab80*/  IMAD.MOV R17, RZ, RZ, -R17 ;  /* 0x000000ffff117224 */ /* 0x000fe400078e0a11 */
[----:B0-----:R-:W-:Y:S02]  /*ab90*/  IMAD.MOV.U32 R11, RZ, RZ, R3 ;  /* 0x000000ffff0b7224 */ /* 0x001fe400078e0003 */
[----:B------:R-:W-:Y:S01]  /*aba0*/  @!P6 IMAD.IADD R20, R20, 0x1, -R4 ;  /* 0x000000011414e824 */ /* 0x000fe200078e0a04 */
[C---:B------:R-:W-:Y:S01]  /*abb0*/  ISETP.GT.U32.AND P6, PT, R4.reuse, R6, PT ;  /* 0x000000060400720c */ /* 0x040fe20003fc4070 */
[----:B------:R-:W-:Y:S02]  /*abc0*/  @!P4 IMAD.MOV R11, RZ, RZ, -R11 ;  /* 0x000000ffff0bc224 */ /* 0x000fe400078e0a0b */
[----:B------:R-:W-:Y:S01]  /*abd0*/  IMAD.MOV R16, RZ, RZ, -R16 ;  /* 0x000000ffff107224 */ /* 0x000fe200078e0a10 */
[C---:B------:R-:W-:Y:S01]  /*abe0*/  ISETP.GT.U32.AND P4, PT, R4.reuse, R20, PT ;  /* 0x000000140400720c */ /* 0x040fe20003f84070 */
[----:B------:R-:W-:Y:S01]  /*abf0*/  IMAD R8, R4, R17, R8 ;  /* 0x0000001104087224 */ /* 0x000fe200078e0208 */
[----:B------:R0:W-:Y:S01]  /*ac00*/  STL [R1+0x4f0], R11 ;  /* 0x0004f00b01007387 */ /* 0x0001e20000100800 */
[----:B------:R-:W-:Y:S01]  /*ac10*/  IADD3 R17, R0, 0x133, RZ ;  /* 0x0000013300117810 */ /* 0x000fe20007ffe0ff */
[----:B------:R-:W-:Y:S01]  /*ac20*/  IMAD R15, R4, R16, R15 ;  /* 0x00000010040f7224 */ /* 0x000fe200078e020f */
[----:B------:R-:W-:Y:S01]  /*ac30*/  IADD3 R16, R0, 0x132, RZ ;  /* 0x0000013200107810 */ /* 0x000fe20007ffe0ff */
[--C-:B------:R-:W-:Y:S01]  /*ac40*/  @!P2 IMAD.IADD R2, R2, 0x1, -R4.reuse ;  /* 0x000000010202a824 */ /* 0x100fe200078e0a04 */
[----:B------:R-:W-:Y:S01]  /*ac50*/  IABS R5, R17 ;  /* 0x0000001100057213 */ /* 0x000fe20000000000 */
[--C-:B------:R-:W-:Y:S01]  /*ac60*/  @!P1 IMAD.IADD R10, R10, 0x1, -R4.reuse ;  /* 0x000000010a0a9824 */ /* 0x100fe200078e0a04 */
[----:B------:R-:W-:Y:S01]  /*ac70*/  ISETP.GT.U32.AND P2, PT, R4, R8, PT ;  /* 0x000000080400720c */ /* 0x000fe20003f44070 */
[----:B------:R-:W-:Y:S01]  /*ac80*/  @!P6 IMAD.IADD R6, R6, 0x1, -R4 ;  /* 0x000000010606e824 */ /* 0x000fe200078e0a04 */
[----:B------:R-:W-:Y:S01]  /*ac90*/  ISETP.GE.AND P1, PT, R14, RZ, PT ;  /* 0x000000ff0e00720c */ /* 0x000fe20003f26270 */
[----:B0-----:R-:W-:Y:S01]  /*aca0*/  IMAD.MOV.U32 R11, RZ, RZ, R12 ;  /* 0x000000ffff0b7224 */ /* 0x001fe200078e000c */
[----:B------:R-:W-:Y:S01]  /*acb0*/  ISETP.GT.U32.AND P6, PT, R4, R15, PT ;  /* 0x0000000f0400720c */ /* 0x000fe20003fc4070 */
[----:B------:R-:W-:Y:S01]  /*acc0*/  IMAD.HI.U32 R12, R25, R5, RZ ;  /* 0x00000005190c7227 */ /* 0x000fe200078e00ff */
[----:B------:R-:W-:-:S03]  /*acd0*/  IABS R3, R16 ;  /* 0x0000001000037213 */ /* 0x000fc60000000000 */
[----:B------:R-:W-:Y:S01]  /*ace0*/  @!P0 IMAD.MOV R11, RZ, RZ, -R11 ;  /* 0x000000ffff0b8224 */ /* 0x000fe200078e0a0b */
[----:B------:R-:W-:Y:S01]  /*acf0*/  ISETP.GT.U32.AND P0, PT, R4, R19, PT ;  /* 0x000000130400720c */ /* 0x000fe20003f04070 */
[----:B------:R-:W-:Y:S01]  /*ad00*/  IMAD.MOV.U32 R21, RZ, RZ, R2 ;  /* 0x000000ffff157224 */ /* 0x000fe200078e0002 */
[----:B------:R-:W-:Y:S01]  /*ad10*/  IADD3 R2, R0, 0x131, RZ ;  /* 0x0000013100027810 */ /* 0x000fe20007ffe0ff */
[----:B------:R-:W-:Y:S01]  /*ad20*/  IMAD.MOV R12, RZ, RZ, -R12 ;  /* 0x000000ffff0c7224 */ /* 0x000fe200078e0a0c */
[----:B------:R0:W-:Y:S01]  /*ad30*/  STL [R1+0x4ec], R11 ;  /* 0x0004ec0b01007387 */ /* 0x0001e20000100800 */
[----:B------:R-:W-:Y:S02]  /*ad40*/  @!P5 IMAD.MOV R21, RZ, RZ, -R21 ;  /* 0x000000ffff15d224 */ /* 0x000fe400078e0a15 */
[----:B------:R-:W-:-:S03]  /*ad50*/  IMAD.HI.U32 R14, R25, R3, RZ ;  /* 0x00000003190e7227 */ /* 0x000fc600078e00ff */
[----:B------:R-:W-:Y:S01]  /*ad60*/  STL [R1+0x4e0], R21 ;  /* 0x0004e01501007387 */ /* 0x000fe20000100800 */
[----:B------:R-:W-:Y:S02]  /*ad70*/  IMAD R5, R4, R12, R5 ;  /* 0x0000000c04057224 */ /* 0x000fe400078e0205 */
[----:B------:R-:W-:Y:S01]  /*ad80*/  @!P0 IMAD.IADD R19, R19, 0x1, -R4 ;  /* 0x0000000113138824 */ /* 0x000fe200078e0a04 */
[----:B------:R-:W-:Y:S01]  /*ad90*/  ISETP.GE.AND P0, PT, R18, RZ, PT ;  /* 0x000000ff1200720c */ /* 0x000fe20003f06270 */
[----:B0-----:R-:W-:Y:S02]  /*ada0*/  IMAD.MOV.U32 R11, RZ, RZ, R10 ;  /* 0x000000ffff0b7224 */ /* 0x001fe400078e000a */
[----:B------:R-:W-:Y:S01]  /*adb0*/  IMAD.MOV.U32 R10, RZ, RZ, R6 ;  /* 0x000000ffff0a7224 */ /* 0x000fe200078e0006 */
[----:B------:R-:W-:Y:S01]  /*adc0*/  ISETP.GT.U32.AND P5, PT, R4, R19, PT ;  /* 0x000000130400720c */ /* 0x000fe20003fa4070 */
[----:B------:R-:W-:Y:S01]  /*add0*/  @!P4 IMAD.IADD R20, R20, 0x1, -R4 ;  /* 0x000000011414c824 */ /* 0x000fe200078e0a04 */
[----:B------:R-:W-:Y:S01]  /*ade0*/  ISETP.GE.AND P4, PT, R7, RZ, PT ;  /* 0x000000ff0700720c */ /* 0x000fe20003f86270 */
[----:B------:R-:W-:Y:S01]  /*adf0*/  IMAD.MOV R14, RZ, RZ, -R14 ;  /* 0x000000ffff0e7224 */ /* 0x000fe200078e0a0e */
[----:B------:R-:W-:Y:S01]  /*ae00*/  IADD3 R6, R0, 0x130, RZ ;  /* 0x0000013000067810 */ /* 0x000fe20007ffe0ff */
[--C-:B------:R-:W-:Y:S01]  /*ae10*/  @!P2 IMAD.IADD R8, R8, 0x1, -R4.reuse ;  /* 0x000000010808a824 */ /* 0x100fe200078e0a04 */
[----:B------:R-:W-:Y:S01]  /*ae20*/  ISETP.GE.AND P2, PT, R13, RZ, PT ;  /* 0x000000ff0d00720c */ /* 0x000fe20003f46270 */
[----:B------:R-:W-:Y:S01]  /*ae30*/  @!P6 IMAD.IADD R15, R15, 0x1, -R4 ;  /* 0x000000010f0fe824 */ /* 0x000fe200078e0a04 */
[----:B------:R-:W-:Y:S01]  /*ae40*/  IABS R13, R2 ;  /* 0x00000002000d7213 */ /* 0x000fe20000000000 */
[----:B------:R-:W-:Y:S01]  /*ae50*/  @!P1 IMAD.MOV R10, RZ, RZ, -R10 ;  /* 0x000000ffff0a9224 */ /* 0x000fe200078e0a0a */
[C---:B------:R-:W-:Y:S01]  /*ae60*/  ISETP.GT.U32.AND P1, PT, R4.reuse, R5, PT ;  /* 0x000000050400720c */ /* 0x040fe20003f24070 */
[C---:B------:R-:W-:Y:S01]  /*ae70*/  IMAD R3, R4.reuse, R14, R3 ;  /* 0x0000000e04037224 */ /* 0x040fe200078e0203 */
[C---:B------:R-:W-:Y:S01]  /*ae80*/  ISETP.GT.U32.AND P6, PT, R4.reuse, R15, PT ;  /* 0x0000000f0400720c */ /* 0x040fe20003fc4070 */
[----:B------:R-:W-:Y:S01]  /*ae90*/  @!P3 IMAD.MOV R11, RZ, RZ, -R11 ;  /* 0x000000ffff0bb224 */ /* 0x000fe200078e0a0b */
[C---:B------:R-:W-:Y:S01]  /*aea0*/  ISETP.GT.U32.AND P3, PT, R4.reuse, R8, PT ;  /* 0x000000080400720c */ /* 0x040fe20003f64070 */
[----:B------:R-:W-:Y:S01]  /*aeb0*/  @!P5 IMAD.IADD R19, R19, 0x1, -R4 ;  /* 0x000000011313d824 */ /* 0x000fe200078e0a04 */
[----:B------:R-:W-:Y:S01]  /*aec0*/  ISETP.GT.U32.AND P5, PT, R4, R3, PT ;  /* 0x000000030400720c */ /* 0x000fe20003fa4070 */
[----:B------:R-:W-:Y:S01]  /*aed0*/  IMAD.MOV.U32 R7, RZ, RZ, R20 ;  /* 0x000000ffff077224 */ /* 0x000fe200078e0014 */
[----:B------:R0:W-:Y:S01]  /*aee0*/  STL [R1+0x4dc], R11 ;  /* 0x0004dc0b01007387 */ /* 0x0001e20000100800 */
[----:B------:R-:W-:-:S02]  /*aef0*/  IADD3 R14, R0, 0x12f, RZ ;  /* 0x0000012f000e7810 */ /* 0x000fc40007ffe0ff */
[----:B------:R-:W-:Y:S01]  /*af00*/  @!P4 IMAD.MOV R7, RZ, RZ, -R7 ;  /* 0x000000ffff07c224 */ /* 0x000fe200078e0a07 */
[----:B------:R-:W-:Y:S01]  /*af10*/  ISETP.GE.AND P4, PT, R9, RZ, PT ;  /* 0x000000ff0900720c */ /* 0x000fe20003f86270 */
[----:B------:R-:W-:Y:S01]  /*af20*/  IMAD.HI.U32 R9, R25, R13, RZ ;  /* 0x0000000d19097227 */ /* 0x000fe200078e00ff */
[----:B------:R-:W-:Y:S03]  /*af30*/  STL [R1+0x4d8], R10 ;  /* 0x0004d80a01007387 */ /* 0x000fe60000100800 */
[--C-:B------:R-:W-:Y:S01]  /*af40*/  @!P1 IMAD.IADD R5, R5, 0x1, -R4.reuse ;  /* 0x0000000105059824 */ /* 0x100fe200078e0a04 */
[----:B------:R1:W-:Y:S01]  /*af50*/  STL [R1+0x4d4], R7 ;  /* 0x0004d40701007387 */ /* 0x0003e20000100800 */
[----:B0-----:R-:W-:Y:S01]  /*af60*/  IMAD.MOV.U32 R11, RZ, RZ, R19 ;  /* 0x000000ffff0b7224 */ /* 0x001fe200078e0013 */
[----:B------:R-:W-:Y:S01]  /*af70*/  ISETP.GE.AND P1, PT, R2, RZ, PT ;  /* 0x000000ff0200720c */ /* 0x000fe20003f26270 */
[--C-:B------:R-:W-:Y:S01]  /*af80*/  @!P3 IMAD.IADD R8, R8, 0x1, -R4.reuse ;  /* 0x000000010808b824 */ /* 0x100fe200078e0a04 */
[----:B------:R-:W-:Y:S01]  /*af90*/  ISETP.GE.AND P3, PT, R17, RZ, PT ;  /* 0x000000ff1100720c */ /* 0x000fe20003f66270 */
[----:B------:R-:W-:Y:S01]  /*afa0*/  @!P6 IMAD.IADD R15, R15, 0x1, -R4 ;  /* 0x000000010f0fe824 */ /* 0x000fe200078e0a04 */
[----:B------:R-:W-:Y:S01]  /*afb0*/  ISETP.GE.AND P6, PT, R16, RZ, PT ;  /* 0x000000ff1000720c */ /* 0x000fe20003fc6270 */
[----:B------:R-:W-:-:S02]  /*afc0*/  IMAD.MOV R9, RZ, RZ, -R9 ;  /* 0x000000ffff097224 */ /* 0x000fc400078e0a09 */
[----:B------:R-:W-:Y:S01]  /*afd0*/  @!P0 IMAD.MOV R11, RZ, RZ, -R11 ;  /* 0x000000ffff0b8224 */ /* 0x000fe200078e0a0b */
[C---:B------:R-:W-:Y:S01]  /*afe0*/  ISETP.GT.U32.AND P0, PT, R4.reuse, R5, PT ;  /* 0x000000050400720c */ /* 0x040fe20003f04070 */
[----:B------:R-:W-:Y:S01]  /*aff0*/  @!P5 IMAD.IADD R3, R3, 0x1, -R4 ;  /* 0x000000010303d824 */ /* 0x000fe200078e0a04 */
[----:B-1----:R-:W-:Y:S01]  /*b000*/  IABS R7, R6 ;  /* 0x0000000600077213 */ /* 0x002fe20000000000 */
[----:B------:R-:W-:Y:S01]  /*b010*/  IMAD.MOV.U32 R10, RZ, RZ, R8 ;  /* 0x000000ffff0a7224 */ /* 0x000fe200078e0008 */
[----:B------:R-:W-:Y:S01]  /*b020*/  STL [R1+0x4d0], R11 ;  /* 0x0004d00b01007387 */ /* 0x000fe20000100800 */
[C---:B------:R-:W-:Y:S01]  /*b030*/  IMAD R13, R4.reuse, R9, R13 ;  /* 0x00000009040d7224 */ /* 0x040fe200078e020d */
[----:B------:R-:W-:Y:S01]  /*b040*/  ISETP.GT.U32.AND P5, PT, R4, R3, PT ;  /* 0x000000030400720c */ /* 0x000fe20003fa4070 */
[----:B------:R-:W-:Y:S02]  /*b050*/  IMAD.MOV.U32 R8, RZ, RZ, R15 ;  /* 0x000000ffff087224 */ /* 0x000fe400078e000f */
[----:B------:R-:W-:-:S04]  /*b060*/  IMAD.HI.U32 R2, R25, R7, RZ ;  /* 0x0000000719027227 */ /* 0x000fc800078e00ff */
[----:B------:R-:W-:Y:S01]  /*b070*/  @!P4 IMAD.MOV R8, RZ, RZ, -R8 ;  /* 0x000000ffff08c224 */ /* 0x000fe200078e0a08 */
[----:B------:R-:W-:Y:S01]  /*b080*/  ISETP.GT.U32.AND P4, PT, R4, R13, PT ;  /* 0x0000000d0400720c */ /* 0x000fe20003f84070 */
[----:B------:R-:W-:Y:S02]  /*b090*/  IMAD.MOV R2, RZ, RZ, -R2 ;  /* 0x000000ffff027224 */ /* 0x000fe400078e0a02 */
[----:B------:R-:W-:Y:S01]  /*b0a0*/  @!P0 IMAD.IADD R5, R5, 0x1, -R4 ;  /* 0x0000000105058824 */ /* 0x000fe200078e0a04 */
[----:B------:R-:W-:Y:S01]  /*b0b0*/  ISETP.GE.AND P0, PT, R14, RZ, PT ;  /* 0x000000ff0e00720c */ /* 0x000fe20003f06270 */
[----:B------:R-:W-:Y:S01]  /*b0c0*/  IMAD R16, R4, R2, R7 ;  /* 0x0000000204107224 */ /* 0x000fe200078e0207 */
[----:B------:R-:W-:Y:S01]  /*b0d0*/  IABS R14, R14 ;  /* 0x0000000e000e7213 */ /* 0x000fe20000000000 */
[----:B------:R-:W-:Y:S01]  /*b0e0*/  IMAD.MOV.U32 R7, RZ, RZ, R5 ;  /* 0x000000ffff077224 */ /* 0x000fe200078e0005 */
[----:B------:R-:W-:Y:S01]  /*b0f0*/  IADD3 R2, R0, 0x12d, RZ ;  /* 0x0000012d00027810 */ /* 0x000fe20007ffe0ff */
[----:B------:R-:W-:Y:S01]  /*b100*/  @!P2 IMAD.MOV R10, RZ, RZ, -R10 ;  /* 0x000000ffff0aa224 */ /* 0x000fe200078e0a0a */
[----:B------:R-:W-:Y:S01]  /*b110*/  ISETP.GE.AND P2, PT, R6, RZ, PT ;  /* 0x000000ff0600720c */ /* 0x000fe20003f46270 */
[--C-:B------:R-:W-:Y:S01]  /*b120*/  @!P5 IMAD.IADD R3, R3, 0x1, -R4.reuse ;  /* 0x000000010303d824 */ /* 0x100fe200078e0a04 */
[----:B------:R-:W-:Y:S01]  /*b130*/  ISETP.GT.U32.AND P5, PT, R4, R16, PT ;  /* 0x000000100400720c */ /* 0x000fe20003fa4070 */
[----:B------:R-:W-:Y:S01]  /*b140*/  @!P4 IMAD.IADD R13, R13, 0x1, -R4 ;  /* 0x000000010d0dc824 */ /* 0x000fe200078e0a04 */
[----:B------:R0:W-:Y:S01]  /*b150*/  STL [R1+0x4cc], R10 ;  /* 0x0004cc0a01007387 */ /* 0x0001e20000100800 */
[----:B------:R-:W-:Y:S01]  /*b160*/  @!P3 IMAD.MOV R7, RZ, RZ, -R7 ;  /* 0x000000ffff07b224 */ /* 0x000fe200078e0a07 */
[----:B------:R-:W-:Y:S01]  /*b170*/  IADD3 R6, R0, 0x12e, RZ ;  /* 0x0000012e00067810 */ /* 0x000fe20007ffe0ff */
[----:B------:R-:W-:Y:S01]  /*b180*/  @!P6 IMAD.MOV R3, RZ, RZ, -R3 ;  /* 0x000000ffff03e224 */ /* 0x000fe200078e0a03 */
[----:B------:R-:W-:Y:S01]  /*b190*/  STL [R1+0x4c8], R8 ;  /* 0x0004c80801007387 */ /* 0x000fe20000100800 */
[----:B------:R-:W-:-:S02]  /*b1a0*/  ISETP.GT.U32.AND P3, PT, R4, R13, PT ;  /* 0x0000000d0400720c */ /* 0x000fc40003f64070 */
[----:B------:R-:W-:Y:S01]  /*b1b0*/  IABS R9, R6 ;  /* 0x0000000600097213 */ /* 0x000fe20000000000 */
[----:B------:R1:W-:Y:S01]  /*b1c0*/  STL [R1+0x478], R7 ;  /* 0x0004780701007387 */ /* 0x0003e20000100800 */
[----:B------:R-:W-:Y:S02]  /*b1d0*/  ISETP.GE.AND P4, PT, R6, RZ, PT ;  /* 0x000000ff0600720c */ /* 0x000fe40003f86270 */
[----:B0-----:R-:W-:Y:S01]  /*b1e0*/  IABS R10, R2 ;  /* 0x00000002000a7213 */ /* 0x001fe20000000000 */
[----:B------:R-:W-:Y:S01]  /*b1f0*/  @!P5 IMAD.IADD R16, R16, 0x1, -R4 ;  /* 0x000000011010d824 */ /* 0x000fe200078e0a04 */
[----:B------:R-:W-:Y:S01]  /*b200*/  ISETP.GE.AND P6, PT, R2, RZ, PT ;  /* 0x000000ff0200720c */ /* 0x000fe20003fc6270 */
[C---:B------:R-:W-:Y:S01]  /*b210*/  IMAD.HI.U32 R6, R25.reuse, R9, RZ ;  /* 0x0000000919067227 */ /* 0x040fe200078e00ff */
[----:B------:R-:W-:Y:S01]  /*b220*/  IADD3 R2, R0, 0x12c, RZ ;  /* 0x0000012c00027810 */ /* 0x000fe20007ffe0ff */
[----:B------:R0:W-:Y:S01]  /*b230*/  STL [R1+0x4c4], R3 ;  /* 0x0004c40301007387 */ /* 0x0001e20000100800 */
[----:B------:R-:W-:Y:S01]  /*b240*/  ISETP.GT.U32.AND P5, PT, R4, R16, PT ;  /* 0x000000100400720c */ /* 0x000fe20003fa4070 */
[----:B-1----:R-:W-:Y:S01]  /*b250*/  IMAD.HI.U32 R7, R25, R14, RZ ;  /* 0x0000000e19077227 */ /* 0x002fe200078e00ff */
[----:B------:R-:W-:-:S03]  /*b260*/  IADD3 R8, R0, 0x12a, RZ ;  /* 0x0000012a00087810 */ /* 0x000fc60007ffe0ff */
[----:B------:R-:W-:Y:S01]  /*b270*/  IMAD.MOV R7, RZ, RZ, -R7 ;  /* 0x000000ffff077224 */ /* 0x000fe200078e0a07 */
[----:B------:R-:W-:Y:S01]  /*b280*/  IABS R12, R8 ;  /* 0x00000008000c7213 */ /* 0x000fe20000000000 */
[----:B------:R-:W-:Y:S01]  /*b290*/  IMAD.HI.U32 R5, R25, R10, RZ ;  /* 0x0000000a19057227 */ /* 0x000fe200078e00ff */
[----:B0-----:R-:W-:-:S03]  /*b2a0*/  IADD3 R3, R0, 0x129, RZ ;  /* 0x0000012900037810 */ /* 0x001fc60007ffe0ff */
        /* <DEDUP_REMOVED lines=8> */
[----:B------:R-:W-:Y:S01]  /*b330*/  IABS R5, R2 ;  /* 0x0000000200057213 */ /* 0x000fe20000000000 */
        /* <DEDUP_REMOVED lines=51> */
[----:B------:R-:W-:Y:S01]  /*b670*/  IMAD.HI.U32 R10, R25, R9, RZ ;  /* 0x00000009190a7227 */ /* 0x000fe200078e00ff */
[----:B------:R-:W-:Y:S02]  /*b680*/  IADD3 R8, R0, 0x127, RZ ;  /* 0x0000012700087810 */ /* 0x000fe40007ffe0ff */
[----:B------:R-:W-:Y:S01]  /*b690*/  STL [R1+0x4b4], R14 ;  /* 0x0004b40e01007387 */ /* 0x000fe20000100800 */
[----:B------:R-:W-:Y:S01]  /*b6a0*/  @!P1 IMAD.IADD R12, R12, 0x1, -R4 ;  /* 0x000000010c0c9824 */ /* 0x000fe200078e0a04 */
[----:B------:R-:W-:Y:S01]  /*b6b0*/  IABS R13, R8 ;  /* 0x00000008000d7213 */ /* 0x000fe20000000000 */
[----:B------:R-:W-:Y:S01]  /*b6c0*/  IMAD.MOV R10, RZ, RZ, -R10 ;  /* 0x000000ffff0a7224 */ /* 0x000fe200078e0a0a */
[----:B------:R0:W-:Y:S01]  /*b6d0*/  STL [R1+0x4b8], R11 ;  /* 0x0004b80b01007387 */ /* 0x0001e20000100800 */
[--C-:B------:R-:W-:Y:S01]  /*b6e0*/  @!P0 IMAD.IADD R7, R7, 0x1, -R4.reuse ;  /* 0x0000000107078824 */ /* 0x100fe200078e0a04 */
[----:B------:R-:W-:Y:S01]  /*b6f0*/  ISETP.GE.AND P0, PT, R5, RZ, PT ;  /* 0x000000ff0500720c */ /* 0x000fe20003f06270 */
[--C-:B------:R-:W-:Y:S01]  /*b700*/  @!P6 IMAD.IADD R6, R6, 0x1, -R4.reuse ;  /* 0x000000010606e824 */ /* 0x100fe200078e0a04 */
[----:B------:R-:W-:Y:S01]  /*b710*/  ISETP.GT.U32.AND P6, PT, R4, R12, PT ;  /* 0x0000000c0400720c */ /* 0x000fe20003fc4070 */
[----:B------:R-:W-:Y:S01]  /*b720*/  @!P3 IMAD.IADD R2, R2, 0x1, -R4 ;  /* 0x000000010202b824 */ /* 0x000fe200078e0a04 */
[C---:B------:R-:W-:Y:S01]  /*b730*/  ISETP.GT.U32.AND P1, PT, R4.reuse, R7, PT ;  /* 0x000000070400720c */ /* 0x040fe20003f24070 */
[----:B------:R-:W-:Y:S01]  /*b740*/  IMAD R9, R4, R10, R9 ;  /* 0x0000000a04097224 */ /* 0x000fe200078e0209 */
[----:B------:R-:W-:Y:S01]  /*b750*/  ISETP.GE.AND P3, PT, R3, RZ, PT ;  /* 0x000000ff0300720c */ /* 0x000fe20003f66270 */
[----:B------:R-:W-:Y:S01]  /*b760*/  IMAD.HI.U32 R10, R25, R13, RZ ;  /* 0x0000000d190a7227 */ /* 0x000fe200078e00ff */
[----:B------:R-:W-:-:S02]  /*b770*/  IADD3 R3, R0, 0x124, RZ ;  /* 0x0000012400037810 */ /* 0x000fc40007ffe0ff */
[C---:B------:R-:W-:Y:S01]  /*b780*/  IADD3 R5, R0.reuse, 0x126, RZ ;  /* 0x0000012600057810 */ /* 0x040fe20007ffe0ff */
[----:B0-----:R-:W-:Y:S01]  /*b790*/  IMAD.MOV.U32 R11, RZ, RZ, R2 ;  /* 0x000000ffff0b7224 */ /* 0x001fe200078e0002 */
[----:B------:R-:W-:Y:S01]  /*b7a0*/  IABS R15, R3 ;  /* 0x00000003000f7213 */ /* 0x000fe20000000000 */
[----:B------:R-:W-:Y:S01]  /*b7b0*/  IMAD.MOV R10, RZ, RZ, -R10 ;  /* 0x000000ffff0a7224 */ /* 0x000fe200078e0a0a */
[----:B------:R-:W-:Y:S01]  /*b7c0*/  IADD3 R2, R0, 0x125, RZ ;  /* 0x0000012500027810 */ /* 0x000fe20007ffe0ff */
[----:B------:R-:W-:Y:S01]  /*b7d0*/  @!P2 IMAD.MOV R11, RZ, RZ, -R11 ;  /* 0x000000ffff0ba224 */ /* 0x000fe200078e0a0b */
[C---:B------:R-:W-:Y:S01]  /*b7e0*/  ISETP.GT.U32.AND P2, PT, R4.reuse, R6, PT ;  /* 0x000000060400720c */ /* 0x040fe20003f44070 */
[----:B------:R-:W-:Y:S01]  /*b7f0*/  IMAD R13, R4, R10, R13 ;  /* 0x0000000a040d7224 */ /* 0x000fe200078e020d */
[----:B------:R-:W-:Y:S01]  /*b800*/  IABS R14, R5 ;  /* 0x00000005000e7213 */ /* 0x000fe20000000000 */
[--C-:B------:R-:W-:Y:S01]  /*b810*/  @!P6 IMAD.IADD R12, R12, 0x1, -R4.reuse ;  /* 0x000000010c0ce824 */ /* 0x100fe200078e0a04 */
[----:B------:R0:W-:Y:S01]  /*b820*/  STL [R1+0x4bc], R11 ;  /* 0x0004bc0b01007387 */ /* 0x0001e20000100800 */
[----:B------:R-:W-:Y:S01]  /*b830*/  @!P1 IMAD.IADD R7, R7, 0x1, -R4 ;  /* 0x0000000107079824 */ /* 0x000fe200078e0a04 */
[----:B------:R-:W-:-:S02]  /*b840*/  ISETP.GT.U32.AND P6, PT, R4, R13, PT ;  /* 0x0000000d0400720c */ /* 0x000fc40003fc4070 */
[----:B------:R-:W-:Y:S02]  /*b850*/  ISETP.GT.U32.AND P1, PT, R4, R9, PT ;  /* 0x000000090400720c */ /* 0x000fe40003f24070 */
[----:B------:R-:W-:-:S03]  /*b860*/  IABS R10, R2 ;  /* 0x00000002000a7213 */ /* 0x000fc60000000000 */
[----:B------:R-:W-:Y:S01]  /*b870*/  @!P2 IMAD.IADD R6, R6, 0x1, -R4 ;  /* 0x000000010606a824 */ /* 0x000fe200078e0a04 */
[----:B------:R-:W-:Y:S01]  /*b880*/  ISETP.GE.AND P2, PT, R8, RZ, PT ;  /* 0x000000ff0800720c */ /* 0x000fe20003f46270 */
[----:B0-----:R-:W-:Y:S02]  /*b890*/  IMAD.MOV.U32 R11, RZ, RZ, R7 ;  /* 0x000000ffff0b7224 */ /* 0x001fe400078e0007 */
[----:B------:R-:W-:Y:S02]  /*b8a0*/  IMAD.MOV.U32 R8, RZ, RZ, R15 ;  /* 0x000000ffff087224 */ /* 0x000fe400078e000f */
[----:B------:R-:W-:-:S04]  /*b8b0*/  IMAD.HI.U32 R15, R25, R14, RZ ;  /* 0x0000000e190f7227 */ /* 0x000fc800078e00ff */
[--C-:B------:R-:W-:Y:S02]  /*b8c0*/  @!P6 IMAD.IADD R13, R13, 0x1, -R4.reuse ;  /* 0x000000010d0de824 */ /* 0x100fe400078e0a04 */
[----:B------:R-:W-:Y:S02]  /*b8d0*/  @!P5 IMAD.MOV R11, RZ, RZ, -R11 ;  /* 0x000000ffff0bd224 */ /* 0x000fe400078e0a0b */
[----:B------:R-:W-:Y:S01]  /*b8e0*/  IMAD.HI.U32 R16, R25, R10, RZ ;  /* 0x0000000a19107227 */ /* 0x000fe200078e00ff */
[----:B------:R-:W-:Y:S02]  /*b8f0*/  ISETP.GT.U32.AND P6, PT, R4, R13, PT ;  /* 0x0000000d0400720c */ /* 0x000fe40003fc4070 */
[----:B------:R0:W-:Y:S01]  /*b900*/  STL [R1+0x4b0], R11 ;  /* 0x0004b00b01007387 */ /* 0x0001e20000100800 */
[----:B------:R-:W-:Y:S02]  /*b910*/  IMAD.MOV R15, RZ, RZ, -R15 ;  /* 0x000000ffff0f7224 */ /* 0x000fe400078e0a0f */
[----:B------:R-:W-:Y:S01]  /*b920*/  @!P1 IMAD.IADD R9, R9, 0x1, -R4 ;  /* 0x0000000109099824 */ /* 0x000fe200078e0a04 */
[----:B------:R-:W-:Y:S01]  /*b930*/  ISETP.GE.AND P1, PT, R5, RZ, PT ;  /* 0x000000ff0500720c */ /* 0x000fe20003f26270 */
[----:B------:R-:W-:-:S03]  /*b940*/  IMAD.HI.U32 R5, R25, R8, RZ ;  /* 0x0000000819057227 */ /* 0x000fc600078e00ff */
[C---:B------:R-:W-:Y:S01]  /*b950*/  ISETP.GT.U32.AND P5, PT, R4.reuse, R9, PT ;  /* 0x000000090400720c */ /* 0x040fe20003fa4070 */
[----:B------:R-:W-:Y:S02]  /*b960*/  IMAD.MOV R7, RZ, RZ, -R16 ;  /* 0x000000ffff077224 */ /* 0x000fe400078e0a10 */
[----:B------:R-:W-:Y:S01]  /*b970*/  IMAD R14, R4, R15, R14 ;  /* 0x0000000f040e7224 */ /* 0x000fe200078e020e */
[C---:B------:R-:W-:Y:S01]  /*b980*/  IADD3 R15, R0.reuse, 0x123, RZ ;  /* 0x00000123000f7810 */ /* 0x040fe20007ffe0ff */
[----:B0-----:R-:W-:Y:S01]  /*b990*/  IMAD.MOV.U32 R11, RZ, RZ, R12 ;  /* 0x000000ffff0b7224 */ /* 0x001fe200078e000c */
[----:B------:R-:W-:Y:S01]  /*b9a0*/  IADD3 R12, R0, 0x11f, RZ ;  /* 0x0000011f000c7810 */ /* 0x000fe20007ffe0ff */
[----:B------:R-:W-:Y:S02]  /*b9b0*/  IMAD.MOV R5, RZ, RZ, -R5 ;  /* 0x000000ffff057224 */ /* 0x000fe400078e0a05 */
[----:B------:R-:W-:Y:S01]  /*b9c0*/  IMAD R10, R4, R7, R10 ;  /* 0x00000007040a7224 */ /* 0x000fe200078e020a */
[----:B------:R-:W-:Y:S01]  /*b9d0*/  IADD3 R7, R0, 0x121, RZ ;  /* 0x0000012100077810 */ /* 0x000fe20007ffe0ff */
        /* <DEDUP_REMOVED lines=8> */
[--C-:B------:R-:W-:Y:S01]  /*ba60*/  @!P5 IMAD.IADD R9, R9, 0x1, -R4.reuse ;  /* 0x000000010909d824 */ /* 0x100fe200078e0a04 */
[----:B------:R-:W-:Y:S01]  /*ba70*/  ISETP.GE.AND P5, PT, R2, RZ, PT ;  /* 0x000000ff0200720c */ /* 0x000fe20003fa6270 */
[----:B------:R-:W-:Y:S01]  /*ba80*/  STL [R1+0x4a0], R11 ;  /* 0x0004a00b01007387 */ /* 0x000fe20000100800 */
[----:B------:R-:W-:Y:S01]  /*ba90*/  IADD3 R2, R0, 0x122, RZ ;  /* 0x0000012200027810 */ /* 0x000fe20007ffe0ff */
[----:B------:R-:W-:Y:S01]  /*baa0*/  @!P2 IMAD.MOV R13, RZ, RZ, -R13 ;  /* 0x000000ffff0da224 */ /* 0x000fe200078e0a0d */
[----:B------:R-:W-:Y:S01]  /*bab0*/  IABS R17, R7 ;  /* 0x0000000700117213 */ /* 0x000fe20000000000 */
[----:B------:R-:W-:Y:S01]  /*bac0*/  @!P4 IMAD.IADD R14, R14, 0x1, -R4 ;  /* 0x000000010e0ec824 */ /* 0x000fe200078e0a04 */
[----:B------:R0:W-:Y:S01]  /*bad0*/  STL [R1+0x4a4], R6 ;  /* 0x0004a40601007387 */ /* 0x0001e20000100800 */
[----:B------:R-:W-:Y:S01]  /*bae0*/  ISETP.GE.AND P4, PT, R3, RZ, PT ;  /* 0x000000ff0300720c */ /* 0x000fe20003f86270 */
[----:B------:R-:W-:-:S04]  /*baf0*/  IMAD.HI.U32 R3, R25, R5, RZ ;  /* 0x0000000519037227 */ /* 0x000fc800078e00ff */
[--C-:B------:R-:W-:Y:S01]  /*bb00*/  @!P3 IMAD.IADD R10, R10, 0x1, -R4.reuse ;  /* 0x000000010a0ab824 */ /* 0x100fe200078e0a04 */
[----:B------:R-:W-:Y:S01]  /*bb10*/  ISETP.GT.U32.AND P3, PT, R4, R14, PT ;  /* 0x0000000e0400720c */ /* 0x000fe20003f64070 */
[----:B------:R-:W-:Y:S01]  /*bb20*/  @!P6 IMAD.IADD R8, R8, 0x1, -R4 ;  /* 0x000000010808e824 */ /* 0x000fe200078e0a04 */
[----:B0-----:R-:W-:Y:S01]  /*bb30*/  IABS R6, R2 ;  /* 0x0000000200067213 */ /* 0x001fe20000000000 */
[----:B------:R-:W-:Y:S01]  /*bb40*/  IMAD.MOV.U32 R11, RZ, RZ, R9 ;  /* 0x000000ffff0b7224 */ /* 0x000fe200078e0009 */
[----:B------:R-:W-:Y:S01]  /*bb50*/  ISETP.GT.U32.AND P6, PT, R4, R10, PT ;  /* 0x0000000a0400720c */ /* 0x000fe20003fc4070 */
[----:B------:R-:W-:Y:S02]  /*bb60*/  IMAD.MOV R3, RZ, RZ, -R3 ;  /* 0x000000ffff037224 */ /* 0x000fe400078e0a03 */
[----:B------:R-:W-:-:S04]  /*bb70*/  IMAD.HI.U32 R9, R25, R6, RZ ;  /* 0x0000000619097227 */ /* 0x000fc800078e00ff */
[----:B------:R-:W-:Y:S01]  /*bb80*/  IMAD R5, R4, R3, R5 ;  /* 0x0000000304057224 */ /* 0x000fe200078e0205 */
[----:B------:R-:W-:Y:S01]  /*bb90*/  IADD3 R3, R0, 0x120, RZ ;  /* 0x0000012000037810 */ /* 0x000fe20007ffe0ff */
[----:B------:R-:W-:Y:S02]  /*bba0*/  IMAD.MOV R9, RZ, RZ, -R9 ;  /* 0x000000ffff097224 */ /* 0x000fe400078e0a09 */
[----:B------:R-:W-:Y:S01]  /*bbb0*/  @!P3 IMAD.IADD R14, R14, 0x1, -R4 ;  /* 0x000000010e0eb824 */ /* 0x000fe200078e0a04 */
[C---:B------:R-:W-:Y:S01]  /*bbc0*/  ISETP.GT.U32.AND P3, PT, R4.reuse, R5, PT ;  /* 0x000000050400720c */ /* 0x040fe20003f64070 */
[----:B------:R-:W-:Y:S01]  /*bbd0*/  IMAD R6, R4, R9, R6 ;  /* 0x0000000904067224 */ /* 0x000fe200078e0206 */
[----:B------:R-:W-:Y:S01]  /*bbe0*/  IABS R9, R3 ;  /* 0x0000000300097213 */ /* 0x000fe20000000000 */
[----:B------:R-:W-:Y:S02]  /*bbf0*/  @!P6 IMAD.IADD R10, R10, 0x1, -R4 ;  /* 0x000000010a0ae824 */ /* 0x000fe400078e0a04 */
[----:B------:R-:W-:Y:S01]  /*bc00*/  IMAD.HI.U32 R18, R25, R17, RZ ;  /* 0x0000001119127227 */ /* 0x000fe200078e00ff */
[----:B------:R-:W-:-:S03]  /*bc10*/  ISETP.GT.U32.AND P6, PT, R4, R6, PT ;  /* 0x000000060400720c */ /* 0x000fc60003fc4070 */
[----:B------:R-:W-:Y:S01]  /*bc20*/  @!P0 IMAD.MOV R11, RZ, RZ, -R11 ;  /* 0x000000ffff0b8224 */ /* 0x000fe200078e0a0b */
[----:B------:R-:W-:Y:S01]  /*bc30*/  ISETP.GT.U32.AND P0, PT, R4, R8, PT ;  /* 0x000000080400720c */ /* 0x000fe20003f04070 */
[----:B------:R-:W-:Y:S02]  /*bc40*/  IMAD.MOV R18, RZ, RZ, -R18 ;  /* 0x000000ffff127224 */ /* 0x000fe400078e0a12 */
[--C-:B------:R-:W-:Y:S01]  /*bc50*/  @!P3 IMAD.IADD R5, R5, 0x1, -R4.reuse ;  /* 0x000000010505b824 */ /* 0x100fe200078e0a04 */
[----:B------:R-:W-:Y:S01]  /*bc60*/  ISETP.GE.AND P3, PT, R2, RZ, PT ;  /* 0x000000ff0200720c */ /* 0x000fe20003f66270 */
[----:B------:R-:W-:Y:S01]  /*bc70*/  IMAD.HI.U32 R16, R25, R9, RZ ;  /* 0x0000000919107227 */ /* 0x000fe200078e00ff */
[----:B------:R0:W-:Y:S03]  /*bc80*/  STL [R1+0x4a8], R11 ;  /* 0x0004a80b01007387 */ /* 0x0001e60000100800 */
[----:B------:R-:W-:Y:S01]  /*bc90*/  @!P6 IMAD.IADD R6, R6, 0x1, -R4 ;  /* 0x000000010606e824 */ /* 0x000fe200078e0a04 */
[C---:B------:R-:W-:Y:S01]  /*bca0*/  ISETP.GT.U32.AND P6, PT, R4.reuse, R5, PT ;  /* 0x000000050400720c */ /* 0x040fe20003fc4070 */
[----:B------:R-:W-:Y:S01]  /*bcb0*/  IMAD R2, R4, R18, R17 ;  /* 0x0000001204027224 */ /* 0x000fe200078e0211 */
[----:B------:R-:W-:Y:S01]  /*bcc0*/  STL [R1+0x49c], R13 ;  /* 0x00049c0d01007387 */ /* 0x000fe20000100800 */
[----:B------:R-:W-:-:S02]  /*bcd0*/  IMAD.MOV R16, RZ, RZ, -R16 ;  /* 0x000000ffff107224 */ /* 0x000fc400078e0a10 */
[----:B------:R-:W-:Y:S01]  /*bce0*/  @!P0 IMAD.IADD R8, R8, 0x1, -R4 ;  /* 0x0000000108088824 */ /* 0x000fe200078e0a04 */
[C---:B------:R-:W-:Y:S01]  /*bcf0*/  ISETP.GT.U32.AND P2, PT, R4.reuse, R2, PT ;  /* 0x000000020400720c */ /* 0x040fe20003f44070 */
[----:B0-----:R-:W-:Y:S01]  /*bd00*/  IMAD.MOV.U32 R11, RZ, RZ, R14 ;  /* 0x000000ffff0b7224 */ /* 0x001fe200078e000e */
[----:B------:R-:W-:Y:S01]  /*bd10*/  ISETP.GE.AND P0, PT, R15, RZ, PT ;  /* 0x000000ff0f00720c */ /* 0x000fe20003f06270 */
[C---:B------:R-:W-:Y:S01]  /*bd20*/  IMAD R9, R4.reuse, R16, R9 ;  /* 0x0000001004097224 */ /* 0x040fe200078e0209 */
[----:B------:R-:W-:Y:S01]  /*bd30*/  IABS R15, R12 ;  /* 0x0000000c000f7213 */ /* 0x000fe20000000000 */
[----:B------:R-:W-:Y:S01]  /*bd40*/  @!P1 IMAD.MOV R11, RZ, RZ, -R11 ;  /* 0x000000ffff0b9224 */ /* 0x000fe200078e0a0b */
[C---:B------:R-:W-:Y:S01]  /*bd50*/  ISETP.GT.U32.AND P1, PT, R4.reuse, R6, PT ;  /* 0x000000060400720c */ /* 0x040fe20003f24070 */
[----:B------:R-:W-:Y:S01]  /*bd60*/  @!P6 IMAD.IADD R5, R5, 0x1, -R4 ;  /* 0x000000010505e824 */ /* 0x000fe200078e0a04 */
[----:B------:R-:W-:Y:S01]  /*bd70*/  ISETP.GT.U32.AND P6, PT, R4, R9, PT ;  /* 0x000000090400720c */ /* 0x000fe20003fc4070 */
[----:B------:R-:W-:Y:S01]  /*bd80*/  @!P5 IMAD.MOV R10, RZ, RZ, -R10 ;  /* 0x000000ffff0ad224 */ /* 0x000fe200078e0a0a */
[----:B------:R-:W-:Y:S01]  /*bd90*/  ISETP.GE.AND P5, PT, R7, RZ, PT ;  /* 0x000000ff0700720c */ /* 0x000fe20003fa6270 */
[----:B------:R-:W-:Y:S01]  /*bda0*/  IMAD.HI.U32 R7, R25, R15, RZ ;  /* 0x0000000f19077227 */ /* 0x000fe200078e00ff */
[----:B------:R-:W-:Y:S03]  /*bdb0*/  STL [R1+0x498], R11 ;  /* 0x0004980b01007387 */ /* 0x000fe60000100800 */
[----:B------:R-:W-:Y:S01]  /*bdc0*/  @!P4 IMAD.MOV R8, RZ, RZ, -R8 ;  /* 0x000000ffff08c224 */ /* 0x000fe200078e0a08 */
[----:B------:R-:W-:Y:S01]  /*bdd0*/  ISETP.GE.AND P4, PT, R3, RZ, PT ;  /* 0x000000ff0300720c */ /* 0x000fe20003f86270 */
[----:B------:R-:W-:Y:S01]  /*bde0*/  IMAD.MOV R7, RZ, RZ, -R7 ;  /* 0x000000ffff077224 */ /* 0x000fe200078e0a07 */
[----:B------:R-:W-:Y:S01]  /*bdf0*/  IADD3 R3, R0, 0x11e, RZ ;  /* 0x0000011e00037810 */ /* 0x000fe20007ffe0ff */
[--C-:B------:R-:W-:Y:S01]  /*be00*/  @!P2 IMAD.IADD R2, R2, 0x1, -R4.reuse ;  /* 0x000000010202a824 */ /* 0x100fe200078e0a04 */
[----:B------:R0:W-:Y:S01]  /*be10*/  STL [R1+0x494], R10 ;  /* 0x0004940a01007387 */ /* 0x0001e20000100800 */
[--C-:B------:R-:W-:Y:S01]  /*be20*/  @!P1 IMAD.IADD R6, R6, 0x1, -R4.reuse ;  /* 0x0000000106069824 */ /* 0x100fe200078e0a04 */
[----:B------:R-:W-:Y:S01]  /*be30*/  IABS R17, R3 ;  /* 0x0000000300117213 */ /* 0x000fe20000000000 */
[C---:B------:R-:W-:Y:S01]  /*be40*/  IMAD R18, R4.reuse, R7, R15 ;  /* 0x0000000704127224 */ /* 0x040fe200078e020f */
[----:B------:R1:W-:Y:S01]  /*be50*/  STL [R1+0x490], R8 ;  /* 0x0004900801007387 */ /* 0x0003e20000100800 */
[----:B------:R-:W-:Y:S01]  /*be60*/  @!P6 IMAD.IADD R9, R9, 0x1, -R4 ;  /* 0x000000010909e824 */ /* 0x000fe200078e0a04 */
[C---:B------:R-:W-:Y:S01]  /*be70*/  ISETP.GT.U32.AND P6, PT, R4.reuse, R2, PT ;  /* 0x000000020400720c */ /* 0x040fe20003fc4070 */
[----:B------:R-:W-:Y:S01]  /*be80*/  @!P3 IMAD.MOV R6, RZ, RZ, -R6 ;  /* 0x000000ffff06b224 */ /* 0x000fe200078e0a06 */
[----:B------:R-:W-:Y:S01]  /*be90*/  ISETP.GT.U32.AND P3, PT, R4, R18, PT ;  /* 0x000000120400720c */ /* 0x000fe20003f64070 */
[----:B0-----:R-:W-:Y:S01]  /*bea0*/  IMAD.MOV.U32 R10, RZ, RZ, R5 ;  /* 0x000000ffff0a7224 */ /* 0x001fe200078e0005 */
[----:B------:R-:W-:Y:S01]  /*beb0*/  IADD3 R7, R0, 0x11c, RZ ;  /* 0x0000011c00077810 */ /* 0x000fe20007ffe0ff */
[----:B------:R-:W-:Y:S01]  /*bec0*/  IMAD.HI.U32 R5, R25, R17, RZ ;  /* 0x0000001119057227 */ /* 0x000fe200078e00ff */
[----:B------:R-:W-:-:S02]  /*bed0*/  ISETP.GE.AND P2, PT, R3, RZ, PT ;  /* 0x000000ff0300720c */ /* 0x000fc40003f46270 */
[----:B-1----:R-:W-:Y:S01]  /*bee0*/  IADD3 R8, R0, 0x11d, RZ ;  /* 0x0000011d00087810 */ /* 0x002fe20007ffe0ff */
[----:B------:R-:W-:Y:S01]  /*bef0*/  @!P0 IMAD.MOV R10, RZ, RZ, -R10 ;  /* 0x000000ffff0a8224 */ /* 0x000fe200078e0a0a */
[----:B------:R-:W-:Y:S01]  /*bf00*/  ISETP.GT.U32.AND P0, PT, R4, R9, PT ;  /* 0x000000090400720c */ /* 0x000fe20003f04070 */
[----:B------:R-:W-:Y:S01]  /*bf10*/  IMAD.MOV R5, RZ, RZ, -R5 ;  /* 0x000000ffff057224 */ /* 0x000fe200078e0a05 */
[----:B------:R-:W-:Y:S01]  /*bf20*/  IABS R16, R7 ;  /* 0x0000000700107213 */ /* 0x000fe20000000000 */
[--C-:B------:R-:W-:Y:S01]  /*bf30*/  @!P6 IMAD.IADD R2, R2, 0x1, -R4.reuse ;  /* 0x000000010202e824 */ /* 0x100fe200078e0a04 */
[----:B------:R-:W-:Y:S01]  /*bf40*/  IABS R13, R8 ;  /* 0x00000008000d7213 */ /* 0x000fe20000000000 */
[----:B------:R-:W-:Y:S01]  /*bf50*/  IMAD R17, R4, R5, R17 ;  /* 0x0000000504117224 */ /* 0x000fe200078e0211 */
[----:B------:R0:W-:Y:S01]  /*bf60*/  STL [R1+0x488], R10 ;  /* 0x0004880a01007387 */ /* 0x0001e20000100800 */
[----:B------:R-:W-:Y:S01]  /*bf70*/  @!P3 IMAD.IADD R18, R18, 0x1, -R4 ;  /* 0x000000011212b824 */ /* 0x000fe200078e0a04 */
[----:B------:R-:W-:Y:S01]  /*bf80*/  IADD3 R3, R0, 0x11b, RZ ;  /* 0x0000011b00037810 */ /* 0x000fe20007ffe0ff */
[----:B------:R-:W-:Y:S01]  /*bf90*/  IMAD.HI.U32 R5, R25, R13, RZ ;  /* 0x0000000d19057227 */ /* 0x000fe200078e00ff */
[----:B------:R1:W-:Y:S01]  /*bfa0*/  STL [R1+0x484], R6 ;  /* 0x0004840601007387 */ /* 0x0003e20000100800 */
[----:B------:R-:W-:-:S02]  /*bfb0*/  ISETP.GT.U32.AND P6, PT, R4, R17, PT ;  /* 0x000000110400720c */ /* 0x000fc40003fc4070 */
[----:B------:R-:W-:Y:S01]  /*bfc0*/  @!P0 IMAD.IADD R9, R9, 0x1, -R4 ;  /* 0x0000000109098824 */ /* 0x000fe200078e0a04 */
[----:B------:R-:W-:Y:S01]  /*bfd0*/  ISETP.GE.AND P0, PT, R8, RZ, PT ;  /* 0x000000ff0800720c */ /* 0x000fe20003f06270 */
[----:B------:R-:W-:Y:S01]  /*bfe0*/  IMAD.MOV R8, RZ, RZ, -R5 ;  /* 0x000000ffff087224 */ /* 0x000fe200078e0a05 */
[----:B------:R-:W-:Y:S01]  /*bff0*/  IABS R15, R3 ;  /* 0x00000003000f7213 */ /* 0x000fe20000000000 */
[----:B0-----:R-:W-:Y:S01]  /*c000*/  IMAD.MOV.U32 R10, RZ, RZ, R2 ;  /* 0x000000ffff0a7224 */ /* 0x001fe200078e0002 */
[----:B------:R-:W-:Y:S01]  /*c010*/  IADD3 R2, R0, 0x119, RZ ;  /* 0x0000011900027810 */ /* 0x000fe20007ffe0ff */
[----:B------:R-:W-:Y:S01]  /*c020*/  IMAD R13, R4, R8, R13 ;  /* 0x00000008040d7224 */ /* 0x000fe200078e020d */
[----:B------:R-:W-:Y:S01]  /*c030*/  IADD3 R8, R0, 0x11a, RZ ;  /* 0x0000011a00087810 */ /* 0x000fe20007ffe0ff */
[----:B-1----:R-:W-:Y:S01]  /*c040*/  IMAD.HI.U32 R6, R25, R16, RZ ;  /* 0x0000001019067227 */ /* 0x002fe200078e00ff */
[----:B------:R-:W-:Y:S02]  /*c050*/  ISETP.GE.AND P1, PT, R12, RZ, PT ;  /* 0x000000ff0c00720c */ /* 0x000fe40003f26270 */
[----:B------:R-:W-:Y:S01]  /*c060*/  ISETP.GE.AND P3, PT, R7, RZ, PT ;  /* 0x000000ff0700720c */ /* 0x000fe20003f66270 */
[----:B------:R-:W-:Y:S01]  /*c070*/  @!P5 IMAD.MOV R10, RZ, RZ, -R10 ;  /* 0x000000ffff0ad224 */ /* 0x000fe200078e0a0a */
[C---:B------:R-:W-:Y:S01]  /*c080*/  ISETP.GT.U32.AND P5, PT, R4.reuse, R18, PT ;  /* 0x000000120400720c */ /* 0x040fe20003fa4070 */
[----:B------:R-:W-:Y:S01]  /*c090*/  IMAD.MOV R6, RZ, RZ, -R6 ;  /* 0x000000ffff067224 */ /* 0x000fe200078e0a06 */
[----:B------:R-:W-:Y:S01]  /*c0a0*/  IABS R7, R2 ;  /* 0x0000000200077213 */ /* 0x000fe20000000000 */
[----:B------:R-:W-:Y:S01]  /*c0b0*/  @!P6 IMAD.IADD R17, R17, 0x1, -R4 ;  /* 0x000000011111e824 */ /* 0x000fe200078e0a04 */
[----:B------:R0:W-:Y:S01]  /*c0c0*/  STL [R1+0x47c], R10 ;  /* 0x00047c0a01007387 */ /* 0x0001e20000100800 */
[----:B------:R-:W-:Y:S01]  /*c0d0*/  IMAD R16, R4, R6, R16 ;  /* 0x0000000604107224 */ /* 0x000fe200078e0210 */
[----:B------:R-:W-:Y:S01]  /*c0e0*/  IADD3 R12, R0, 0x117, RZ ;  /* 0x00000117000c7810 */ /* 0x000fe20007ffe0ff */
[----:B------:R-:W-:Y:S01]  /*c0f0*/  IMAD.MOV.U32 R6, RZ, RZ, R9 ;  /* 0x000000ffff067224 */ /* 0x000fe200078e0009 */
[----:B------:R-:W-:Y:S01]  /*c100*/  ISETP.GT.U32.AND P6, PT, R4, R17, PT ;  /* 0x000000110400720c */ /* 0x000fe20003fc4070 */
[----:B------:R-:W-:Y:S01]  /*c110*/  IMAD.HI.U32 R5, R25, R15, RZ ;  /* 0x0000000f19057227 */ /* 0x000fe200078e00ff */
[----:B------:R-:W-:-:S03]  /*c120*/  IADD3 R9, R0, 0x118, RZ ;  /* 0x0000011800097810 */ /* 0x000fc60007ffe0ff */
[----:B------:R-:W-:Y:S01]  /*c130*/  @!P4 IMAD.MOV R6, RZ, RZ, -R6 ;  /* 0x000000ffff06c224 */ /* 0x000fe200078e0a06 */
[----:B------:R-:W-:Y:S01]  /*c140*/  ISETP.GT.U32.AND P4, PT, R4, R13, PT ;  /* 0x0000000d0400720c */ /* 0x000fe20003f84070 */
[----:B------:R-:W-:Y:S01]  /*c150*/  @!P5 IMAD.IADD R18, R18, 0x1, -R4 ;  /* 0x000000011212d824 */ /* 0x000fe200078e0a04 */
[C---:B------:R-:W-:Y:S01]  /*c160*/  ISETP.GT.U32.AND P5, PT, R4.reuse, R16, PT ;  /* 0x000000100400720c */ /* 0x040fe20003fa4070 */
[----:B------:R-:W-:Y:S01]  /*c170*/  IMAD.MOV R5, RZ, RZ, -R5 ;  /* 0x000000ffff057224 */ /* 0x000fe200078e0a05 */
[----:B0-----:R-:W-:Y:S01]  /*c180*/  IABS R10, R8 ;  /* 0x00000008000a7213 */ /* 0x001fe20000000000 */
[----:B------:R-:W-:Y:S01]  /*c190*/  IMAD.MOV.U32 R19, RZ, RZ, R18 ;  /* 0x000000ffff137224 */ /* 0x000fe200078e0012 */
[----:B------:R0:W-:Y:S01]  /*c1a0*/  STL [R1+0x480], R6 ;  /* 0x0004800601007387 */ /* 0x0001e20000100800 */
[----:B------:R-:W-:Y:S01]  /*c1b0*/  IMAD R15, R4, R5, R15 ;  /* 0x00000005040f7224 */ /* 0x000fe200078e020f */
[----:B------:R-:W-:Y:S01]  /*c1c0*/  IABS R5, R12 ;  /* 0x0000000c00057213 */ /* 0x000fe20000000000 */
[----:B------:R-:W-:Y:S01]  /*c1d0*/  @!P6 IMAD.IADD R17, R17, 0x1, -R4 ;  /* 0x000000011111e824 */ /* 0x000fe200078e0a04 */
[----:B------:R-:W-:Y:S01]  /*c1e0*/  IADD3 R18, R0, 0x110, RZ ;  /* 0x0000011000127810 */ /* 0x000fe20007ffe0ff */
[----:B------:R-:W-:Y:S01]  /*c1f0*/  IMAD.HI.U32 R14, R25, R10, RZ ;  /* 0x0000000a190e7227 */ /* 0x000fe200078e00ff */
[----:B------:R-:W-:-:S03]  /*c200*/  ISETP.GT.U32.AND P6, PT, R4, R15, PT ;  /* 0x0000000f0400720c */ /* 0x000fc60003fc4070 */
[--C-:B------:R-:W-:Y:S01]  /*c210*/  @!P4 IMAD.IADD R13, R13, 0x1, -R4.reuse ;  /* 0x000000010d0dc824 */ /* 0x100fe200078e0a04 */
[----:B------:R-:W-:Y:S01]  /*c220*/  ISETP.GE.AND P4, PT, R3, RZ, PT ;  /* 0x000000ff0300720c */ /* 0x000fe20003f86270 */
[----:B------:R-:W-:Y:S01]  /*c230*/  @!P5 IMAD.IADD R16, R16, 0x1, -R4 ;  /* 0x000000011010d824 */ /* 0x000fe200078e0a04 */
[----:B0-----:R-:W-:Y:S01]  /*c240*/  IABS R6, R9 ;  /* 0x0000000900067213 */ /* 0x001fe20000000000 */
[----:B------:R-:W-:Y:S01]  /*c250*/  IMAD.MOV R14, RZ, RZ, -R14 ;  /* 0x000000ffff0e7224 */ /* 0x000fe200078e0a0e */
[----:B------:R-:W-:Y:S01]  /*c260*/  ISETP.GT.U32.AND P5, PT, R4, R13, PT ;  /* 0x0000000d0400720c */ /* 0x000fe20003fa4070 */
[----:B------:R-:W-:-:S04]  /*c270*/  IMAD.HI.U32 R3, R25, R7, RZ ;  /* 0x0000000719037227 */ /* 0x000fc800078e00ff */
[C---:B------:R-:W-:Y:S02]  /*c280*/  IMAD R10, R4.reuse, R14, R10 ;  /* 0x0000000e040a7224 */ /* 0x040fe400078e020a */
[--C-:B------:R-:W-:Y:S01]  /*c290*/  @!P6 IMAD.IADD R15, R15, 0x1, -R4.reuse ;  /* 0x000000010f0fe824 */ /* 0x100fe200078e0a04 */
[C---:B------:R-:W-:Y:S01]  /*c2a0*/  ISETP.GT.U32.AND P6, PT, R4.reuse, R16, PT ;  /* 0x000000100400720c */ /* 0x040fe20003fc4070 */
[----:B------:R-:W-:Y:S02]  /*c2b0*/  IMAD.MOV.U32 R11, RZ, RZ, R17 ;  /* 0x000000ffff0b7224 */ /* 0x000fe400078e0011 */
[----:B------:R-:W-:Y:S02]  /*c2c0*/  IMAD.MOV R3, RZ, RZ, -R3 ;  /* 0x000000ffff037224 */ /* 0x000fe400078e0a03 */
[----:B------:R-:W-:Y:S01]  /*c2d0*/  @!P5 IMAD.IADD R13, R13, 0x1, -R4 ;  /* 0x000000010d0dd824 */ /* 0x000fe200078e0a04 */
[C---:B------:R-:W-:Y:S01]  /*c2e0*/  ISETP.GT.U32.AND P5, PT, R4.reuse, R10, PT ;  /* 0x0000000a0400720c */ /* 0x040fe20003fa4070 */
        /* <DEDUP_REMOVED lines=13> */
[----:B------:R-:W-:Y:S01]  /*c3c0*/  IMAD R5, R4, R8, R5 ;  /* 0x0000000804057224 */ /* 0x000fe200078e0205 */
[----:B------:R-:W-:Y:S01]  /*c3d0*/  IADD3 R8, R0, 0x115, RZ ;  /* 0x0000011500087810 */ /* 0x000fe20007ffe0ff */
[----:B------:R-:W-:-:S04]  /*c3e0*/  IMAD.HI.U32 R14, R25, R6, RZ ;  /* 0x00000006190e7227 */ /* 0x000fc800078e00ff */
[----:B0-----:R-:W-:Y:S02]  /*c3f0*/  IMAD.MOV.U32 R11, RZ, RZ, R13 ;  /* 0x000000ffff0b7224 */ /* 0x001fe400078e000d */
[----:B------:R-:W-:Y:S01]  /*c400*/  @!P1 IMAD.IADD R15, R15, 0x1, -R4 ;  /* 0x000000010f0f9824 */ /* 0x000fe200078e0a04 */
[----:B------:R-:W-:Y:S01]  /*c410*/  ISETP.GE.AND P1, PT, R2, RZ, PT ;  /* 0x000000ff0200720c */ /* 0x000fe20003f26270 */
[----:B------:R-:W-:Y:S01]  /*c420*/  @!P0 IMAD.MOV R11, RZ, RZ, -R11 ;  /* 0x000000ffff0b8224 */ /* 0x000fe200078e0a0b */
[C---:B------:R-:W-:Y:S01]  /*c430*/  ISETP.GT.U32.AND P0, PT, R4.reuse, R10, PT ;  /* 0x0000000a0400720c */ /* 0x040fe20003f04070 */
[----:B------:R-:W-:Y:S01]  /*c440*/  @!P3 IMAD.MOV R16, RZ, RZ, -R16 ;  /* 0x000000ffff10b224 */ /* 0x000fe200078e0a10 */
[C---:B------:R-:W-:Y:S01]  /*c450*/  ISETP.GT.U32.AND P3, PT, R4.reuse, R5, PT ;  /* 0x000000050400720c */ /* 0x040fe20003f64070 */
[----:B------:R-:W-:Y:S01]  /*c460*/  IMAD.MOV R14, RZ, RZ, -R14 ;  /* 0x000000ffff0e7224 */ /* 0x000fe200078e0a0e */
[----:B------:R0:W-:Y:S01]  /*c470*/  STL [R1+0x474], R11 ;  /* 0x0004740b01007387 */ /* 0x0001e20000100800 */
[----:B------:R-:W-:Y:S01]  /*c480*/  @!P6 IMAD.IADD R7, R7, 0x1, -R4 ;  /* 0x000000010707e824 */ /* 0x000fe200078e0a04 */
[----:B------:R-:W-:Y:S01]  /*c490*/  IABS R2, R3 ;  /* 0x0000000300027213 */ /* 0x000fe20000000000 */
[C---:B------:R-:W-:Y:S01]  /*c4a0*/  IMAD R6, R4.reuse, R14, R6 ;  /* 0x0000000e04067224 */ /* 0x040fe200078e0206 */
[----:B------:R-:W-:Y:S01]  /*c4b0*/  IABS R14, R8 ;  /* 0x00000008000e7213 */ /* 0x000fe20000000000 */
[----:B------:R1:W-:Y:S01]  /*c4c0*/  STL [R1+0x454], R16 ;  /* 0x0004541001007387 */ /* 0x0003e20000100800 */
[C---:B------:R-:W-:Y:S01]  /*c4d0*/  ISETP.GT.U32.AND P6, PT, R4.reuse, R7, PT ;  /* 0x000000070400720c */ /* 0x040fe20003fc4070 */
[----:B------:R-:W-:Y:S01]  /*c4e0*/  IMAD.HI.U32 R13, R25, R2, RZ ;  /* 0x00000002190d7227 */ /* 0x000fe200078e00ff */
[----:B------:R-:W-:-:S03]  /*c4f0*/  ISETP.GT.U32.AND P5, PT, R4, R6, PT ;  /* 0x000000060400720c */ /* 0x000fc60003fa4070 */
[----:B0-----:R-:W-:Y:S02]  /*c500*/  IMAD.MOV.U32 R11, RZ, RZ, R15 ;  /* 0x000000ffff0b7224 */ /* 0x001fe400078e000f */
[--C-:B------:R-:W-:Y:S01]  /*c510*/  @!P0 IMAD.IADD R10, R10, 0x1, -R4.reuse ;  /* 0x000000010a0a8824 */ /* 0x100fe200078e0a04 */
[----:B------:R-:W-:Y:S01]  /*c520*/  ISETP.GE.AND P0, PT, R12, RZ, PT ;  /* 0x000000ff0c00720c */ /* 0x000fe20003f06270 */
        /* <DEDUP_REMOVED lines=20> */
[C---:B------:R-:W-:Y:S01]  /*c670*/  ISETP.GT.U32.AND P5, PT, R4.reuse, R6, PT ;  /* 0x000000060400720c */ /* 0x040fe20003fa4070 */
[----:B------:R-:W-:Y:S01]  /*c680*/  @!P1 IMAD.MOV R7, RZ, RZ, -R7 ;  /* 0x000000ffff079224 */ /* 0x000fe200078e0a07 */
[----:B------:R-:W-:Y:S01]  /*c690*/  STL [R1+0x45c], R11 ;  /* 0x00045c0b01007387 */ /* 0x000fe20000100800 */
[----:B------:R-:W-:Y:S01]  /*c6a0*/  IMAD R3, R4, R12, R9 ;  /* 0x0000000c04037224 */ /* 0x000fe200078e0209 */
[----:B------:R-:W-:-:S02]  /*c6b0*/  ISETP.GE.AND P1, PT, R14, RZ, PT ;  /* 0x000000ff0e00720c */ /* 0x000fc40003f26270 */
[----:B------:R0:W-:Y:S01]  /*c6c0*/  STL [R1+0x460], R7 ;  /* 0x0004600701007387 */ /* 0x0001e20000100800 */
[----:B------:R-:W-:Y:S02]  /*c6d0*/  IABS R14, R14 ;  /* 0x0000000e000e7213 */ /* 0x000fe40000000000 */
[--C-:B------:R-:W-:Y:S01]  /*c6e0*/  @!P6 IMAD.IADD R2, R2, 0x1, -R4.reuse ;  /* 0x000000010202e824 */ /* 0x100fe200078e0a04 */
[----:B------:R-:W-:Y:S01]  /*c6f0*/  IADD3 R9, R0, 0x111, RZ ;  /* 0x0000011100097810 */ /* 0x000fe20007ffe0ff */
[--C-:B------:R-:W-:Y:S01]  /*c700*/  @!P2 IMAD.IADD R5, R5, 0x1, -R4.reuse ;  /* 0x000000010505a824 */ /* 0x100fe200078e0a04 */
[----:B------:R-:W-:Y:S01]  /*c710*/  ISETP.GT.U32.AND P2, PT, R4, R3, PT ;  /* 0x000000030400720c */ /* 0x000fe20003f44070 */
[----:B------:R-:W-:Y:S01]  /*c720*/  @!P5 IMAD.IADD R6, R6, 0x1, -R4 ;  /* 0x000000010606d824 */ /* 0x000fe200078e0a04 */
[----:B------:R-:W-:Y:S01]  /*c730*/  ISETP.GT.U32.AND P6, PT, R4, R2, PT ;  /* 0x000000020400720c */ /* 0x000fe20003fc4070 */
[----:B0-----:R-:W-:Y:S01]  /*c740*/  IMAD.MOV.U32 R7, RZ, RZ, R5 ;  /* 0x000000ffff077224 */ /* 0x001fe200078e0005 */
[----:B------:R-:W-:Y:S01]  /*c750*/  ISETP.GE.AND P5, PT, R8, RZ, PT ;  /* 0x000000ff0800720c */ /* 0x000fe20003fa6270 */
[----:B------:R-:W-:Y:S01]  /*c760*/  @!P4 IMAD.MOV R6, RZ, RZ, -R6 ;  /* 0x000000ffff06c224 */ /* 0x000fe200078e0a06 */
[----:B------:R-:W-:Y:S01]  /*c770*/  IADD3 R8, R0, 0x112, RZ ;  /* 0x0000011200087810 */ /* 0x000fe20007ffe0ff */
[----:B------:R-:W-:Y:S01]  /*c780*/  @!P0 IMAD.MOV R7, RZ, RZ, -R7 ;  /* 0x000000ffff078224 */ /* 0x000fe200078e0a07 */
[----:B------:R-:W-:-:S02]  /*c790*/  ISETP.GE.AND P4, PT, R10, RZ, PT ;  /* 0x000000ff0a00720c */ /* 0x000fc40003f86270 */
[----:B------:R-:W-:Y:S01]  /*c7a0*/  STL [R1+0x46c], R6 ;  /* 0x00046c0601007387 */ /* 0x000fe20000100800 */
[----:B------:R-:W-:Y:S02]  /*c7b0*/  ISETP.GE.AND P0, PT, R8, RZ, PT ;  /* 0x000000ff0800720c */ /* 0x000fe40003f06270 */
[--C-:B------:R-:W-:Y:S01]  /*c7c0*/  @!P2 IMAD.IADD R3, R3, 0x1, -R4.reuse ;  /* 0x000000010303a824 */ /* 0x100fe200078e0a04 */
[----:B------:R-:W-:Y:S01]  /*c7d0*/  IABS R8, R8 ;  /* 0x0000000800087213 */ /* 0x000fe20000000000 */
[----:B------:R0:W-:Y:S01]  /*c7e0*/  STL [R1+0x470], R7 ;  /* 0x0004700701007387 */ /* 0x0001e20000100800 */
[----:B------:R-:W-:Y:S01]  /*c7f0*/  @!P6 IMAD.IADD R2, R2, 0x1, -R4 ;  /* 0x000000010202e824 */ /* 0x000fe200078e0a04 */
[----:B------:R-:W-:Y:S02]  /*c800*/  IABS R10, R10 ;  /* 0x0000000a000a7213 */ /* 0x000fe40000000000 */
[----:B------:R-:W-:Y:S01]  /*c810*/  ISETP.GT.U32.AND P2, PT, R4, R3, PT ;  /* 0x000000030400720c */ /* 0x000fe20003f44070 */
[----:B------:R-:W-:Y:S01]  /*c820*/  IMAD.HI.U32 R5, R25, R8, RZ ;  /* 0x0000000819057227 */ /* 0x000fe200078e00ff */
[----:B------:R-:W-:-:S02]  /*c830*/  ISETP.GE.AND P6, PT, R9, RZ, PT ;  /* 0x000000ff0900720c */ /* 0x000fc40003fc6270 */
[----:B------:R-:W-:Y:S01]  /*c840*/  IABS R9, R9 ;  /* 0x0000000900097213 */ /* 0x000fe20000000000 */
[----:B------:R-:W-:Y:S02]  /*c850*/  IMAD.MOV.U32 R11, RZ, RZ, R2 ;  /* 0x000000ffff0b7224 */ /* 0x000fe400078e0002 */
[----:B0-----:R-:W-:-:S04]  /*c860*/  IMAD.HI.U32 R7, R25, R14, RZ ;  /* 0x0000000e19077227 */ /* 0x001fc800078e00ff */
[----:B------:R-:W-:Y:S02]  /*c870*/  IMAD.MOV R7, RZ, RZ, -R7 ;  /* 0x000000ffff077224 */ /* 0x000fe400078e0a07 */
[----:B------:R-:W-:Y:S02]  /*c880*/  IMAD.MOV R5, RZ, RZ, -R5 ;  /* 0x000000ffff057224 */ /* 0x000fe400078e0a05 */
[C---:B------:R-:W-:Y:S02]  /*c890*/  IMAD R14, R4.reuse, R7, R14 ;  /* 0x00000007040e7224 */ /* 0x040fe400078e020e */
[----:B------:R-:W-:Y:S02]  /*c8a0*/  @!P3 IMAD.MOV R11, RZ, RZ, -R11 ;  /* 0x000000ffff0bb224 */ /* 0x000fe400078e0a0b */
[----:B------:R-:W-:Y:S01]  /*c8b0*/  @!P2 IMAD.IADD R3, R3, 0x1, -R4 ;  /* 0x000000010303a824 */ /* 0x000fe200078e0a04 */
[C---:B------:R-:W-:Y:S01]  /*c8c0*/  ISETP.GT.U32.AND P3, PT, R4.reuse, R14, PT ;  /* 0x0000000e0400720c */ /* 0x040fe20003f64070 */
[----:B------:R-:W-:Y:S01]  /*c8d0*/  IMAD R8, R4, R5, R8 ;  /* 0x0000000504087224 */ /* 0x000fe200078e0208 */
[----:B------:R-:W-:Y:S01]  /*c8e0*/  IABS R5, R18 ;  /* 0x0000001200057213 */ /* 0x000fe20000000000 */
[----:B------:R-:W-:Y:S01]  /*c8f0*/  IMAD.MOV.U32 R7, RZ, RZ, R3 ;  /* 0x000000ffff077224 */ /* 0x000fe200078e0003 */
[----:B------:R-:W-:Y:S01]  /*c900*/  STL [R1+0x464], R11 ;  /* 0x0004640b01007387 */ /* 0x000fe20000100800 */
[----:B------:R-:W-:-:S04]  /*c910*/  IMAD.HI.U32 R6, R25, R10, RZ ;  /* 0x0000000a19067227 */ /* 0x000fc800078e00ff */
[----:B------:R-:W-:Y:S01]  /*c920*/  @!P5 IMAD.MOV R7, RZ, RZ, -R7 ;  /* 0x000000ffff07d224 */ /* 0x000fe200078e0a07 */
[----:B------:R-:W-:Y:S01]  /*c930*/  ISETP.GT.U32.AND P5, PT, R4, R8, PT ;  /* 0x000000080400720c */ /* 0x000fe20003fa4070 */
[----:B------:R-:W-:Y:S02]  /*c940*/  IMAD.MOV R6, RZ, RZ, -R6 ;  /* 0x000000ffff067224 */ /* 0x000fe400078e0a06 */
[----:B------:R-:W-:Y:S01]  /*c950*/  @!P3 IMAD.IADD R14, R14, 0x1, -R4 ;  /* 0x000000010e0eb824 */ /* 0x000fe200078e0a04 */
[----:B------:R0:W-:Y:S01]  /*c960*/  STL [R1+0x468], R7 ;  /* 0x0004680701007387 */ /* 0x0001e20000100800 */
[C---:B------:R-:W-:Y:S02]  /*c970*/  IMAD R10, R4.reuse, R6, R10 ;  /* 0x00000006040a7224 */ /* 0x040fe400078e020a */
[----:B------:R-:W-:Y:S01]  /*c980*/  IMAD.HI.U32 R2, R25, R9, RZ ;  /* 0x0000000919027227 */ /* 0x000fe200078e00ff */
[C---:B------:R-:W-:Y:S02]  /*c990*/  ISETP.GT.U32.AND P3, PT, R4.reuse, R14, PT ;  /* 0x0000000e0400720c */ /* 0x040fe40003f64070 */
[----:B------:R-:W-:Y:S01]  /*c9a0*/  ISETP.GT.U32.AND P2, PT, R4, R10, PT ;  /* 0x0000000a0400720c */ /* 0x000fe20003f44070 */
[----:B------:R-:W-:-:S02]  /*c9b0*/  IMAD.MOV R2, RZ, RZ, -R2 ;  /* 0x000000ffff027224 */ /* 0x000fc400078e0a02 */
[----:B------:R-:W-:Y:S01]  /*c9c0*/  @!P5 IMAD.IADD R8, R8, 0x1, -R4 ;  /* 0x000000010808d824 */ /* 0x000fe200078e0a04 */
[----:B0-----:R-:W-:Y:S01]  /*c9d0*/  IADD3 R7, R0, 0x10d, RZ ;  /* 0x0000010d00077810 */ /* 0x001fe20007ffe0ff */
[----:B------:R-:W-:Y:S01]  /*c9e0*/  IMAD R9, R4, R2, R9 ;  /* 0x0000000204097224 */ /* 0x000fe200078e0209 */
[----:B------:R-:W-:Y:S01]  /*c9f0*/  IADD3 R2, R0, 0x10e, RZ ;  /* 0x0000010e00027810 */ /* 0x000fe20007ffe0ff */
[----:B------:R-:W-:Y:S01]  /*ca00*/  IMAD.HI.U32 R6, R25, R16, RZ ;  /* 0x0000001019067227 */ /* 0x000fe200078e00ff */
[----:B------:R-:W-:Y:S02]  /*ca10*/  ISETP.GT.U32.AND P5, PT, R4, R8, PT ;  /* 0x000000080400720c */ /* 0x000fe40003fa4070 */
[----:B------:R-:W-:Y:S01]  /*ca20*/  IABS R3, R2 ;  /* 0x0000000200037213 */ /* 0x000fe20000000000 */
[----:B------:R-:W-:Y:S01]  /*ca30*/  IMAD.MOV R6, RZ, RZ, -R6 ;  /* 0x000000ffff067224 */ /* 0x000fe200078e0a06 */
[----:B------:R-:W-:Y:S01]  /*ca40*/  IABS R15, R7 ;  /* 0x00000007000f7213 */ /* 0x000fe20000000000 */
[----:B------:R-:W-:-:S02]  /*ca50*/  @!P2 IMAD.IADD R10, R10, 0x1, -R4 ;  /* 0x000000010a0aa824 */ /* 0x000fc400078e0a04 */
[----:B------:R-:W-:Y:S01]  /*ca60*/  @!P3 IMAD.IADD R14, R14, 0x1, -R4 ;  /* 0x000000010e0eb824 */ /* 0x000fe200078e0a04 */
[C---:B------:R-:W-:Y:S01]  /*ca70*/  ISETP.GT.U32.AND P3, PT, R4.reuse, R9, PT ;  /* 0x000000090400720c */ /* 0x040fe20003f64070 */
[C---:B------:R-:W-:Y:S01]  /*ca80*/  IMAD R16, R4.reuse, R6, R16 ;  /* 0x0000000604107224 */ /* 0x040fe200078e0210 */
[----:B------:R-:W-:Y:S01]  /*ca90*/  ISETP.GT.U32.AND P2, PT, R4, R10, PT ;  /* 0x0000000a0400720c */ /* 0x000fe20003f44070 */
[----:B------:R-:W-:Y:S01]  /*caa0*/  IMAD.HI.U32 R12, R25, R5, RZ ;  /* 0x00000005190c7227 */ /* 0x000fe200078e00ff */
[----:B------:R-:W-:-:S03]  /*cab0*/  IADD3 R6, R0, 0x10c, RZ ;  /* 0x0000010c00067810 */ /* 0x000fc60007ffe0ff */
[----:B------:R-:W-:Y:S01]  /*cac0*/  @!P5 IMAD.IADD R8, R8, 0x1, -R4 ;  /* 0x000000010808d824 */ /* 0x000fe200078e0a04 */
[----:B------:R-:W-:Y:S01]  /*cad0*/  ISETP.GT.U32.AND P5, PT, R4, R16, PT ;  /* 0x000000100400720c */ /* 0x000fe20003fa4070 */
[----:B------:R-:W-:Y:S01]  /*cae0*/  IMAD.MOV.U32 R11, RZ, RZ, R14 ;  /* 0x000000ffff0b7224 */ /* 0x000fe200078e000e */
[----:B------:R-:W-:Y:S01]  /*caf0*/  IABS R14, R6 ;  /* 0x00000006000e7213 */ /* 0x000fe20000000000 */
[----:B------:R-:W-:Y:S02]  /*cb00*/  IMAD.MOV R12, RZ, RZ, -R12 ;  /* 0x000000ffff0c7224 */ /* 0x000fe400078e0a0c */
[--C-:B------:R-:W-:Y:S02]  /*cb10*/  @!P3 IMAD.IADD R9, R9, 0x1, -R4.reuse ;  /* 0x000000010909b824 */ /* 0x100fe400078e0a04 */
[----:B------:R-:W-:Y:S01]  /*cb20*/  @!P1 IMAD.MOV R11, RZ, RZ, -R11 ;  /* 0x000000ffff0b9224 */ /* 0x000fe200078e0a0b */
[----:B------:R-:W-:Y:S01]  /*cb30*/  ISETP.GE.AND P1, PT, R18, RZ, PT ;  /* 0x000000ff1200720c */ /* 0x000fe20003f26270 */
[C---:B------:R-:W-:Y:S01]  /*cb40*/  IMAD R5, R4.reuse, R12, R5 ;  /* 0x0000000c04057224 */ /* 0x040fe200078e0205 */
[----:B------:R-:W-:Y:S01]  /*cb50*/  ISETP.GT.U32.AND P3, PT, R4, R9, PT ;  /* 0x000000090400720c */ /* 0x000fe20003f64070 */
[--C-:B------:R-:W-:Y:S01]  /*cb60*/  @!P2 IMAD.IADD R10, R10, 0x1, -R4.reuse ;  /* 0x000000010a0aa824 */ /* 0x100fe200078e0a04 */
[----:B------:R0:W-:Y:S01]  /*cb70*/  STL [R1+0x450], R11 ;  /* 0x0004500b01007387 */ /* 0x0001e20000100800 */
[----:B------:R-:W-:Y:S01]  /*cb80*/  @!P5 IMAD.IADD R16, R16, 0x1, -R4 ;  /* 0x000000011010d824 */ /* 0x000fe200078e0a04 */
[----:B------:R-:W-:Y:S01]  /*cb90*/  ISETP.GT.U32.AND P2, PT, R4, R5, PT ;  /* 0x000000050400720c */ /* 0x000fe20003f44070 */
[----:B------:R-:W-:-:S04]  /*cba0*/  IMAD.HI.U32 R17, R25, R3, RZ ;  /* 0x0000000319117227 */ /* 0x000fc800078e00ff */
[----:B------:R-:W-:-:S04]  /*cbb0*/  IMAD.HI.U32 R12, R25, R15, RZ ;  /* 0x0000000f190c7227 */ /* 0x000fc800078e00ff */
[----:B0-----:R-:W-:Y:S02]  /*cbc0*/  IMAD.MOV.U32 R11, RZ, RZ, R10 ;  /* 0x000000ffff0b7224 */ /* 0x001fe400078e000a */
[----:B------:R-:W-:Y:S02]  /*cbd0*/  IMAD.MOV R17, RZ, RZ, -R17 ;  /* 0x000000ffff117224 */ /* 0x000fe400078e0a11 */
[----:B------:R-:W-:Y:S01]  /*cbe0*/  @!P4 IMAD.MOV R11, RZ, RZ, -R11 ;  /* 0x000000ffff0bc224 */ /* 0x000fe200078e0a0b */
[----:B------:R-:W-:Y:S01]  /*cbf0*/  ISETP.GT.U32.AND P4, PT, R4, R16, PT ;  /* 0x000000100400720c */ /* 0x000fe20003f84070 */
[----:B------:R-:W-:-:S03]  /*cc00*/  IMAD.HI.U32 R10, R25, R14, RZ ;  /* 0x0000000e190a7227 */ /* 0x000fc600078e00ff */
[----:B------:R0:W-:Y:S01]  /*cc10*/  STL [R1+0x448], R11 ;  /* 0x0004480b01007387 */ /* 0x0001e20000100800 */
[----:B------:R-:W-:Y:S02]  /*cc20*/  IMAD.MOV R12, RZ, RZ, -R12 ;  /* 0x000000ffff0c7224 */ /* 0x000fe400078e0a0c */
[C---:B------:R-:W-:Y:S02]  /*cc30*/  IMAD R3, R4.reuse, R17, R3 ;  /* 0x0000001104037224 */ /* 0x040fe400078e0203 */
[----:B------:R-:W-:Y:S02]  /*cc40*/  @!P3 IMAD.IADD R9, R9, 0x1, -R4 ;  /* 0x000000010909b824 */ /* 0x000fe400078e0a04 */
[----:B------:R-:W-:Y:S01]  /*cc50*/  IMAD.MOV R10, RZ, RZ, -R10 ;  /* 0x000000ffff0a7224 */ /* 0x000fe200078e0a0a */
[C---:B------:R-:W-:Y:S01]  /*cc60*/  ISETP.GT.U32.AND P3, PT, R4.reuse, R3, PT ;  /* 0x000000030400720c */ /* 0x040fe20003f64070 */
[----:B------:R-:W-:Y:S01]  /*cc70*/  @!P2 IMAD.IADD R5, R5, 0x1, -R4 ;  /* 0x000000010505a824 */ /* 0x000fe200078e0a04 */
[----:B------:R-:W-:Y:S01]  /*cc80*/  ISETP.GE.AND P2, PT, R13, RZ, PT ;  /* 0x000000ff0d00720c */ /* 0x000fe20003f46270 */
[----:B------:R-:W-:Y:S01]  /*cc90*/  IMAD R15, R4, R12, R15 ;  /* 0x0000000c040f7224 */ /* 0x000fe200078e020f */
[----:B------:R-:W-:Y:S01]  /*cca0*/  IADD3 R12, R0, 0x109, RZ ;  /* 0x00000109000c7810 */ /* 0x000fe20007ffe0ff */
[----:B0-----:R-:W-:Y:S01]  /*ccb0*/  IMAD.MOV.U32 R11, RZ, RZ, R9 ;  /* 0x000000ffff0b7224 */ /* 0x001fe200078e0009 */
[C---:B------:R-:W-:Y:S01]  /*ccc0*/  ISETP.GT.U32.AND P5, PT, R4.reuse, R5, PT ;  /* 0x000000050400720c */ /* 0x040fe20003fa4070 */
[----:B------:R-:W-:Y:S01]  /*ccd0*/  IMAD R14, R4, R10, R14 ;  /* 0x0000000a040e7224 */ /* 0x000fe200078e020e */
[----:B------:R-:W-:Y:S01]  /*cce0*/  IADD3 R9, R0, 0x10a, RZ ;  /* 0x0000010a00097810 */ /* 0x000fe20007ffe0ff */
[----:B------:R-:W-:Y:S01]  /*ccf0*/  @!P6 IMAD.MOV R11, RZ, RZ, -R11 ;  /* 0x000000ffff0be224 */ /* 0x000fe200078e0a0b */
[----:B------:R-:W-:Y:S01]  /*cd00*/  ISETP.GT.U32.AND P6, PT, R4, R15, PT ;  /* 0x0000000f0400720c */ /* 0x000fe20003fc4070 */
[----:B------:R-:W-:Y:S01]  /*cd10*/  @!P4 IMAD.IADD R16, R16, 0x1, -R4 ;  /* 0x000000011010c824 */ /* 0x000fe200078e0a04 */
[----:B------:R-:W-:Y:S01]  /*cd20*/  ISETP.GT.U32.AND P4, PT, R4, R14, PT ;  /* 0x0000000e0400720c */ /* 0x000fe20003f84070 */
[----:B------:R-:W-:Y:S01]  /*cd30*/  @!P0 IMAD.MOV R8, RZ, RZ, -R8 ;  /* 0x000000ffff088224 */ /* 0x000fe200078e0a08 */
[----:B------:R-:W-:Y:S01]  /*cd40*/  ISETP.GE.AND P0, PT, R2, RZ, PT ;  /* 0x000000ff0200720c */ /* 0x000fe20003f06270 */
[----:B------:R-:W-:Y:S01]  /*cd50*/  @!P3 IMAD.IADD R3, R3, 0x1, -R4 ;  /* 0x000000010303b824 */ /* 0x000fe200078e0a04 */
[----:B------:R-:W-:Y:S01]  /*cd60*/  IADD3 R2, R0, 0x10b, RZ ;  /* 0x0000010b00027810 */ /* 0x000fe20007ffe0ff */
[----:B------:R-:W-:Y:S01]  /*cd70*/  @!P2 IMAD.MOV R16, RZ, RZ, -R16 ;  /* 0x000000ffff10a224 */ /* 0x000fe200078e0a10 */
[----:B------:R0:W-:Y:S01]  /*cd80*/  STL [R1+0x444], R8 ;  /* 0x0004440801007387 */ /* 0x0001e20000100800 */
[----:B------:R-:W-:Y:S01]  /*cd90*/  @!P5 IMAD.IADD R5, R5, 0x1, -R4 ;  /* 0x000000010505d824 */ /* 0x000fe200078e0a04 */
[----:B------:R-:W-:-:S02]  /*cda0*/  ISETP.GE.AND P5, PT, R7, RZ, PT ;  /* 0x000000ff0700720c */ /* 0x000fc40003fa6270 */
[----:B------:R-:W-:Y:S01]  /*cdb0*/  ISETP.GE.AND P3, PT, R6, RZ, PT ;  /* 0x000000ff0600720c */ /* 0x000fe20003f66270 */
[--C-:B------:R-:W-:Y:S01]  /*cdc0*/  @!P6 IMAD.IADD R15, R15, 0x1, -R4.reuse ;  /* 0x000000010f0fe824 */ /* 0x100fe200078e0a04 */
[----:B------:R-:W-:Y:S01]  /*cdd0*/  IABS R7, R9 ;  /* 0x0000000900077213 */ /* 0x000fe20000000000 */
[----:B------:R-:W-:Y:S01]  /*cde0*/  @!P4 IMAD.IADD R14, R14, 0x1, -R4 ;  /* 0x000000010e0ec824 */ /* 0x000fe200078e0a04 */
[C---:B------:R-:W-:Y:S01]  /*cdf0*/  ISETP.GT.U32.AND P6, PT, R4.reuse, R3, PT ;  /* 0x000000030400720c */ /* 0x040fe20003fc4070 */
[----:B------:R-:W-:Y:S01]  /*ce00*/  IMAD.MOV.U32 R10, RZ, RZ, R5 ;  /* 0x000000ffff0a7224 */ /* 0x000fe200078e0005 */
[----:B0-----:R-:W-:Y:S01]  /*ce10*/  IABS R8, R2 ;  /* 0x0000000200087213 */ /* 0x001fe20000000000 */
[C---:B------:R-:W-:Y:S01]  /*ce20*/  IMAD.HI.U32 R5, R25.reuse, R7, RZ ;  /* 0x0000000719057227 */ /* 0x040fe200078e00ff */
[----:B------:R-:W-:Y:S01]  /*ce30*/  ISETP.GT.U32.AND P4, PT, R4, R14, PT ;  /* 0x0000000e0400720c */ /* 0x000fe20003f84070 */
[----:B------:R0:W-:Y:S01]  /*ce40*/  STL [R1+0x440], R11 ;  /* 0x0004400b01007387 */ /* 0x0001e20000100800 */
[----:B------:R-:W-:Y:S01]  /*ce50*/  IABS R13, R12 ;  /* 0x0000000c000d7213 */ /* 0x000fe20000000000 */
[----:B------:R-:W-:-:S04]  /*ce60*/  IMAD.HI.U32 R6, R25, R8, RZ ;  /* 0x0000000819067227 */ /* 0x000fc800078e00ff */
[----:B------:R-:W-:Y:S02]  /*ce70*/  IMAD.MOV R6, RZ, RZ, -R6 ;  /* 0x000000ffff067224 */ /* 0x000fe400078e0a06 */
[----:B------:R-:W-:Y:S02]  /*ce80*/  IMAD.MOV R5, RZ, RZ, -R5 ;  /* 0x000000ffff057224 */ /* 0x000fe400078e0a05 */
[C---:B------:R-:W-:Y:S02]  /*ce90*/  IMAD R8, R4.reuse, R6, R8 ;  /* 0x0000000604087224 */ /* 0x040fe400078e0208 */
[----:B------:R-:W-:Y:S02]  /*cea0*/  @!P6 IMAD.IADD R3, R3, 0x1, -R4 ;  /* 0x000000010303e824 */ /* 0x000fe400078e0a04 */
[C---:B------:R-:W-:Y:S01]  /*ceb0*/  IMAD R7, R4.reuse, R5, R7 ;  /* 0x0000000504077224 */ /* 0x040fe200078e0207 */
[C---:B------:R-:W-:Y:S01]  /*cec0*/  ISETP.GT.U32.AND P6, PT, R4.reuse, R8, PT ;  /* 0x000000080400720c */ /* 0x040fe20003fc4070 */
[----:B------:R-:W-:Y:S01]  /*ced0*/  @!P1 IMAD.MOV R10, RZ, RZ, -R10 ;  /* 0x000000ffff0a9224 */ /* 0x000fe200078e0a0a */
[----:B------:R-:W-:Y:S01]  /*cee0*/  ISETP.GT.U32.AND P1, PT, R4, R15, PT ;  /* 0x0000000f0400720c */ /* 0x000fe20003f24070 */
[----:B------:R-:W-:Y:S01]  /*cef0*/  @!P4 IMAD.IADD R14, R14, 0x1, -R4 ;  /* 0x000000010e0ec824 */ /* 0x000fe200078e0a04 */
[----:B------:R-:W-:Y:S01]  /*cf00*/  ISETP.GT.U32.AND P4, PT, R4, R7, PT ;  /* 0x000000070400720c */ /* 0x000fe20003f84070 */
[----:B------:R-:W-:Y:S01]  /*cf10*/  IMAD.HI.U32 R5, R25, R13, RZ ;  /* 0x0000000d19057227 */ /* 0x000fe200078e00ff */
[----:B------:R1:W-:Y:S03]  /*cf20*/  STL [R1+0x414], R10 ;  /* 0x0004140a01007387 */ /* 0x0003e60000100800 */
[----:B------:R-:W-:Y:S01]  /*cf30*/  IMAD.MOV R5, RZ, RZ, -R5 ;  /* 0x000000ffff057224 */ /* 0x000fe200078e0a05 */
[----:B------:R-:W-:Y:S01]  /*cf40*/  STL [R1+0x418], R16 ;  /* 0x0004181001007387 */ /* 0x000fe20000100800 */
[----:B0-----:R-:W-:-:S02]  /*cf50*/  IMAD.MOV.U32 R11, RZ, RZ, R3 ;  /* 0x000000ffff0b7224 */ /* 0x001fc400078e0003 */
[--C-:B------:R-:W-:Y:S01]  /*cf60*/  @!P6 IMAD.IADD R8, R8, 0x1, -R4.reuse ;  /* 0x000000010808e824 */ /* 0x100fe200078e0a04 */
[----:B------:R-:W-:Y:S01]  /*cf70*/  ISETP.GE.AND P6, PT, R9, RZ, PT ;  /* 0x000000ff0900720c */ /* 0x000fe20003fc6270 */
[--C-:B------:R-:W-:Y:S01]  /*cf80*/  @!P1 IMAD.IADD R15, R15, 0x1, -R4.reuse ;  /* 0x000000010f0f9824 */ /* 0x100fe200078e0a04 */
[----:B-1----:R-:W-:Y:S01]  /*cf90*/  IADD3 R10, R0, 0x108, RZ ;  /* 0x00000108000a7810 */ /* 0x002fe20007ffe0ff */
[----:B------:R-:W-:Y:S01]  /*cfa0*/  @!P4 IMAD.IADD R7, R7, 0x1, -R4 ;  /* 0x000000010707c824 */ /* 0x000fe200078e0a04 */
[----:B------:R-:W-:Y:S01]  /*cfb0*/  ISETP.GE.AND P1, PT, R2, RZ, PT ;  /* 0x000000ff0200720c */ /* 0x000fe20003f26270 */
[----:B------:R-:W-:Y:S01]  /*cfc0*/  IMAD R13, R4, R5, R13 ;  /* 0x00000005040d7224 */ /* 0x000fe200078e020d */
[----:B------:R-:W-:Y:S01]  /*cfd0*/  IABS R18, R10 ;  /* 0x0000000a00127213 */ /* 0x000fe20000000000 */
[----:B------:R-:W-:Y:S01]  /*cfe0*/  @!P0 IMAD.MOV R11, RZ, RZ, -R11 ;  /* 0x000000ffff0b8224 */ /* 0x000fe200078e0a0b */
[----:B------:R-:W-:Y:S01]  /*cff0*/  IADD3 R2, R0, 0x107, RZ ;  /* 0x0000010700027810 */ /* 0x000fe20007ffe0ff */
[----:B------:R-:W-:Y:S01]  /*d000*/  @!P5 IMAD.MOV R15, RZ, RZ, -R15 ;  /* 0x000000ffff0fd224 */ /* 0x000fe200078e0a0f */
[----:B------:R-:W-:Y:S01]  /*d010*/  ISETP.GT.U32.AND P4, PT, R4, R8, PT ;  /* 0x000000080400720c */ /* 0x000fe20003f84070 */
[C---:B------:R-:W-:Y:S01]  /*d020*/  IMAD.HI.U32 R6, R25.reuse, R18, RZ ;  /* 0x0000001219067227 */ /* 0x040fe200078e00ff */
[----:B------:R-:W-:Y:S01]  /*d030*/  IADD3 R9, R0, 0x106, RZ ;  /* 0x0000010600097810 */ /* 0x000fe20007ffe0ff */
[----:B------:R0:W-:Y:S01]  /*d040*/  STL [R1+0x434], R11 ;  /* 0x0004340b01007387 */ /* 0x0001e20000100800 */
[----:B------:R-:W-:Y:S01]  /*d050*/  IABS R5, R2 ;  /* 0x0000000200057213 */ /* 0x000fe20000000000 */
[----:B------:R-:W-:Y:S01]  /*d060*/  IMAD.MOV R6, RZ, RZ, -R6 ;  /* 0x000000ffff067224 */ /* 0x000fe200078e0a06 */
[C---:B------:R-:W-:Y:S01]  /*d070*/  ISETP.GT.U32.AND P0, PT, R4.reuse, R7, PT ;  /* 0x000000070400720c */ /* 0x040fe20003f04070 */
[----:B------:R1:W-:Y:S01]  /*d080*/  STL [R1+0x420], R15 ;  /* 0x0004200f01007387 */ /* 0x0003e20000100800 */
[C---:B------:R-:W-:Y:S01]  /*d090*/  ISETP.GT.U32.AND P2, PT, R4.reuse, R13, PT ;  /* 0x0000000d0400720c */ /* 0x040fe20003f44070 */
[----:B------:R-:W-:Y:S01]  /*d0a0*/  IMAD R18, R4, R6, R18 ;  /* 0x0000000604127224 */ /* 0x000fe200078e0212 */
[----:B------:R-:W-:Y:S01]  /*d0b0*/  IABS R6, R9 ;  /* 0x0000000900067213 */ /* 0x000fe20000000000 */
[----:B------:R-:W-:-:S03]  /*d0c0*/  IMAD.HI.U32 R3, R25, R5, RZ ;  /* 0x0000000519037227 */ /* 0x000fc600078e00ff */
[----:B------:R-:W-:Y:S01]  /*d0d0*/  ISETP.GT.U32.AND P5, PT, R4, R18, PT ;  /* 0x000000120400720c */ /* 0x000fe20003fa4070 */
[----:B0-----:R-:W-:Y:S02]  /*d0e0*/  IMAD.MOV.U32 R11, RZ, RZ, R14 ;  /* 0x000000ffff0b7224 */ /* 0x001fe400078e000e */
[----:B------:R-:W-:-:S04]  /*d0f0*/  IMAD.HI.U32 R14, R25, R6, RZ ;  /* 0x00000006190e7227 */ /* 0x000fc800078e00ff */
[----:B------:R-:W-:Y:S01]  /*d100*/  @!P4 IMAD.IADD R8, R8, 0x1, -R4 ;  /* 0x000000010808c824 */ /* 0x000fe200078e0a04 */
[----:B------:R-:W-:Y:S01]  /*d110*/  ISETP.GE.AND P4, PT, R10, RZ, PT ;  /* 0x000000ff0a00720c */ /* 0x000fe20003f86270 */
[----:B------:R-:W-:Y:S02]  /*d120*/  IMAD.MOV R3, RZ, RZ, -R3 ;  /* 0x000000ffff037224 */ /* 0x000fe400078e0a03 */
[----:B------:R-:W-:Y:S01]  /*d130*/  @!P3 IMAD.MOV R11, RZ, RZ, -R11 ;  /* 0x000000ffff0bb224 */ /* 0x000fe200078e0a0b */
[----:B------:R-:W-:Y:S01]  /*d140*/  ISETP.GE.AND P3, PT, R12, RZ, PT ;  /* 0x000000ff0c00720c */ /* 0x000fe20003f66270 */
[----:B------:R-:W-:Y:S01]  /*d150*/  IMAD.MOV R14, RZ, RZ, -R14 ;  /* 0x000000ffff0e7224 */ /* 0x000fe200078e0a0e */
[----:B------:R-:W-:Y:S01]  /*d160*/  IADD3 R12, R0, 0x103, RZ ;  /* 0x00000103000c7810 */ /* 0x000fe20007ffe0ff */
[----:B------:R-:W-:Y:S01]  /*d170*/  @!P0 IMAD.IADD R7, R7, 0x1, -R4 ;  /* 0x0000000107078824 */ /* 0x000fe200078e0a04 */
[----:B------:R0:W-:Y:S01]  /*d180*/  STL [R1+0x430], R11 ;  /* 0x0004300b01007387 */ /* 0x0001e20000100800 */
[----:B------:R-:W-:Y:S01]  /*d190*/  IMAD R5, R4, R3, R5 ;  /* 0x0000000304057224 */ /* 0x000fe200078e0205 */
[----:B------:R-:W-:Y:S01]  /*d1a0*/  ISETP.GE.AND P0, PT, R2, RZ, PT ;  /* 0x000000ff0200720c */ /* 0x000fe20003f06270 */
[----:B-1----:R-:W-:Y:S01]  /*d1b0*/  IMAD.MOV.U32 R15, RZ, RZ, R8 ;  /* 0x000000ffff0f7224 */ /* 0x002fe200078e0008 */
[C---:B------:R-:W-:Y:S01]  /*d1c0*/  IADD3 R2, R0.reuse, 0x105, RZ ;  /* 0x0000010500027810 */ /* 0x040fe20007ffe0ff */
[----:B------:R-:W-:Y:S01]  /*d1d0*/  @!P2 IMAD.IADD R13, R13, 0x1, -R4 ;  /* 0x000000010d0da824 */ /* 0x000fe200078e0a04 */
[----:B------:R-:W-:Y:S01]  /*d1e0*/  IADD3 R3, R0, 0x104, RZ ;  /* 0x0000010400037810 */ /* 0x000fe20007ffe0ff */
[C---:B------:R-:W-:Y:S01]  /*d1f0*/  IMAD R6, R4.reuse, R14, R6 ;  /* 0x0000000e04067224 */ /* 0x040fe200078e0206 */
[----:B------:R-:W-:Y:S01]  /*d200*/  IABS R8, R2 ;  /* 0x0000000200087213 */ /* 0x000fe20000000000 */
[----:B------:R-:W-:Y:S01]  /*d210*/  @!P1 IMAD.MOV R15, RZ, RZ, -R15 ;  /* 0x000000ffff0f9224 */ /* 0x000fe200078e0a0f */
[C---:B------:R-:W-:Y:S01]  /*d220*/  ISETP.GT.U32.AND P1, PT, R4.reuse, R5, PT ;  /* 0x000000050400720c */ /* 0x040fe20003f24070 */
[----:B0-----:R-:W-:Y:S01]  /*d230*/  IMAD.MOV.U32 R11, RZ, RZ, R7 ;  /* 0x000000ffff0b7224 */ /* 0x001fe200078e0007 */
[----:B------:R-:W-:Y:S01]  /*d240*/  ISETP.GT.U32.AND P2, PT, R4, R13, PT ;  /* 0x0000000d0400720c */ /* 0x000fe20003f44070 */
[----:B------:R-:W-:Y:S01]  /*d250*/  @!P5 IMAD.IADD R18, R18, 0x1, -R4 ;  /* 0x000000011212d824 */ /* 0x000fe200078e0a04 */
[----:B------:R-:W-:Y:S01]  /*d260*/  IABS R7, R3 ;  /* 0x0000000300077213 */ /* 0x000fe20000000000 */
[----:B------:R-:W-:Y:S01]  /*d270*/  @!P6 IMAD.MOV R11, RZ, RZ, -R11 ;  /* 0x000000ffff0be224 */ /* 0x000fe200078e0a0b */
[C---:B------:R-:W-:Y:S01]  /*d280*/  ISETP.GT.U32.AND P6, PT, R4.reuse, R6, PT ;  /* 0x000000060400720c */ /* 0x040fe20003fc4070 */
[----:B------:R0:W-:Y:S01]  /*d290*/  STL [R1+0x424], R15 ;  /* 0x0004240f01007387 */ /* 0x0001e20000100800 */
[----:B------:R-:W-:-:S02]  /*d2a0*/  ISETP.GT.U32.AND P5, PT, R4, R18, PT ;  /* 0x000000120400720c */ /* 0x000fc40003fa4070 */
[----:B------:R-:W-:Y:S01]  /*d2b0*/  IABS R10, R12 ;  /* 0x0000000c000a7213 */ /* 0x000fe20000000000 */
[----:B------:R1:W-:Y:S01]  /*d2c0*/  STL [R1+0x42c], R11 ;  /* 0x00042c0b01007387 */ /* 0x0003e20000100800 */
[----:B------:R-:W-:Y:S01]  /*d2d0*/  IADD3 R14, R0, 0x101, RZ ;  /* 0x00000101000e7810 */ /* 0x000fe20007ffe0ff */
[--C-:B------:R-:W-:Y:S02]  /*d2e0*/  @!P1 IMAD.IADD R5, R5, 0x1, -R4.reuse ;  /* 0x0000000105059824 */ /* 0x100fe400078e0a04 */
[--C-:B------:R-:W-:Y:S01]  /*d2f0*/  @!P2 IMAD.IADD R13, R13, 0x1, -R4.reuse ;  /* 0x000000010d0da824 */ /* 0x100fe200078e0a04 */
[----:B------:R-:W-:Y:S01]  /*d300*/  ISETP.GE.AND P2, PT, R9, RZ, PT ;  /* 0x000000ff0900720c */ /* 0x000fe20003f46270 */
[----:B------:R-:W-:Y:S01]  /*d310*/  IMAD.HI.U32 R9, R25, R8, RZ ;  /* 0x0000000819097227 */ /* 0x000fe200078e00ff */
[----:B------:R-:W-:Y:S02]  /*d320*/  ISETP.GT.U32.AND P1, PT, R4, R5, PT ;  /* 0x000000050400720c */ /* 0x000fe40003f24070 */
[----:B0-----:R-:W-:Y:S01]  /*d330*/  IABS R15, R14 ;  /* 0x0000000e000f7213 */ /* 0x001fe20000000000 */
[----:B------:R-:W-:-:S02]  /*d340*/  @!P6 IMAD.IADD R6, R6, 0x1, -R4 ;  /* 0x000000010606e824 */ /* 0x000fc400078e0a04 */
[----:B------:R-:W-:Y:S01]  /*d350*/  @!P5 IMAD.IADD R18, R18, 0x1, -R4 ;  /* 0x000000011212d824 */ /* 0x000fe200078e0a04 */
[----:B------:R-:W-:Y:S01]  /*d360*/  ISETP.GE.AND P5, PT, R2, RZ, PT ;  /* 0x000000ff0200720c */ /* 0x000fe20003fa6270 */
[----:B------:R-:W-:Y:S01]  /*d370*/  IMAD.HI.U32 R2, R25, R7, RZ ;  /* 0x0000000719027227 */ /* 0x000fe200078e00ff */
[----:B------:R-:W-:-:S03]  /*d380*/  ISETP.GT.U32.AND P6, PT, R4, R6, PT ;  /* 0x000000060400720c */ /* 0x000fc60003fc4070 */
[----:B------:R-:W-:Y:S02]  /*d390*/  IMAD.MOV R9, RZ, RZ, -R9 ;  /* 0x000000ffff097224 */ /* 0x000fe400078e0a09 */
[----:B------:R-:W-:Y:S02]  /*d3a0*/  IMAD.MOV R2, RZ, RZ, -R2 ;  /* 0x000000ffff027224 */ /* 0x000fe400078e0a02 */
[----:B------:R-:W-:Y:S01]  /*d3b0*/  IMAD R8, R4, R9, R8 ;  /* 0x0000000904087224 */ /* 0x000fe200078e0208 */
[----:B------:R-:W-:Y:S01]  /*d3c0*/  IADD3 R9, R0, 0x102, RZ ;  /* 0x0000010200097810 */ /* 0x000fe20007ffe0ff */
[----:B------:R-:W-:Y:S01]  /*d3d0*/  IMAD R7, R4, R2, R7 ;  /* 0x0000000204077224 */ /* 0x000fe200078e0207 */
[----:B------:R-:W-:Y:S01]  /*d3e0*/  IADD3 R2, R0, 0x100, RZ ;  /* 0x0000010000027810 */ /* 0x000fe20007ffe0ff */
[--C-:B------:R-:W-:Y:S01]  /*d3f0*/  @!P1 IMAD.IADD R5, R5, 0x1, -R4.reuse ;  /* 0x0000000105059824 */ /* 0x100fe200078e0a04 */
[----:B------:R-:W-:Y:S01]  /*d400*/  ISETP.GT.U32.AND P1, PT, R4, R8, PT ;  /* 0x000000080400720c */ /* 0x000fe20003f24070 */
[----:B-1----:R-:W-:Y:S01]  /*d410*/  IMAD.MOV.U32 R11, RZ, RZ, R13 ;  /* 0x000000ffff0b7224 */ /* 0x002fe200078e000d */
[----:B------:R-:W-:Y:S01]  /*d420*/  IABS R16, R9 ;  /* 0x0000000900107213 */ /* 0x000fe20000000000 */
[----:B------:R-:W-:Y:S01]  /*d430*/  @!P6 IMAD.IADD R6, R6, 0x1, -R4 ;  /* 0x000000010606e824 */ /* 0x000fe200078e0a04 */
[----:B------:R-:W-:Y:S01]  /*d440*/  ISETP.GT.U32.AND P6, PT, R4, R7, PT ;  /* 0x000000070400720c */ /* 0x000fe20003fc4070 */
[----:B------:R-:W-:Y:S01]  /*d450*/  @!P3 IMAD.MOV R11, RZ, RZ, -R11 ;  /* 0x000000ffff0bb224 */ /* 0x000fe200078e0a0b */
[----:B------:R-:W-:Y:S01]  /*d460*/  ISETP.GE.AND P3, PT, R3, RZ, PT ;  /* 0x000000ff0300720c */ /* 0x000fe20003f66270 */
[----:B------:R-:W-:Y:S01]  /*d470*/  IMAD.HI.U32 R3, R25, R10, RZ ;  /* 0x0000000a19037227 */ /* 0x000fe200078e00ff */
[----:B------:R-:W-:-:S02]  /*d480*/  IABS R13, R2 ;  /* 0x00000002000d7213 */ /* 0x000fc40000000000 */
[----:B------:R0:W-:Y:S01]  /*d490*/  STL [R1+0x428], R11 ;  /* 0x0004280b01007387 */ /* 0x0001e20000100800 */
[----:B------:R-:W-:Y:S02]  /*d4a0*/  IMAD.MOV R3, RZ, RZ, -R3 ;  /* 0x000000ffff037224 */ /* 0x000fe400078e0a03 */
[----:B------:R-:W-:Y:S02]  /*d4b0*/  @!P1 IMAD.IADD R8, R8, 0x1, -R4 ;  /* 0x0000000108089824 */ /* 0x000fe400078e0a04 */
[----:B------:R-:W-:Y:S01]  /*d4c0*/  IMAD R10, R4, R3, R10 ;  /* 0x00000003040a7224 */ /* 0x000fe200078e020a */
[----:B------:R-:W-:Y:S01]  /*d4d0*/  IADD3 R3, R0, 0xff, RZ ;  /* 0x000000ff00037810 */ /* 0x000fe20007ffe0ff */
[----:B------:R-:W-:Y:S01]  /*d4e0*/  @!P6 IMAD.IADD R7, R7, 0x1, -R4 ;  /* 0x000000010707e824 */ /* 0x000fe200078e0a04 */
[C---:B------:R-:W-:Y:S01]  /*d4f0*/  ISETP.GT.U32.AND P6, PT, R4.reuse, R8, PT ;  /* 0x000000080400720c */ /* 0x040fe20003fc4070 */
[----:B------:R-:W-:Y:S01]  /*d500*/  IMAD.HI.U32 R19, R25, R16, RZ ;  /* 0x0000001019137227 */ /* 0x000fe200078e00ff */
[----:B------:R-:W-:-:S03]  /*d510*/  ISETP.GT.U32.AND P1, PT, R4, R10, PT ;  /* 0x0000000a0400720c */ /* 0x000fc60003f24070 */
[----:B0-----:R-:W-:Y:S02]  /*d520*/  IMAD.MOV.U32 R11, RZ, RZ, R18 ;  /* 0x000000ffff0b7224 */ /* 0x001fe400078e0012 */
[----:B------:R-:W-:Y:S02]  /*d530*/  IMAD.MOV R19, RZ, RZ, -R19 ;  /* 0x000000ffff137224 */ /* 0x000fe400078e0a13 */
[----:B------:R-:W-:Y:S01]  /*d540*/  @!P4 IMAD.MOV R11, RZ, RZ, -R11 ;  /* 0x000000ffff0bc224 */ /* 0x000fe200078e0a0b */
[----:B------:R-:W-:Y:S01]  /*d550*/  ISETP.GE.AND P4, PT, R12, RZ, PT ;  /* 0x000000ff0c00720c */ /* 0x000fe20003f86270 */
[----:B------:R-:W-:-:S03]  /*d560*/  IMAD.HI.U32 R17, R25, R15, RZ ;  /* 0x0000000f19117227 */ /* 0x000fc600078e00ff */
[----:B------:R0:W-:Y:S01]  /*d570*/  STL [R1+0x41c], R11 ;  /* 0x00041c0b01007387 */ /* 0x0001e20000100800 */
[----:B------:R-:W-:Y:S01]  /*d580*/  IMAD R12, R4, R19, R16 ;  /* 0x00000013040c7224 */ /* 0x000fe200078e0210 */
[----:B------:R-:W-:Y:S01]  /*d590*/  IABS R16, R3 ;  /* 0x0000000300107213 */ /* 0x000fe20000000000 */
[----:B------:R-:W-:Y:S02]  /*d5a0*/  IMAD.MOV.U32 R18, RZ, RZ, R13 ;  /* 0x000000ffff127224 */ /* 0x000fe400078e000d */
[----:B------:R-:W-:Y:S02]  /*d5b0*/  IMAD.MOV R17, RZ, RZ, -R17 ;  /* 0x000000ffff117224 */ /* 0x000fe400078e0a11 */
[----:B------:R-:W-:Y:S01]  /*d5c0*/  @!P6 IMAD.IADD R8, R8, 0x1, -R4 ;  /* 0x000000010808e824 */ /* 0x000fe200078e0a04 */
[C---:B------:R-:W-:Y:S01]  /*d5d0*/  ISETP.GT.U32.AND P6, PT, R4.reuse, R12, PT ;  /* 0x0000000c0400720c */ /* 0x040fe20003fc4070 */
[----:B------:R-:W-:Y:S02]  /*d5e0*/  IMAD R13, R4, R17, R15 ;  /* 0x00000011040d7224 */ /* 0x000fe400078e020f */
[----:B0-----:R-:W-:-:S02]  /*d5f0*/  IMAD.MOV.U32 R11, RZ, RZ, R5 ;  /* 0x000000ffff0b7224 */ /* 0x001fc400078e0005 */
[----:B------:R-:W-:-:S04]  /*d600*/  IMAD.HI.U32 R5, R25, R18, RZ ;  /* 0x0000001219057227 */ /* 0x000fc800078e00ff */
[----:B------:R-:W-:Y:S01]  /*d610*/  @!P0 IMAD.MOV R11, RZ, RZ, -R11 ;  /* 0x000000ffff0b8224 */ /* 0x000fe200078e0a0b */
[----:B------:R-:W-:Y:S01]  /*d620*/  ISETP.GT.U32.AND P0, PT, R4, R7, PT ;  /* 0x000000070400720c */ /* 0x000fe20003f04070 */
[----:B------:R-:W-:Y:S02]  /*d630*/  @!P1 IMAD.IADD R10, R10, 0x1, -R4 ;  /* 0x000000010a0a9824 */ /* 0x000fe400078e0a04 */
[----:B------:R-:W-:Y:S01]  /*d640*/  IMAD.MOV.U32 R15, RZ, RZ, R6 ;  /* 0x000000ffff0f7224 */ /* 0x000fe200078e0006 */
[----:B------:R0:W-:Y:S01]  /*d650*/  STL [R1+0x410], R11 ;  /* 0x0004100b01007387 */ /* 0x0001e20000100800 */
[----:B------:R-:W-:Y:S01]  /*d660*/  IMAD.MOV R5, RZ, RZ, -R5 ;  /* 0x000000ffff057224 */ /* 0x000fe200078e0a05 */
[C---:B------:R-:W-:Y:S01]  /*d670*/  ISETP.GT.U32.AND P1, PT, R4.reuse, R10, PT ;  /* 0x0000000a0400720c */ /* 0x040fe20003f24070 */
[----:B------:R-:W-:Y:S01]  /*d680*/  @!P2 IMAD.MOV R15, RZ, RZ, -R15 ;  /* 0x000000ffff0fa224 */ /* 0x000fe200078e0a0f */
[----:B------:R-:W-:Y:S01]  /*d690*/  ISETP.GE.AND P2, PT, R9, RZ, PT ;  /* 0x000000ff0900720c */ /* 0x000fe20003f46270 */
[----:B------:R-:W-:Y:S01]  /*d6a0*/  IMAD R9, R4, R5, R18 ;  /* 0x0000000504097224 */ /* 0x000fe200078e0212 */
[----:B------:R-:W-:Y:S01]  /*d6b0*/  IADD3 R5, R0, 0xfd, RZ ;  /* 0x000000fd00057810 */ /* 0x000fe20007ffe0ff */
[----:B------:R-:W-:Y:S01]  /*d6c0*/  @!P6 IMAD.IADD R12, R12, 0x1, -R4 ;  /* 0x000000010c0ce824 */ /* 0x000fe200078e0a04 */
[----:B------:R1:W-:Y:S01]  /*d6d0*/  STL [R1+0x40c], R15 ;  /* 0x00040c0f01007387 */ /* 0x0003e20000100800 */
[----:B------:R-:W-:Y:S01]  /*d6e0*/  IMAD.HI.U32 R6, R25, R16, RZ ;  /* 0x0000001019067227 */ /* 0x000fe200078e00ff */
[----:B------:R-:W-:-:S02]  /*d6f0*/  ISETP.GT.U32.AND P6, PT, R4, R9, PT ;  /* 0x000000090400720c */ /* 0x000fc40003fc4070 */
[----:B------:R-:W-:Y:S01]  /*d700*/  IABS R17, R5 ;  /* 0x0000000500117213 */ /* 0x000fe20000000000 */
[----:B0-----:R-:W-:Y:S02]  /*d710*/  IMAD.MOV.U32 R11, RZ, RZ, R8 ;  /* 0x000000ffff0b7224 */ /* 0x001fe400078e0008 */
[----:B------:R-:W-:Y:S01]  /*d720*/  @!P0 IMAD.IADD R7, R7, 0x1, -R4 ;  /* 0x0000000107078824 */ /* 0x000fe200078e0a04 */
[----:B------:R-:W-:Y:S01]  /*d730*/  ISETP.GE.AND P0, PT, R14, RZ, PT ;  /* 0x000000ff0e00720c */ /* 0x000fe20003f06270 */
[----:B------:R-:W-:Y:S01]  /*d740*/  @!P5 IMAD.MOV R11, RZ, RZ, -R11 ;  /* 0x000000ffff0bd224 */ /* 0x000fe200078e0a0b */
[----:B------:R-:W-:Y:S01]  /*d750*/  ISETP.GT.U32.AND P5, PT, R4, R13, PT ;  /* 0x0000000d0400720c */ /* 0x000fe20003fa4070 */
[----:B------:R-:W-:Y:S01]  /*d760*/  IMAD.MOV R6, RZ, RZ, -R6 ;  /* 0x000000ffff067224 */ /* 0x000fe200078e0a06 */
[----:B-1----:R-:W-:Y:S01]  /*d770*/  IADD3 R15, R0, 0xfb, RZ ;  /* 0x000000fb000f7810 */ /* 0x002fe20007ffe0ff */
[----:B------:R-:W-:Y:S01]  /*d780*/  @!P1 IMAD.IADD R10, R10, 0x1, -R4 ;  /* 0x000000010a0a9824 */ /* 0x000fe200078e0a04 */
[----:B------:R-:W-:Y:S01]  /*d790*/  ISETP.GE.AND P1, PT, R2, RZ, PT ;  /* 0x000000ff0200720c */ /* 0x000fe20003f26270 */
[----:B------:R-:W-:Y:S01]  /*d7a0*/  IMAD.MOV.U32 R8, RZ, RZ, R7 ;  /* 0x000000ffff087224 */ /* 0x000fe200078e0007 */
[----:B------:R-:W-:Y:S01]  /*d7b0*/  IADD3 R7, R0, 0xfc, RZ ;  /* 0x000000fc00077810 */ /* 0x000fe20007ffe0ff */
[----:B------:R-:W-:Y:S01]  /*d7c0*/  IMAD R2, R4, R6, R16 ;  /* 0x0000000604027224 */ /* 0x000fe200078e0210 */
[----:B------:R-:W-:Y:S01]  /*d7d0*/  IADD3 R6, R0, 0xfe, RZ ;  /* 0x000000fe00067810 */ /* 0x000fe20007ffe0ff */
[----:B------:R-:W-:Y:S01]  /*d7e0*/  @!P3 IMAD.MOV R8, RZ, RZ, -R8 ;  /* 0x000000ffff08b224 */ /* 0x000fe200078e0a08 */
[----:B------:R-:W-:Y:S01]  /*d7f0*/  STL [R1+0x408], R11 ;  /* 0x0004080b01007387 */ /* 0x000fe20000100800 */
[--C-:B------:R-:W-:Y:S01]  /*d800*/  @!P6 IMAD.IADD R9, R9, 0x1, -R4.reuse ;  /* 0x000000010909e824 */ /* 0x100fe200078e0a04 */
[----:B------:R-:W-:Y:S01]  /*d810*/  IABS R16, R6 ;  /* 0x0000000600107213 */ /* 0x000fe20000000000 */
[----:B------:R-:W-:Y:S01]  /*d820*/  @!P5 IMAD.IADD R13, R13, 0x1, -R4 ;  /* 0x000000010d0dd824 */ /* 0x000fe200078e0a04 */
[C---:B------:R-:W-:Y:S01]  /*d830*/  ISETP.GT.U32.AND P5, PT, R4.reuse, R12, PT ;  /* 0x0000000c0400720c */ /* 0x040fe20003fa4070 */
[----:B------:R0:W-:Y:S01]  /*d840*/  STL [R1+0x404], R8 ;  /* 0x0004040801007387 */ /* 0x0001e20000100800 */
[C---:B------:R-:W-:Y:S01]  /*d850*/  ISETP.GT.U32.AND P6, PT, R4.reuse, R9, PT ;  /* 0x000000090400720c */ /* 0x040fe20003fc4070 */
[----:B------:R-:W-:Y:S01]  /*d860*/  IMAD.HI.U32 R18, R25, R16, RZ ;  /* 0x0000001019127227 */ /* 0x000fe200078e00ff */
[----:B------:R-:W-:-:S02]  /*d870*/  ISETP.GT.U32.AND P3, PT, R4, R13, PT ;  /* 0x0000000d0400720c */ /* 0x000fc40003f64070 */
[----:B------:R-:W-:Y:S01]  /*d880*/  IABS R14, R15 ;  /* 0x0000000f000e7213 */ /* 0x000fe20000000000 */
[----:B------:R-:W-:Y:S02]  /*d890*/  IMAD.MOV R18, RZ, RZ, -R18 ;  /* 0x000000ffff127224 */ /* 0x000fe400078e0a12 */
[----:B------:R-:W-:Y:S01]  /*d8a0*/  IMAD.MOV.U32 R20, RZ, RZ, R10 ;  /* 0x000000ffff147224 */ /* 0x000fe200078e000a */
[----:B0-----:R-:W-:-:S03]  /*d8b0*/  IABS R8, R7 ;  /* 0x0000000700087213 */ /* 0x001fc60000000000 */
[--C-:B------:R-:W-:Y:S01]  /*d8c0*/  @!P5 IMAD.IADD R12, R12, 0x1, -R4.reuse ;  /* 0x000000010c0cd824 */ /* 0x100fe200078e0a04 */
[C---:B------:R-:W-:Y:S01]  /*d8d0*/  ISETP.GT.U32.AND P5, PT, R4.reuse, R2, PT ;  /* 0x000000020400720c */ /* 0x040fe20003fa4070 */
[--C-:B------:R-:W-:Y:S02]  /*d8e0*/  @!P6 IMAD.IADD R9, R9, 0x1, -R4.reuse ;  /* 0x000000010909e824 */ /* 0x100fe400078e0a04 */
[----:B------:R-:W-:Y:S01]  /*d8f0*/  @!P3 IMAD.IADD R13, R13, 0x1, -R4 ;  /* 0x000000010d0db824 */ /* 0x000fe200078e0a04 */
[----:B------:R-:W-:Y:S01]  /*d900*/  ISETP.GE.AND P3, PT, R3, RZ, PT ;  /* 0x000000ff0300720c */ /* 0x000fe20003f66270 */
[----:B------:R-:W-:Y:S02]  /*d910*/  IMAD R3, R4, R18, R16 ;  /* 0x0000001204037224 */ /* 0x000fe400078e0210 */
[----:B------:R-:W-:-:S03]  /*d920*/  IMAD.HI.U32 R16, R25, R17, RZ ;  /* 0x0000001119107227 */ /* 0x000fc600078e00ff */
[----:B------:R-:W-:Y:S01]  /*d930*/  ISETP.GT.U32.AND P6, PT, R4, R3, PT ;  /* 0x000000030400720c */ /* 0x000fe20003fc4070 */
[----:B------:R-:W-:-:S04]  /*d940*/  IMAD.HI.U32 R19, R25, R8, RZ ;  /* 0x0000000819137227 */ /* 0x000fc800078e00ff */
[----:B------:R-:W-:Y:S01]  /*d950*/  @!P5 IMAD.IADD R2, R2, 0x1, -R4 ;  /* 0x000000010202d824 */ /* 0x000fe200078e0a04 */
[----:B------:R-:W-:Y:S01]  /*d960*/  ISETP.GE.AND P5, PT, R6, RZ, PT ;  /* 0x000000ff0600720c */ /* 0x000fe20003fa6270 */
[----:B------:R-:W-:Y:S01]  /*d970*/  IMAD.MOV R16, RZ, RZ, -R16 ;  /* 0x000000ffff107224 */ /* 0x000fe200078e0a10 */
[----:B------:R-:W-:Y:S01]  /*d980*/  IADD3 R6, R0, 0xfa, RZ ;  /* 0x000000fa00067810 */ /* 0x000fe20007ffe0ff */
[----:B------:R-:W-:Y:S01]  /*d990*/  @!P4 IMAD.MOV R20, RZ, RZ, -R20 ;  /* 0x000000ffff14c224 */ /* 0x000fe200078e0a14 */
[----:B------:R-:W-:Y:S01]  /*d9a0*/  ISETP.GT.U32.AND P4, PT, R4, R2, PT ;  /* 0x000000020400720c */ /* 0x000fe20003f84070 */
[----:B------:R-:W-:Y:S01]  /*d9b0*/  IMAD.HI.U32 R18, R25, R14, RZ ;  /* 0x0000000e19127227 */ /* 0x000fe200078e00ff */
[----:B------:R-:W-:Y:S02]  /*d9c0*/  IABS R10, R6 ;  /* 0x00000006000a7213 */ /* 0x000fe40000000000 */
[----:B------:R-:W-:Y:S01]  /*d9d0*/  STL [R1+0x400], R20 ;  /* 0x0004001401007387 */ /* 0x000fe20000100800 */
[----:B------:R-:W-:-:S02]  /*d9e0*/  IMAD.MOV R19, RZ, RZ, -R19 ;  /* 0x000000ffff137224 */ /* 0x000fc400078e0a13 */
[----:B------:R-:W-:Y:S01]  /*d9f0*/  IMAD R16, R4, R16, R17 ;  /* 0x0000001004107224 */ /* 0x000fe200078e0211 */
[----:B------:R-:W-:Y:S01]  /*da00*/  IADD3 R17, R0, 0xf9, RZ ;  /* 0x000000f900117810 */ /* 0x000fe20007ffe0ff */
[----:B------:R-:W-:Y:S02]  /*da10*/  @!P6 IMAD.IADD R3, R3, 0x1, -R4 ;  /* 0x000000010303e824 */ /* 0x000fe400078e0a04 */
[----:B------:R-:W-:Y:S01]  /*da20*/  IMAD.MOV.U32 R11, RZ, RZ, R12 ;  /* 0x000000ffff0b7224 */ /* 0x000fe200078e000c */
[----:B------:R-:W-:Y:S01]  /*da30*/  IABS R12, R17 ;  /* 0x00000011000c7213 */ /* 0x000fe20000000000 */
[----:B------:R-:W-:Y:S01]  /*da40*/  IMAD.MOV R18, RZ, RZ, -R18 ;  /* 0x000000ffff127224 */ /* 0x000fe200078e0a12 */
[C---:B------:R-:W-:Y:S01]  /*da50*/  ISETP.GT.U32.AND P6, PT, R4.reuse, R3, PT ;  /* 0x000000030400720c */ /* 0x040fe20003fc4070 */
[C---:B------:R-:W-:Y:S02]  /*da60*/  IMAD R8, R4.reuse, R19, R8 ;  /* 0x0000001304087224 */ /* 0x040fe400078e0208 */
[----:B------:R-:W-:Y:S01]  /*da70*/  @!P2 IMAD.MOV R11, RZ, RZ, -R11 ;  /* 0x000000ffff0ba224 */ /* 0x000fe200078e0a0b */
[C---:B------:R-:W-:Y:S01]  /*da80*/  ISETP.GT.U32.AND P2, PT, R4.reuse, R16, PT ;  /* 0x000000100400720c */ /* 0x040fe20003f44070 */
[----:B------:R-:W-:-:S02]  /*da90*/  IMAD R14, R4, R18, R14 ;  /* 0x00000012040e7224 */ /* 0x000fc400078e020e */
[----:B------:R-:W-:Y:S01]  /*daa0*/  @!P0 IMAD.MOV R13, RZ, RZ, -R13 ;  /* 0x000000ffff0d8224 */ /* 0x000fe200078e0a0d */
[----:B------:R-:W-:Y:S01]  /*dab0*/  ISETP.GT.U32.AND P0, PT, R4, R8, PT ;  /* 0x000000080400720c */ /* 0x000fe20003f04070 */
[--C-:B------:R-:W-:Y:S01]  /*dac0*/  @!P4 IMAD.IADD R2, R2, 0x1, -R4.reuse ;  /* 0x000000010202c824 */ /* 0x100fe200078e0a04 */
[----:B------:R0:W-:Y:S01]  /*dad0*/  STL [R1+0x3fc], R11 ;  /* 0x0003fc0b01007387 */ /* 0x0001e20000100800 */
[----:B------:R-:W-:Y:S02]  /*dae0*/  ISETP.GT.U32.AND P4, PT, R4, R14, PT ;  /* 0x0000000e0400720c */ /* 0x000fe40003f84070 */
[--C-:B------:R-:W-:Y:S01]  /*daf0*/  @!P6 IMAD.IADD R3, R3, 0x1, -R4.reuse ;  /* 0x000000010303e824 */ /* 0x100fe200078e0a04 */
[----:B------:R-:W-:Y:S01]  /*db00*/  ISETP.GE.AND P6, PT, R7, RZ, PT ;  /* 0x000000ff0700720c */ /* 0x000fe20003fc6270 */
[----:B------:R-:W-:Y:S02]  /*db10*/  STL [R1+0x3f8], R13 ;  /* 0x0003f80d01007387 */ /* 0x000fe40000100800 */
[----:B------:R-:W-:Y:S01]  /*db20*/  @!P2 IMAD.IADD R16, R16, 0x1, -R4 ;  /* 0x000000011010a824 */ /* 0x000fe200078e0a04 */
[----:B------:R-:W-:Y:S01]  /*db30*/  ISETP.GE.AND P2, PT, R15, RZ, PT ;  /* 0x000000ff0f00720c */ /* 0x000fe20003f46270 */
[----:B0-----:R-:W-:-:S02]  /*db40*/  IMAD.MOV.U32 R11, RZ, RZ, R9 ;  /* 0x000000ffff0b7224 */ /* 0x001fc400078e0009 */
[----:B------:R-:W-:-:S04]  /*db50*/  IMAD.HI.U32 R9, R25, R10, RZ ;  /* 0x0000000a19097227 */ /* 0x000fc800078e00ff */
[----:B------:R-:W-:Y:S01]  /*db60*/  @!P1 IMAD.MOV R11, RZ, RZ, -R11 ;  /* 0x000000ffff0b9224 */ /* 0x000fe200078e0a0b */
[----:B------:R-:W-:Y:S01]  /*db70*/  ISETP.GE.AND P1, PT, R5, RZ, PT ;  /* 0x000000ff0500720c */ /* 0x000fe20003f26270 */
[----:B------:R-:W-:Y:S02]  /*db80*/  IMAD.MOV R9, RZ, RZ, -R9 ;  /* 0x000000ffff097224 */ /* 0x000fe400078e0a09 */
[----:B------:R-:W-:Y:S01]  /*db90*/  IMAD.MOV.U32 R5, RZ, RZ, R12 ;  /* 0x000000ffff057224 */ /* 0x000fe200078e000c */
[----:B------:R0:W-:Y:S01]  /*dba0*/  STL [R1+0x3f4], R11 ;  /* 0x0003f40b01007387 */ /* 0x0001e20000100800 */
[----:B------:R-:W-:Y:S01]  /*dbb0*/  @!P0 IMAD.IADD R8, R8, 0x1, -R4 ;  /* 0x0000000108088824 */ /* 0x000fe200078e0a04 */
[C---:B------:R-:W-:Y:S01]  /*dbc0*/  ISETP.GT.U32.AND P0, PT, R4.reuse, R16, PT ;  /* 0x000000100400720c */ /* 0x040fe20003f04070 */
[----:B------:R-:W-:Y:S01]  /*dbd0*/  IMAD R9, R4, R9, R10 ;  /* 0x0000000904097224 */ /* 0x000fe200078e020a */
[----:B------:R-:W-:Y:S01]  /*dbe0*/  IADD3 R12, R0, 0xf8, RZ ;  /* 0x000000f8000c7810 */ /* 0x000fe20007ffe0ff */
[----:B------:R-:W-:-:S02]  /*dbf0*/  IMAD.MOV.U32 R10, RZ, RZ, R3 ;  /* 0x000000ffff0a7224 */ /* 0x000fc400078e0003 */
[----:B------:R-:W-:Y:S01]  /*dc00*/  IMAD.HI.U32 R7, R25, R5, RZ ;  /* 0x0000000519077227 */ /* 0x000fe200078e00ff */
[----:B------:R-:W-:-:S03]  /*dc10*/  IABS R3, R12 ;  /* 0x0000000c00037213 */ /* 0x000fc60000000000 */
[----:B------:R-:W-:Y:S01]  /*dc20*/  @!P4 IMAD.IADD R14, R14, 0x1, -R4 ;  /* 0x000000010e0ec824 */ /* 0x000fe200078e0a04 */
[C---:B------:R-:W-:Y:S01]  /*dc30*/  ISETP.GT.U32.AND P4, PT, R4.reuse, R8, PT ;  /* 0x000000080400720c */ /* 0x040fe20003f84070 */
[----:B------:R-:W-:Y:S01]  /*dc40*/  @!P5 IMAD.MOV R10, RZ, RZ, -R10 ;  /* 0x000000ffff0ad224 */ /* 0x000fe200078e0a0a */
[C---:B------:R-:W-:Y:S01]  /*dc50*/  ISETP.GT.U32.AND P5, PT, R4.reuse, R9, PT ;  /* 0x000000090400720c */ /* 0x040fe20003fa4070 */
[----:B------:R-:W-:Y:S02]  /*dc60*/  IMAD.MOV R7, RZ, RZ, -R7 ;  /* 0x000000ffff077224 */ /* 0x000fe400078e0a07 */
[----:B0-----:R-:W-:Y:S02]  /*dc70*/  IMAD.MOV.U32 R11, RZ, RZ, R2 ;  /* 0x000000ffff0b7224 */ /* 0x001fe400078e0002 */
[----:B------:R-:W-:Y:S01]  /*dc80*/  IMAD R2, R4, R7, R5 ;  /* 0x0000000704027224 */ /* 0x000fe200078e0205 */
[----:B------:R-:W-:Y:S01]  /*dc90*/  IADD3 R7, R0, 0xf7, RZ ;  /* 0x000000f700077810 */ /* 0x000fe20007ffe0ff */
[----:B------:R-:W-:Y:S01]  /*dca0*/  @!P3 IMAD.MOV R11, RZ, RZ, -R11 ;  /* 0x000000ffff0bb224 */ /* 0x000fe200078e0a0b */
[----:B------:R-:W-:Y:S01]  /*dcb0*/  ISETP.GT.U32.AND P3, PT, R4, R14, PT ;  /* 0x0000000e0400720c */ /* 0x000fe20003f64070 */
[--C-:B------:R-:W-:Y:S01]  /*dcc0*/  @!P0 IMAD.IADD R16, R16, 0x1, -R4.reuse ;  /* 0x0000000110108824 */ /* 0x100fe200078e0a04 */
[----:B------:R-:W-:Y:S01]  /*dcd0*/  IABS R5, R7 ;  /* 0x0000000700057213 */ /* 0x000fe20000000000 */
[----:B------:R-:W-:Y:S01]  /*dce0*/  @!P4 IMAD.IADD R8, R8, 0x1, -R4 ;  /* 0x000000010808c824 */ /* 0x000fe200078e0a04 */
[----:B------:R0:W-:Y:S01]  /*dcf0*/  STL [R1+0x3f0], R11 ;  /* 0x0003f00b01007387 */ /* 0x0001e20000100800 */
[----:B------:R-:W-:Y:S01]  /*dd00*/  IMAD.HI.U32 R15, R25, R3, RZ ;  /* 0x00000003190f7227 */ /* 0x000fe200078e00ff */
[----:B------:R-:W-:-:S02]  /*dd10*/  ISETP.GT.U32.AND P4, PT, R4, R2, PT ;  /* 0x000000020400720c */ /* 0x000fc40003f84070 */
[----:B------:R1:W-:Y:S01]  /*dd20*/  STL [R1+0x3ec], R10 ;  /* 0x0003ec0a01007387 */ /* 0x0003e20000100800 */
[----:B------:R-:W-:Y:S01]  /*dd30*/  @!P5 IMAD.IADD R9, R9, 0x1, -R4 ;  /* 0x000000010909d824 */ /* 0x000fe200078e0a04 */
[----:B------:R-:W-:Y:S01]  /*dd40*/  ISETP.GE.AND P5, PT, R12, RZ, PT ;  /* 0x000000ff0c00720c */ /* 0x000fe20003fa6270 */
[----:B------:R-:W-:Y:S01]  /*dd50*/  IMAD.HI.U32 R13, R25, R5, RZ ;  /* 0x00000005190d7227 */ /* 0x000fe200078e00ff */
[----:B------:R-:W-:-:S03]  /*dd60*/  ISETP.GE.AND P0, PT, R6, RZ, PT ;  /* 0x000000ff0600720c */ /* 0x000fc60003f06270 */
[----:B0-----:R-:W-:Y:S01]  /*dd70*/  IMAD.MOV.U32 R11, RZ, RZ, R16 ;  /* 0x000000ffff0b7224 */ /* 0x001fe200078e0010 */
[C---:B------:R-:W-:Y:S01]  /*dd80*/  IADD3 R16, R0.reuse, 0xf0, RZ ;  /* 0x000000f000107810 */ /* 0x040fe20007ffe0ff */
[----:B------:R-:W-:Y:S01]  /*dd90*/  IMAD.MOV R15, RZ, RZ, -R15 ;  /* 0x000000ffff0f7224 */ /* 0x000fe200078e0a0f */
[----:B-1----:R-:W-:Y:S01]  /*dda0*/  IADD3 R10, R0, 0xf6, RZ ;  /* 0x000000f6000a7810 */ /* 0x002fe20007ffe0ff */
[----:B------:R-:W-:Y:S01]  /*ddb0*/  @!P1 IMAD.MOV R11, RZ, RZ, -R11 ;  /* 0x000000ffff0b9224 */ /* 0x000fe200078e0a0b */
[C---:B------:R-:W-:Y:S01]  /*ddc0*/  ISETP.GT.U32.AND P1, PT, R4.reuse, R9, PT ;  /* 0x000000090400720c */ /* 0x040fe20003f24070 */
[----:B------:R-:W-:Y:S01]  /*ddd0*/  IMAD.MOV R12, RZ, RZ, -R13 ;  /* 0x000000ffff0c7224 */ /* 0x000fe200078e0a0d */
[----:B------:R-:W-:Y:S01]  /*dde0*/  IABS R6, R10 ;  /* 0x0000000a00067213 */ /* 0x000fe20000000000 */
[----:B------:R-:W-:Y:S01]  /*ddf0*/  IMAD R3, R4, R15, R3 ;  /* 0x0000000f04037224 */ /* 0x000fe200078e0203 */
[----:B------:R0:W-:Y:S01]  /*de00*/  STL [R1+0x3e8], R11 ;  /* 0x0003e80b01007387 */ /* 0x0001e20000100800 */
[----:B------:R-:W-:-:S02]  /*de10*/  IMAD.MOV.U32 R13, RZ, RZ, R8 ;  /* 0x000000ffff0d7224 */ /* 0x000fc400078e0008 */
[--C-:B------:R-:W-:Y:S01]  /*de20*/  @!P3 IMAD.IADD R14, R14, 0x1, -R4.reuse ;  /* 0x000000010e0eb824 */ /* 0x100fe200078e0a04 */
[----:B------:R-:W-:Y:S01]  /*de30*/  ISETP.GE.AND P3, PT, R17, RZ, PT ;  /* 0x000000ff1100720c */ /* 0x000fe20003f66270 */
[----:B------:R-:W-:Y:S01]  /*de40*/  @!P6 IMAD.MOV R13, RZ, RZ, -R13 ;  /* 0x000000ffff0de224 */ /* 0x000fe200078e0a0d */
[----:B------:R-:W-:Y:S01]  /*de50*/  ISETP.GT.U32.AND P6, PT, R4, R3, PT ;  /* 0x000000030400720c */ /* 0x000fe20003fc4070 */
[----:B------:R-:W-:Y:S02]  /*de60*/  @!P4 IMAD.IADD R2, R2, 0x1, -R4 ;  /* 0x000000010202c824 */ /* 0x000fe400078e0a04 */
[----:B------:R-:W-:Y:S01]  /*de70*/  IMAD.HI.U32 R8, R25, R6, RZ ;  /* 0x0000000619087227 */ /* 0x000fe200078e00ff */
[----:B------:R1:W-:Y:S02]  /*de80*/  STL [R1+0x3cc], R13 ;  /* 0x0003cc0d01007387 */ /* 0x0003e40000100800 */
[----:B------:R-:W-:Y:S01]  /*de90*/  ISETP.GT.U32.AND P4, PT, R4, R2, PT ;  /* 0x000000020400720c */ /* 0x000fe20003f84070 */
[----:B0-----:R-:W-:-:S02]  /*dea0*/  IMAD.MOV.U32 R11, RZ, RZ, R14 ;  /* 0x000000ffff0b7224 */ /* 0x001fc400078e000e */
[----:B------:R-:W-:Y:S02]  /*deb0*/  @!P1 IMAD.IADD R9, R9, 0x1, -R4 ;  /* 0x0000000109099824 */ /* 0x000fe400078e0a04 */
[----:B------:R-:W-:Y:S01]  /*dec0*/  @!P2 IMAD.MOV R11, RZ, RZ, -R11 ;  /* 0x000000ffff0ba224 */ /* 0x000fe200078e0a0b */
[----:B------:R-:W-:Y:S01]  /*ded0*/  ISETP.GE.AND P2, PT, R7, RZ, PT ;  /* 0x000000ff0700720c */ /* 0x000fe20003f46270 */
[----:B------:R-:W-:Y:S01]  /*dee0*/  IMAD.MOV R7, RZ, RZ, -R8 ;  /* 0x000000ffff077224 */ /* 0x000fe200078e0a08 */
[----:B------:R-:W-:Y:S01]  /*def0*/  IADD3 R8, R0, 0xf3, RZ ;  /* 0x000000f300087810 */ /* 0x000fe20007ffe0ff */
[----:B-1----:R-:W-:Y:S01]  /*df00*/  IMAD.MOV.U32 R13, RZ, RZ, R9 ;  /* 0x000000ffff0d7224 */ /* 0x002fe200078e0009 */
[----:B------:R0:W-:Y:S01]  /*df10*/  STL [R1+0x3d0], R11 ;  /* 0x0003d00b01007387 */ /* 0x0001e20000100800 */
[C---:B------:R-:W-:Y:S01]  /*df20*/  IMAD R7, R4.reuse, R7, R6 ;  /* 0x0000000704077224 */ /* 0x040fe200078e0206 */
[----:B------:R-:W-:Y:S01]  /*df30*/  IABS R6, R8 ;  /* 0x0000000800067213 */ /* 0x000fe20000000000 */
[----:B------:R-:W-:Y:S01]  /*df40*/  IMAD R5, R4, R12, R5 ;  /* 0x0000000c04057224 */ /* 0x000fe200078e0205 */
[----:B------:R-:W-:Y:S01]  /*df50*/  IADD3 R12, R0, 0xf5, RZ ;  /* 0x000000f5000c7810 */ /* 0x000fe20007ffe0ff */
[----:B------:R-:W-:-:S02]  /*df60*/  @!P6 IMAD.IADD R3, R3, 0x1, -R4 ;  /* 0x000000010303e824 */ /* 0x000fc400078e0a04 */
[----:B------:R-:W-:Y:S01]  /*df70*/  @!P0 IMAD.MOV R13, RZ, RZ, -R13 ;  /* 0x000000ffff0d8224 */ /* 0x000fe200078e0a0d */
[----:B------:R-:W-:Y:S01]  /*df80*/  ISETP.GT.U32.AND P0, PT, R4, R7, PT ;  /* 0x000000070400720c */ /* 0x000fe20003f04070 */
[----:B------:R-:W-:Y:S01]  /*df90*/  @!P4 IMAD.IADD R2, R2, 0x1, -R4 ;  /* 0x000000010202c824 */ /* 0x000fe200078e0a04 */
[C---:B------:R-:W-:Y:S02]  /*dfa0*/  ISETP.GT.U32.AND P1, PT, R4.reuse, R5, PT ;  /* 0x000000050400720c */ /* 0x040fe40003f24070 */
[----:B------:R-:W-:Y:S01]  /*dfb0*/  ISETP.GT.U32.AND P6, PT, R4, R3, PT ;  /* 0x000000030400720c */ /* 0x000fe20003fc4070 */
[----:B0-----:R-:W-:Y:S01]  /*dfc0*/  IMAD.MOV.U32 R11, RZ, RZ, R2 ;  /* 0x000000ffff0b7224 */ /* 0x001fe200078e0002 */
[----:B------:R-:W-:Y:S01]  /*dfd0*/  IABS R19, R12 ;  /* 0x0000000c00137213 */ /* 0x000fe20000000000 */
[----:B------:R0:W-:Y:S01]  /*dfe0*/  STL [R1+0x3d4], R13 ;  /* 0x0003d40d01007387 */ /* 0x0001e20000100800 */
[----:B------:R-:W-:Y:S01]  /*dff0*/  ISETP.GE.AND P4, PT, R10, RZ, PT ;  /* 0x000000ff0a00720c */ /* 0x000fe20003f86270 */
[----:B------:R-:W-:Y:S01]  /*e000*/  @!P3 IMAD.MOV R11, RZ, RZ, -R11 ;  /* 0x000000ffff0bb224 */ /* 0x000fe200078e0a0b */
[----:B------:R-:W-:Y:S01]  /*e010*/  IADD3 R10, R0, 0xf4, RZ ;  /* 0x000000f4000a7810 */ /* 0x000fe20007ffe0ff */
[----:B------:R-:W-:Y:S01]  /*e020*/  IMAD.HI.U32 R2, R25, R6, RZ ;  /* 0x0000000619027227 */ /* 0x000fe200078e00ff */
[----:B------:R-:W-:-:S02]  /*e030*/  ISETP.GE.AND P3, PT, R12, RZ, PT ;  /* 0x000000ff0c00720c */ /* 0x000fc40003f66270 */
[----:B------:R-:W-:Y:S01]  /*e040*/  IABS R20, R10 ;  /* 0x0000000a00147213 */ /* 0x000fe20000000000 */
[----:B------:R-:W-:Y:S01]  /*e050*/  IMAD.HI.U32 R12, R25, R19, RZ ;  /* 0x00000013190c7227 */ /* 0x000fe200078e00ff */
[----:B------:R1:W-:Y:S03]  /*e060*/  STL [R1+0x3dc], R11 ;  /* 0x0003dc0b01007387 */ /* 0x0003e60000100800 */
[--C-:B------:R-:W-:Y:S02]  /*e070*/  @!P0 IMAD.IADD R7, R7, 0x1, -R4.reuse ;  /* 0x0000000107078824 */ /* 0x100fe400078e0a04 */
[--C-:B------:R-:W-:Y:S02]  /*e080*/  @!P1 IMAD.IADD R5, R5, 0x1, -R4.reuse ;  /* 0x0000000105059824 */ /* 0x100fe400078e0a04 */
[----:B------:R-:W-:Y:S01]  /*e090*/  @!P6 IMAD.IADD R3, R3, 0x1, -R4 ;  /* 0x000000010303e824 */ /* 0x000fe200078e0a04 */
[----:B------:R-:W-:Y:S01]  /*e0a0*/  ISETP.GE.AND P6, PT, R10, RZ, PT ;  /* 0x000000ff0a00720c */ /* 0x000fe20003fc6270 */
[----:B------:R-:W-:Y:S01]  /*e0b0*/  IMAD.MOV R10, RZ, RZ, -R12 ;  /* 0x000000ffff0a7224 */ /* 0x000fe200078e0a0c */
[C---:B------:R-:W-:Y:S01]  /*e0c0*/  ISETP.GT.U32.AND P0, PT, R4.reuse, R7, PT ;  /* 0x000000070400720c */ /* 0x040fe20003f04070 */
[----:B------:R-:W-:Y:S01]  /*e0d0*/  IMAD.HI.U32 R9, R25, R20, RZ ;  /* 0x0000001419097227 */ /* 0x000fe200078e00ff */
[----:B------:R-:W-:-:S03]  /*e0e0*/  ISETP.GT.U32.AND P1, PT, R4, R5, PT ;  /* 0x000000050400720c */ /* 0x000fc60003f24070 */
[----:B------:R-:W-:Y:S01]  /*e0f0*/  IMAD R19, R4, R10, R19 ;  /* 0x0000000a04137224 */ /* 0x000fe200078e0213 */
[----:B------:R-:W-:Y:S01]  /*e100*/  IABS R10, R16 ;  /* 0x00000010000a7213 */ /* 0x000fe20000000000 */
[----:B0-----:R-:W-:Y:S01]  /*e110*/  IMAD.MOV.U32 R13, RZ, RZ, R3 ;  /* 0x000000ffff0d7224 */ /* 0x001fe200078e0003 */
[----:B------:R-:W-:Y:S01]  /*e120*/  IADD3 R3, R0, 0xf1, RZ ;  /* 0x000000f100037810 */ /* 0x000fe20007ffe0ff */
[----:B------:R-:W-:Y:S02]  /*e130*/  IMAD.MOV R9, RZ, RZ, -R9 ;  /* 0x000000ffff097224 */ /* 0x000fe400078e0a09 */
[----:B------:R-:W-:Y:S01]  /*e140*/  @!P5 IMAD.MOV R13, RZ, RZ, -R13 ;  /* 0x000000ffff0dd224 */ /* 0x000fe200078e0a0d */
[C---:B------:R-:W-:Y:S01]  /*e150*/  ISETP.GT.U32.AND P5, PT, R4.reuse, R19, PT ;  /* 0x000000130400720c */ /* 0x040fe20003fa4070 */
[----:B------:R-:W-:Y:S01]  /*e160*/  IMAD R20, R4, R9, R20 ;  /* 0x0000000904147224 */ /* 0x000fe200078e0214 */
[----:B------:R-:W-:Y:S01]  /*e170*/  IADD3 R9, R0, 0xf2, RZ ;  /* 0x000000f200097810 */ /* 0x000fe20007ffe0ff */
[--C-:B------:R-:W-:Y:S01]  /*e180*/  @!P0 IMAD.IADD R7, R7, 0x1, -R4.reuse ;  /* 0x0000000107078824 */ /* 0x100fe200078e0a04 */
[----:B------:R0:W-:Y:S01]  /*e190*/  STL [R1+0x3e0], R13 ;  /* 0x0003e00d01007387 */ /* 0x0001e20000100800 */
[----:B------:R-:W-:Y:S01]  /*e1a0*/  @!P1 IMAD.IADD R5, R5, 0x1, -R4 ;  /* 0x0000000105059824 */ /* 0x000fe200078e0a04 */
[----:B------:R-:W-:Y:S01]  /*e1b0*/  ISETP.GT.U32.AND P0, PT, R4, R20, PT ;  /* 0x000000140400720c */ /* 0x000fe20003f04070 */
[----:B------:R-:W-:Y:S01]  /*e1c0*/  IMAD.MOV R2, RZ, RZ, -R2 ;  /* 0x000000ffff027224 */ /* 0x000fe200078e0a02 */
[----:B------:R-:W-:Y:S01]  /*e1d0*/  ISETP.GE.AND P1, PT, R8, RZ, PT ;  /* 0x000000ff0800720c */ /* 0x000fe20003f26270 */
[----:B-1----:R-:W-:Y:S01]  /*e1e0*/  IMAD.MOV.U32 R11, RZ, RZ, R5 ;  /* 0x000000ffff0b7224 */ /* 0x002fe200078e0005 */
[----:B------:R-:W-:Y:S01]  /*e1f0*/  IABS R5, R3 ;  /* 0x0000000300057213 */ /* 0x000fe20000000000 */
[----:B------:R-:W-:-:S02]  /*e200*/  IMAD R2, R4, R2, R6 ;  /* 0x0000000204027224 */ /* 0x000fc400078e0206 */
[--C-:B------:R-:W-:Y:S01]  /*e210*/  @!P5 IMAD.IADD R19, R19, 0x1, -R4.reuse ;  /* 0x000000011313d824 */ /* 0x100fe200078e0a04 */
[----:B0-----:R-:W-:Y:S01]  /*e220*/  IADD3 R13, R0, 0xef, RZ ;  /* 0x000000ef000d7810 */ /* 0x001fe20007ffe0ff */
[----:B------:R-:W-:Y:S01]  /*e230*/  @!P2 IMAD.MOV R11, RZ, RZ, -R11 ;  /* 0x000000ffff0ba224 */ /* 0x000fe200078e0a0b */
[----:B------:R-:W-:Y:S01]  /*e240*/  ISETP.GE.AND P2, PT, R9, RZ, PT ;  /* 0x000000ff0900720c */ /* 0x000fe20003f46270 */
[C---:B------:R-:W-:Y:S01]  /*e250*/  IMAD.HI.U32 R8, R25.reuse, R5, RZ ;  /* 0x0000000519087227 */ /* 0x040fe200078e00ff */
[----:B------:R-:W-:Y:S02]  /*e260*/  ISETP.GT.U32.AND P5, PT, R4, R19, PT ;  /* 0x000000130400720c */ /* 0x000fe40003fa4070 */
[----:B------:R0:W-:Y:S01]  /*e270*/  STL [R1+0x3e4], R11 ;  /* 0x0003e40b01007387 */ /* 0x0001e20000100800 */
[----:B------:R-:W-:Y:S01]  /*e280*/  @!P0 IMAD.IADD R20, R20, 0x1, -R4 ;  /* 0x0000000114148824 */ /* 0x000fe200078e0a04 */
[----:B------:R-:W-:Y:S01]  /*e290*/  IABS R9, R9 ;  /* 0x0000000900097213 */ /* 0x000fe20000000000 */
[----:B------:R-:W-:Y:S01]  /*e2a0*/  IMAD.MOV R8, RZ, RZ, -R8 ;  /* 0x000000ffff087224 */ /* 0x000fe200078e0a08 */
[----:B------:R-:W-:Y:S01]  /*e2b0*/  IABS R15, R13 ;  /* 0x0000000d000f7213 */ /* 0x000fe20000000000 */
[----:B------:R-:W-:Y:S01]  /*e2c0*/  IMAD.HI.U32 R14, R25, R10, RZ ;  /* 0x0000000a190e7227 */ /* 0x000fe200078e00ff */
[----:B------:R-:W-:-:S03]  /*e2d0*/  ISETP.GT.U32.AND P0, PT, R4, R20, PT ;  /* 0x000000140400720c */ /* 0x000fc60003f04070 */
[----:B------:R-:W-:-:S04]  /*e2e0*/  IMAD.HI.U32 R12, R25, R9, RZ ;  /* 0x00000009190c7227 */ /* 0x000fc800078e00ff */
[----:B0-----:R-:W-:Y:S02]  /*e2f0*/  IMAD.MOV.U32 R11, RZ, RZ, R7 ;  /* 0x000000ffff0b7224 */ /* 0x001fe400078e0007 */
[----:B------:R-:W-:Y:S02]  /*e300*/  IMAD.MOV R12, RZ, RZ, -R12 ;  /* 0x000000ffff0c7224 */ /* 0x000fe400078e0a0c */
[----:B------:R-:W-:Y:S01]  /*e310*/  @!P4 IMAD.MOV R11, RZ, RZ, -R11 ;  /* 0x000000ffff0bc224 */ /* 0x000fe200078e0a0b */
[C---:B------:R-:W-:Y:S01]  /*e320*/  ISETP.GT.U32.AND P4, PT, R4.reuse, R2, PT ;  /* 0x000000020400720c */ /* 0x040fe20003f84070 */
[--C-:B------:R-:W-:Y:S01]  /*e330*/  @!P5 IMAD.IADD R19, R19, 0x1, -R4.reuse ;  /* 0x000000011313d824 */ /* 0x100fe200078e0a04 */
[----:B------:R-:W-:Y:S01]  /*e340*/  ISETP.GE.AND P5, PT, R3, RZ, PT ;  /* 0x000000ff0300720c */ /* 0x000fe20003fa6270 */
[----:B------:R-:W-:Y:S01]  /*e350*/  IMAD R3, R4, R12, R9 ;  /* 0x0000000c04037224 */ /* 0x000fe200078e0209 */
[----:B------:R-:W-:Y:S01]  /*e360*/  IADD3 R9, R0, 0xed, RZ ;  /* 0x000000ed00097810 */ /* 0x000fe20007ffe0ff */
[----:B------:R-:W-:Y:S01]  /*e370*/  IMAD R5, R4, R8, R5 ;  /* 0x0000000804057224 */ /* 0x000fe200078e0205 */
[----:B------:R-:W-:Y:S01]  /*e380*/  IADD3 R8, R0, 0xee, RZ ;  /* 0x000000ee00087810 */ /* 0x000fe20007ffe0ff */
[----:B------:R-:W-:Y:S01]  /*e390*/  @!P0 IMAD.IADD R20, R20, 0x1, -R4 ;  /* 0x0000000114148824 */ /* 0x000fe200078e0a04 */
[----:B------:R-:W-:Y:S01]  /*e3a0*/  ISETP.GT.U32.AND P0, PT, R4, R3, PT ;  /* 0x000000030400720c */ /* 0x000fe20003f04070 */
[----:B------:R0:W-:Y:S01]  /*e3b0*/  STL [R1+0x3d8], R11 ;  /* 0x0003d80b01007387 */ /* 0x0001e20000100800 */
[----:B------:R-:W-:Y:S01]  /*e3c0*/  IMAD.HI.U32 R6, R25, R15, RZ ;  /* 0x0000000f19067227 */ /* 0x000fe200078e00ff */
[----:B------:R-:W-:-:S02]  /*e3d0*/  IABS R12, R8 ;  /* 0x00000008000c7213 */ /* 0x000fc40000000000 */
[----:B------:R-:W-:Y:S01]  /*e3e0*/  IABS R17, R9 ;  /* 0x0000000900117213 */ /* 0x000fe20000000000 */
[----:B------:R-:W-:Y:S01]  /*e3f0*/  @!P4 IMAD.IADD R2, R2, 0x1, -R4 ;  /* 0x000000010202c824 */ /* 0x000fe200078e0a04 */
[C---:B------:R-:W-:Y:S01]  /*e400*/  ISETP.GT.U32.AND P4, PT, R4.reuse, R5, PT ;  /* 0x000000050400720c */ /* 0x040fe20003f84070 */
[----:B------:R-:W-:Y:S02]  /*e410*/  IMAD.MOV R6, RZ, RZ, -R6 ;  /* 0x000000ffff067224 */ /* 0x000fe400078e0a06 */
[----:B------:R-:W-:Y:S02]  /*e420*/  IMAD.MOV R7, RZ, RZ, -R14 ;  /* 0x000000ffff077224 */ /* 0x000fe400078e0a0e */
[----:B0-----:R-:W-:Y:S02]  /*e430*/  IMAD.MOV.U32 R11, RZ, RZ, R19 ;  /* 0x000000ffff0b7224 */ /* 0x001fe400078e0013 */
[----:B------:R-:W-:Y:S01]  /*e440*/  @!P0 IMAD.IADD R3, R3, 0x1, -R4 ;  /* 0x0000000103038824 */ /* 0x000fe200078e0a04 */
[----:B------:R-:W-:Y:S01]  /*e450*/  ISETP.GT.U32.AND P0, PT, R4, R2, PT ;  /* 0x000000020400720c */ /* 0x000fe20003f04070 */
[----:B------:R-:W-:-:S02]  /*e460*/  @!P3 IMAD.MOV R11, RZ, RZ, -R11 ;  /* 0x000000ffff0bb224 */ /* 0x000fc400078e0a0b */
[----:B------:R-:W-:-:S03]  /*e470*/  IMAD.HI.U32 R21, R25, R12, RZ ;  /* 0x0000000c19157227 */ /* 0x000fc600078e00ff */
[----:B------:R0:W-:Y:S01]  /*e480*/  STL [R1+0x3c8], R11 ;  /* 0x0003c80b01007387 */ /* 0x0001e20000100800 */
[----:B------:R-:W-:Y:S01]  /*e490*/  @!P4 IMAD.IADD R5, R5, 0x1, -R4 ;  /* 0x000000010505c824 */ /* 0x000fe200078e0a04 */
[----:B------:R-:W-:Y:S01]  /*e4a0*/  ISETP.GT.U32.AND P4, PT, R4, R3, PT ;  /* 0x000000030400720c */ /* 0x000fe20003f84070 */
[----:B------:R-:W-:-:S03]  /*e4b0*/  IMAD.HI.U32 R19, R25, R17, RZ ;  /* 0x0000001119137227 */ /* 0x000fc600078e00ff */
[C---:B------:R-:W-:Y:S01]  /*e4c0*/  ISETP.GT.U32.AND P3, PT, R4.reuse, R5, PT ;  /* 0x000000050400720c */ /* 0x040fe20003f64070 */
[----:B------:R-:W-:Y:S01]  /*e4d0*/  IMAD R15, R4, R6, R15 ;  /* 0x00000006040f7224 */ /* 0x000fe200078e020f */
[----:B------:R-:W-:Y:S01]  /*e4e0*/  IADD3 R6, R0, 0xec, RZ ;  /* 0x000000ec00067810 */ /* 0x000fe20007ffe0ff */
[----:B------:R-:W-:Y:S01]  /*e4f0*/  IMAD R10, R4, R7, R10 ;  /* 0x00000007040a7224 */ /* 0x000fe200078e020a */
[----:B------:R-:W-:Y:S01]  /*e500*/  IADD3 R7, R0, 0xeb, RZ ;  /* 0x000000eb00077810 */ /* 0x000fe20007ffe0ff */
[----:B0-----:R-:W-:Y:S01]  /*e510*/  IMAD.MOV.U32 R11, RZ, RZ, R20 ;  /* 0x000000ffff0b7224 */ /* 0x001fe200078e0014 */
[----:B------:R-:W-:Y:S01]  /*e520*/  IABS R18, R6 ;  /* 0x0000000600127213 */ /* 0x000fe20000000000 */
[----:B------:R-:W-:Y:S01]  /*e530*/  IMAD.MOV R21, RZ, RZ, -R21 ;  /* 0x000000ffff157224 */ /* 0x000fe200078e0a15 */
[----:B------:R-:W-:Y:S01]  /*e540*/  IABS R14, R7 ;  /* 0x00000007000e7213 */ /* 0x000fe20000000000 */
[----:B------:R-:W-:Y:S02]  /*e550*/  IMAD.MOV R19, RZ, RZ, -R19 ;  /* 0x000000ffff137224 */ /* 0x000fe400078e0a13 */
[----:B------:R-:W-:Y:S01]  /*e560*/  @!P0 IMAD.IADD R2, R2, 0x1, -R4 ;  /* 0x0000000102028824 */ /* 0x000fe200078e0a04 */
[C---:B------:R-:W-:Y:S01]  /*e570*/  ISETP.GT.U32.AND P0, PT, R4.reuse, R15, PT ;  /* 0x0000000f0400720c */ /* 0x040fe20003f04070 */
[----:B------:R-:W-:Y:S01]  /*e580*/  @!P6 IMAD.MOV R11, RZ, RZ, -R11 ;  /* 0x000000ffff0be224 */ /* 0x000fe200078e0a0b */
[C---:B------:R-:W-:Y:S01]  /*e590*/  ISETP.GT.U32.AND P6, PT, R4.reuse, R10, PT ;  /* 0x0000000a0400720c */ /* 0x040fe20003fc4070 */
[----:B------:R-:W-:-:S02]  /*e5a0*/  IMAD R12, R4, R21, R12 ;  /* 0x00000015040c7224 */ /* 0x000fc400078e020c */
[C---:B------:R-:W-:Y:S01]  /*e5b0*/  IMAD R17, R4.reuse, R19, R17 ;  /* 0x0000001304117224 */ /* 0x040fe200078e0211 */
[----:B------:R0:W-:Y:S01]  /*e5c0*/  STL [R1+0x3c4], R11 ;  /* 0x0003c40b01007387 */ /* 0x0001e20000100800 */
[--C-:B------:R-:W-:Y:S01]  /*e5d0*/  @!P4 IMAD.IADD R3, R3, 0x1, -R4.reuse ;  /* 0x000000010303c824 */ /* 0x100fe200078e0a04 */
[C---:B------:R-:W-:Y:S01]  /*e5e0*/  ISETP.GT.U32.AND P4, PT, R4.reuse, R12, PT ;  /* 0x0000000c0400720c */ /* 0x040fe20003f84070 */
[----:B------:R-:W-:Y:S01]  /*e5f0*/  @!P3 IMAD.IADD R5, R5, 0x1, -R4 ;  /* 0x000000010505b824 */ /* 0x000fe200078e0a04 */
[----:B------:R-:W-:Y:S01]  /*e600*/  ISETP.GT.U32.AND P3, PT, R4, R17, PT ;  /* 0x000000110400720c */ /* 0x000fe20003f64070 */
[----:B------:R-:W-:Y:S02]  /*e610*/  IMAD.MOV.U32 R22, RZ, RZ, R2 ;  /* 0x000000ffff167224 */ /* 0x000fe400078e0002 */
[--C-:B------:R-:W-:Y:S01]  /*e620*/  @!P0 IMAD.IADD R15, R15, 0x1, -R4.reuse ;  /* 0x000000010f0f8824 */ /* 0x100fe200078e0a04 */
[----:B------:R-:W-:Y:S01]  /*e630*/  ISETP.GE.AND P0, PT, R13, RZ, PT ;  /* 0x000000ff0d00720c */ /* 0x000fe20003f06270 */
[----:B------:R-:W-:Y:S01]  /*e640*/  @!P6 IMAD.IADD R10, R10, 0x1, -R4 ;  /* 0x000000010a0ae824 */ /* 0x000fe200078e0a04 */
[----:B------:R-:W-:Y:S01]  /*e650*/  ISETP.GE.AND P6, PT, R16, RZ, PT ;  /* 0x000000ff1000720c */ /* 0x000fe20003fc6270 */
[----:B------:R-:W-:Y:S01]  /*e660*/  IMAD.HI.U32 R20, R25, R18, RZ ;  /* 0x0000001219147227 */ /* 0x000fe200078e00ff */
[----:B------:R-:W-:-:S02]  /*e670*/  IADD3 R16, R0, 0xea, RZ ;  /* 0x000000ea00107810 */ /* 0x000fc40007ffe0ff */
[----:B------:R-:W-:Y:S01]  /*e680*/  IADD3 R13, R0, 0xe9, RZ ;  /* 0x000000e9000d7810 */ /* 0x000fe20007ffe0ff */
[----:B------:R-:W-:Y:S01]  /*e690*/  @!P1 IMAD.MOV R22, RZ, RZ, -R22 ;  /* 0x000000ffff169224 */ /* 0x000fe200078e0a16 */
[----:B------:R-:W-:Y:S01]  /*e6a0*/  ISETP.GT.U32.AND P1, PT, R4, R15, PT ;  /* 0x0000000f0400720c */ /* 0x000fe20003f24070 */
[--C-:B------:R-:W-:Y:S01]  /*e6b0*/  @!P4 IMAD.IADD R12, R12, 0x1, -R4.reuse ;  /* 0x000000010c0cc824 */ /* 0x100fe200078e0a04 */
[C---:B------:R-:W-:Y:S01]  /*e6c0*/  ISETP.GT.U32.AND P4, PT, R4.reuse, R10, PT ;  /* 0x0000000a0400720c */ /* 0x040fe20003f84070 */
[----:B0-----:R-:W-:Y:S01]  /*e6d0*/  IMAD.MOV.U32 R11, RZ, RZ, R3 ;  /* 0x000000ffff0b7224 */ /* 0x001fe200078e0003 */
[----:B------:R-:W-:Y:S01]  /*e6e0*/  IABS R2, R16 ;  /* 0x0000001000027213 */ /* 0x000fe20000000000 */
[----:B------:R-:W-:Y:S01]  /*e6f0*/  @!P3 IMAD.IADD R17, R17, 0x1, -R4 ;  /* 0x000000011111b824 */ /* 0x000fe200078e0a04 */
[----:B------:R-:W-:Y:S01]  /*e700*/  ISETP.GT.U32.AND P3, PT, R4, R12, PT ;  /* 0x0000000c0400720c */ /* 0x000fe20003f64070 */
[----:B------:R-:W-:Y:S01]  /*e710*/  IMAD.HI.U32 R21, R25, R14, RZ ;  /* 0x0000000e19157227 */ /* 0x000fe200078e00ff */
[----:B------:R-:W-:Y:S01]  /*e720*/  IABS R3, R13 ;  /* 0x0000000d00037213 */ /* 0x000fe20000000000 */
[----:B------:R-:W-:Y:S02]  /*e730*/  STL [R1+0x3c0], R22 ;  /* 0x0003c01601007387 */ /* 0x000fe40000100800 */
[----:B------:R-:W-:-:S02]  /*e740*/  IMAD.MOV R20, RZ, RZ, -R20 ;  /* 0x000000ffff147224 */ /* 0x000fc400078e0a14 */
[----:B------:R-:W-:Y:S01]  /*e750*/  @!P2 IMAD.MOV R11, RZ, RZ, -R11 ;  /* 0x000000ffff0ba224 */ /* 0x000fe200078e0a0b */
[C---:B------:R-:W-:Y:S01]  /*e760*/  ISETP.GT.U32.AND P2, PT, R4.reuse, R17, PT ;  /* 0x000000110400720c */ /* 0x040fe20003f44070 */
[----:B------:R-:W-:Y:S02]  /*e770*/  IMAD.MOV R21, RZ, RZ, -R21 ;  /* 0x000000ffff157224 */ /* 0x000fe400078e0a15 */
[C---:B------:R-:W-:Y:S01]  /*e780*/  IMAD R18, R4.reuse, R20, R18 ;  /* 0x0000001404127224 */ /* 0x040fe200078e0212 */
[----:B------:R-:W-:Y:S01]  /*e790*/  STL [R1+0x3bc], R11 ;  /* 0x0003bc0b01007387 */ /* 0x000fe20000100800 */
[C---:B------:R-:W-:Y:S02]  /*e7a0*/  IMAD R14, R4.reuse, R21, R14 ;  /* 0x00000015040e7224 */ /* 0x040fe400078e020e */
[----:B------:R-:W-:Y:S01]  /*e7b0*/  @!P5 IMAD.MOV R5, RZ, RZ, -R5 ;  /* 0x000000ffff05d224 */ /* 0x000fe200078e0a05 */
[C---:B------:R-:W-:Y:S01]  /*e7c0*/  ISETP.GT.U32.AND P5, PT, R4.reuse, R18, PT ;  /* 0x000000120400720c */ /* 0x040fe20003fa4070 */
[--C-:B------:R-:W-:Y:S01]  /*e7d0*/  @!P1 IMAD.IADD R15, R15, 0x1, -R4.reuse ;  /* 0x000000010f0f9824 */ /* 0x100fe200078e0a04 */
[----:B------:R-:W-:Y:S01]  /*e7e0*/  ISETP.GT.U32.AND P1, PT, R4, R14, PT ;  /* 0x0000000e0400720c */ /* 0x000fe20003f24070 */
[--C-:B------:R-:W-:Y:S01]  /*e7f0*/  @!P4 IMAD.IADD R10, R10, 0x1, -R4.reuse ;  /* 0x000000010a0ac824 */ /* 0x100fe200078e0a04 */
[----:B------:R-:W-:Y:S01]  /*e800*/  ISETP.GE.AND P4, PT, R8, RZ, PT ;  /* 0x000000ff0800720c */ /* 0x000fe20003f86270 */
[----:B------:R-:W-:Y:S01]  /*e810*/  IMAD.HI.U32 R8, R25, R2, RZ ;  /* 0x0000000219087227 */ /* 0x000fe200078e00ff */
[----:B------:R0:W-:Y:S03]  /*e820*/  STL [R1+0x3b8], R5 ;  /* 0x0003b80501007387 */ /* 0x0001e60000100800 */
[--C-:B------:R-:W-:Y:S01]  /*e830*/  @!P3 IMAD.IADD R12, R12, 0x1, -R4.reuse ;  /* 0x000000010c0cb824 */ /* 0x100fe200078e0a04 */
[----:B------:R-:W-:Y:S01]  /*e840*/  ISETP.GE.AND P3, PT, R9, RZ, PT ;  /* 0x000000ff0900720c */ /* 0x000fe20003f66270 */
[----:B------:R-:W-:Y:S01]  /*e850*/  @!P2 IMAD.IADD R17, R17, 0x1, -R4 ;  /* 0x000000011111a824 */ /* 0x000fe200078e0a04 */
[----:B------:R-:W-:Y:S01]  /*e860*/  ISETP.GE.AND P2, PT, R6, RZ, PT ;  /* 0x000000ff0600720c */ /* 0x000fe20003f46270 */
[----:B------:R-:W-:-:S02]  /*e870*/  IMAD.MOV R6, RZ, RZ, -R8 ;  /* 0x000000ffff067224 */ /* 0x000fc400078e0a08 */
[----:B------:R-:W-:Y:S01]  /*e880*/  @!P5 IMAD.IADD R18, R18, 0x1, -R4 ;  /* 0x000000011212d824 */ /* 0x000fe200078e0a04 */
[----:B------:R-:W-:Y:S01]  /*e890*/  ISETP.GE.AND P5, PT, R7, RZ, PT ;  /* 0x000000ff0700720c */ /* 0x000fe20003fa6270 */
[----:B0-----:R-:W-:-:S04]  /*e8a0*/  IMAD.HI.U32 R5, R25, R3, RZ ;  /* 0x0000000319057227 */ /* 0x001fc800078e00ff */
[----:B------:R-:W-:Y:S02]  /*e8b0*/  IMAD.MOV R5, RZ, RZ, -R5 ;  /* 0x000000ffff057224 */ /* 0x000fe400078e0a05 */
[----:B------:R-:W-:Y:S01]  /*e8c0*/  IMAD R6, R4, R6, R2 ;  /* 0x0000000604067224 */ /* 0x000fe200078e0202 */
[C---:B------:R-:W-:Y:S01]  /*e8d0*/  IADD3 R2, R0.reuse, 0xe7, RZ ;  /* 0x000000e700027810 */ /* 0x040fe20007ffe0ff */
[----:B------:R-:W-:Y:S01]  /*e8e0*/  IMAD.MOV.U32 R8, RZ, RZ, R12 ;  /* 0x000000ffff087224 */ /* 0x000fe200078e000c */
[C---:B------:R-:W-:Y:S01]  /*e8f0*/  IADD3 R12, R0.reuse, 0xe6, RZ ;  /* 0x000000e6000c7810 */ /* 0x040fe20007ffe0ff */
[----:B------:R-:W-:Y:S01]  /*e900*/  IMAD.MOV.U32 R19, RZ, RZ, R10 ;  /* 0x000000ffff137224 */ /* 0x000fe200078e000a */
[----:B------:R-:W-:Y:S01]  /*e910*/  IADD3 R10, R0, 0xe4, RZ ;  /* 0x000000e4000a7810 */ /* 0x000fe20007ffe0ff */
[----:B------:R-:W-:Y:S01]  /*e920*/  @!P1 IMAD.IADD R14, R14, 0x1, -R4 ;  /* 0x000000010e0e9824 */ /* 0x000fe200078e0a04 */
[C---:B------:R-:W-:Y:S01]  /*e930*/  ISETP.GT.U32.AND P1, PT, R4.reuse, R18, PT ;  /* 0x000000120400720c */ /* 0x040fe20003f24070 */
[----:B------:R-:W-:Y:S01]  /*e940*/  IMAD R3, R4, R5, R3 ;  /* 0x0000000504037224 */ /* 0x000fe200078e0203 */
[----:B------:R-:W-:Y:S01]  /*e950*/  IADD3 R5, R0, 0xe8, RZ ;  /* 0x000000e800057810 */ /* 0x000fe20007ffe0ff */
[----:B------:R-:W-:-:S02]  /*e960*/  IMAD.MOV.U32 R7, RZ, RZ, R17 ;  /* 0x000000ffff077224 */ /* 0x000fc400078e0011 */
[----:B------:R-:W-:Y:S01]  /*e970*/  @!P4 IMAD.MOV R8, RZ, RZ, -R8 ;  /* 0x000000ffff08c224 */ /* 0x000fe200078e0a08 */
[----:B------:R-:W-:Y:S01]  /*e980*/  ISETP.GT.U32.AND P4, PT, R4, R6, PT ;  /* 0x000000060400720c */ /* 0x000fe20003f84070 */
[----:B------:R-:W-:Y:S01]  /*e990*/  IMAD.MOV.U32 R11, RZ, RZ, R15 ;  /* 0x000000ffff0b7224 */ /* 0x000fe200078e000f */
[----:B------:R-:W-:Y:S01]  /*e9a0*/  IADD3 R15, R0, 0xe1, RZ ;  /* 0x000000e1000f7810 */ /* 0x000fe20007ffe0ff */
[----:B------:R-:W-:Y:S01]  /*e9b0*/  @!P6 IMAD.MOV R19, RZ, RZ, -R19 ;  /* 0x000000ffff13e224 */ /* 0x000fe200078e0a13 */
[C---:B------:R-:W-:Y:S01]  /*e9c0*/  ISETP.GT.U32.AND P6, PT, R4.reuse, R14, PT ;  /* 0x0000000e0400720c */ /* 0x040fe20003fc4070 */
[----:B------:R-:W-:Y:S01]  /*e9d0*/  @!P3 IMAD.MOV R7, RZ, RZ, -R7 ;  /* 0x000000ffff07b224 */ /* 0x000fe200078e0a07 */
[----:B------:R-:W-:Y:S01]  /*e9e0*/  ISETP.GT.U32.AND P3, PT, R4, R3, PT ;  /* 0x000000030400720c */ /* 0x000fe20003f64070 */
[----:B------:R-:W-:Y:S01]  /*e9f0*/  @!P0 IMAD.MOV R11, RZ, RZ, -R11 ;  /* 0x000000ffff0b8224 */ /* 0x000fe200078e0a0b */
[----:B------:R-:W-:Y:S01]  /*ea00*/  STL [R1+0x3b4], R19 ;  /* 0x0003b41301007387 */ /* 0x000fe20000100800 */
[----:B------:R-:W-:Y:S01]  /*ea10*/  @!P1 IMAD.IADD R18, R18, 0x1, -R4 ;  /* 0x0000000112129824 */ /* 0x000fe200078e0a04 */
[----:B------:R-:W-:-:S02]  /*ea20*/  ISETP.GE.AND P1, PT, R13, RZ, PT ;  /* 0x000000ff0d00720c */ /* 0x000fc40003f26270 */
[----:B------:R-:W-:Y:S01]  /*ea30*/  STL [R1+0x3b0], R11 ;  /* 0x0003b00b01007387 */ /* 0x000fe20000100800 */
[--C-:B------:R-:W-:Y:S01]  /*ea40*/  @!P4 IMAD.IADD R6, R6, 0x1, -R4.reuse ;  /* 0x000000010606c824 */ /* 0x100fe200078e0a04 */
[----:B------:R-:W-:Y:S02]  /*ea50*/  IABS R13, R5 ;  /* 0x00000005000d7213 */ /* 0x000fe40000000000 */
[----:B------:R0:W-:Y:S01]  /*ea60*/  STL [R1+0x3ac], R8 ;  /* 0x0003ac0801007387 */ /* 0x0001e20000100800 */
[--C-:B------:R-:W-:Y:S01]  /*ea70*/  @!P6 IMAD.IADD R14, R14, 0x1, -R4.reuse ;  /* 0x000000010e0ee824 */ /* 0x100fe200078e0a04 */
[----:B------:R-:W-:Y:S01]  /*ea80*/  ISETP.GE.AND P6, PT, R5, RZ, PT ;  /* 0x000000ff0500720c */ /* 0x000fe20003fc6270 */
[----:B------:R-:W-:Y:S01]  /*ea90*/  @!P3 IMAD.IADD R3, R3, 0x1, -R4 ;  /* 0x000000010303b824 */ /* 0x000fe200078e0a04 */
[----:B------:R1:W-:Y:S01]  /*eaa0*/  STL [R1+0x390], R7 ;  /* 0x0003900701007387 */ /* 0x0003e20000100800 */
[----:B------:R-:W-:Y:S02]  /*eab0*/  ISETP.GT.U32.AND P3, PT, R4, R6, PT ;  /* 0x000000060400720c */ /* 0x000fe40003f64070 */
[----:B------:R-:W-:-:S02]  /*eac0*/  ISETP.GE.AND P0, PT, R16, RZ, PT ;  /* 0x000000ff1000720c */ /* 0x000fc40003f06270 */
[----:B------:R-:W-:Y:S01]  /*ead0*/  ISETP.GE.AND P4, PT, R2, RZ, PT ;  /* 0x000000ff0200720c */ /* 0x000fe20003f86270 */
[----:B0-----:R-:W-:Y:S01]  /*eae0*/  IMAD.MOV.U32 R8, RZ, RZ, R18 ;  /* 0x000000ffff087224 */ /* 0x001fe200078e0012 */
[----:B------:R-:W-:Y:S02]  /*eaf0*/  IADD3 R18, R0, 0xe2, RZ ;  /* 0x000000e200127810 */ /* 0x000fe40007ffe0ff */
[----:B-1----:R-:W-:Y:S01]  /*eb00*/  IABS R7, R2 ;  /* 0x0000000200077213 */ /* 0x002fe20000000000 */
[----:B------:R-:W-:Y:S01]  /*eb10*/  @!P2 IMAD.MOV R8, RZ, RZ, -R8 ;  /* 0x000000ffff08a224 */ /* 0x000fe200078e0a08 */
[----:B------:R-:W-:-:S03]  /*eb20*/  ISETP.GT.U32.AND P2, PT, R4, R3, PT ;  /* 0x000000030400720c */ /* 0x000fc60003f44070 */
[----:B------:R-:W-:Y:S02]  /*eb30*/  @!P3 IMAD.IADD R6, R6, 0x1, -R4 ;  /* 0x000000010606b824 */ /* 0x000fe400078e0a04 */
[----:B------:R-:W-:Y:S01]  /*eb40*/  IMAD.MOV.U32 R5, RZ, RZ, R7 ;  /* 0x000000ffff057224 */ /* 0x000fe200078e0007 */
[----:B------:R0:W-:Y:S01]  /*eb50*/  STL [R1+0x394], R8 ;  /* 0x0003940801007387 */ /* 0x0001e20000100800 */
[----:B------:R-:W-:-:S04]  /*eb60*/  IMAD.HI.U32 R7, R25, R13, RZ ;  /* 0x0000000d19077227 */ /* 0x000fc800078e00ff */
[----:B------:R-:W-:Y:S02]  /*eb70*/  IMAD.MOV R7, RZ, RZ, -R7 ;  /* 0x000000ffff077224 */ /* 0x000fe400078e0a07 */
[----:B------:R-:W-:-:S04]  /*eb80*/  IMAD.HI.U32 R2, R25, R5, RZ ;  /* 0x0000000519027227 */ /* 0x000fc800078e00ff */
[C---:B------:R-:W-:Y:S02]  /*eb90*/  IMAD R13, R4.reuse, R7, R13 ;  /* 0x00000007040d7224 */ /* 0x040fe400078e020d */
[----:B------:R-:W-:Y:S02]  /*eba0*/  IMAD.MOV R2, RZ, RZ, -R2 ;  /* 0x000000ffff027224 */ /* 0x000fe400078e0a02 */
[----:B------:R-:W-:Y:S01]  /*ebb0*/  IMAD.MOV.U32 R11, RZ, RZ, R6 ;  /* 0x000000ffff0b7224 */ /* 0x000fe200078e0006 */
[C---:B------:R-:W-:Y:S01]  /*ebc0*/  ISETP.GT.U32.AND P3, PT, R4.reuse, R13, PT ;  /* 0x0000000d0400720c */ /* 0x040fe20003f64070 */
[----:B------:R-:W-:Y:S01]  /*ebd0*/  IMAD R5, R4, R2, R5 ;  /* 0x0000000204057224 */ /* 0x000fe200078e0205 */
[----:B------:R-:W-:Y:S01]  /*ebe0*/  IADD3 R2, R0, 0xe3, RZ ;  /* 0x000000e300027810 */ /* 0x000fe20007ffe0ff */
[----:B0-----:R-:W-:Y:S01]  /*ebf0*/  IMAD.MOV.U32 R8, RZ, RZ, R14 ;  /* 0x000000ffff087224 */ /* 0x001fe200078e000e */
[----:B------:R-:W-:Y:S01]  /*ec00*/  IABS R14, R15 ;  /* 0x0000000f000e7213 */ /* 0x000fe20000000000 */
[----:B------:R-:W-:Y:S01]  /*ec10*/  @!P0 IMAD.MOV R11, RZ, RZ, -R11 ;  /* 0x000000ffff0b8224 */ /* 0x000fe200078e0a0b */
[----:B------:R-:W-:Y:S01]  /*ec20*/  ISETP.GT.U32.AND P0, PT, R4, R5, PT ;  /* 0x000000050400720c */ /* 0x000fe20003f04070 */
[----:B------:R-:W-:Y:S01]  /*ec30*/  @!P5 IMAD.MOV R8, RZ, RZ, -R8 ;  /* 0x000000ffff08d224 */ /* 0x000fe200078e0a08 */
[----:B------:R-:W-:Y:S01]  /*ec40*/  ISETP.GE.AND P5, PT, R12, RZ, PT ;  /* 0x000000ff0c00720c */ /* 0x000fe20003fa6270 */
[----:B------:R-:W-:Y:S01]  /*ec50*/  @!P2 IMAD.IADD R3, R3, 0x1, -R4 ;  /* 0x000000010303a824 */ /* 0x000fe200078e0a04 */
[----:B------:R-:W-:-:S02]  /*ec60*/  IABS R12, R12 ;  /* 0x0000000c000c7213 */ /* 0x000fc40000000000 */
[----:B------:R0:W-:Y:S01]  /*ec70*/  STL [R1+0x398], R8 ;  /* 0x0003980801007387 */ /* 0x0001e20000100800 */
[----:B------:R-:W-:Y:S02]  /*ec80*/  @!P3 IMAD.IADD R13, R13, 0x1, -R4 ;  /* 0x000000010d0db824 */ /* 0x000fe400078e0a04 */
[----:B------:R-:W-:Y:S01]  /*ec90*/  IMAD.MOV.U32 R9, RZ, RZ, R3 ;  /* 0x000000ffff097224 */ /* 0x000fe200078e0003 */
[----:B------:R-:W-:Y:S01]  /*eca0*/  STL [R1+0x39c], R11 ;  /* 0x00039c0b01007387 */ /* 0x000fe20000100800 */
[----:B------:R-:W-:Y:S01]  /*ecb0*/  IMAD.HI.U32 R7, R25, R12, RZ ;  /* 0x0000000c19077227 */ /* 0x000fe200078e00ff */
[----:B------:R-:W-:-:S03]  /*ecc0*/  ISETP.GT.U32.AND P3, PT, R4, R13, PT ;  /* 0x0000000d0400720c */ /* 0x000fc60003f64070 */
[----:B------:R-:W-:Y:S01]  /*ecd0*/  @!P1 IMAD.MOV R9, RZ, RZ, -R9 ;  /* 0x000000ffff099224 */ /* 0x000fe200078e0a09 */
[----:B0-----:R-:W-:Y:S01]  /*ece0*/  IADD3 R8, R0, 0xe5, RZ ;  /* 0x000000e500087810 */ /* 0x001fe20007ffe0ff */
[----:B------:R-:W-:Y:S01]  /*ecf0*/  IMAD.MOV R6, RZ, RZ, -R7 ;  /* 0x000000ffff067224 */ /* 0x000fe200078e0a07 */
[----:B------:R-:W-:Y:S01]  /*ed00*/  ISETP.GE.AND P1, PT, R10, RZ, PT ;  /* 0x000000ff0a00720c */ /* 0x000fe20003f26270 */
[----:B------:R-:W-:Y:S01]  /*ed10*/  @!P0 IMAD.IADD R5, R5, 0x1, -R4 ;  /* 0x0000000105058824 */ /* 0x000fe200078e0a04 */
[----:B------:R-:W-:Y:S01]  /*ed20*/  IABS R10, R10 ;  /* 0x0000000a000a7213 */ /* 0x000fe20000000000 */
[----:B------:R0:W-:Y:S01]  /*ed30*/  STL [R1+0x3a8], R9 ;  /* 0x0003a80901007387 */ /* 0x0001e20000100800 */
[----:B------:R-:W-:Y:S01]  /*ed40*/  ISETP.GE.AND P2, PT, R8, RZ, PT ;  /* 0x000000ff0800720c */ /* 0x000fe20003f46270 */
[C---:B------:R-:W-:Y:S01]  /*ed50*/  IMAD R12, R4.reuse, R6, R12 ;  /* 0x00000006040c7224 */ /* 0x040fe200078e020c */
[----:B------:R-:W-:Y:S01]  /*ed60*/  IABS R8, R8 ;  /* 0x0000000800087213 */ /* 0x000fe20000000000 */
[----:B------:R-:W-:Y:S01]  /*ed70*/  IMAD.HI.U32 R6, R25, R10, RZ ;  /* 0x0000000a19067227 */ /* 0x000fe200078e00ff */
[----:B------:R-:W-:-:S03]  /*ed80*/  ISETP.GT.U32.AND P0, PT, R4, R5, PT ;  /* 0x000000050400720c */ /* 0x000fc60003f04070 */
[----:B------:R-:W-:Y:S01]  /*ed90*/  @!P3 IMAD.IADD R13, R13, 0x1, -R4 ;  /* 0x000000010d0db824 */ /* 0x000fe200078e0a04 */
[----:B------:R-:W-:Y:S01]  /*eda0*/  ISETP.GT.U32.AND P3, PT, R4, R12, PT ;  /* 0x0000000c0400720c */ /* 0x000fe20003f64070 */
[----:B------:R-:W-:Y:S01]  /*edb0*/  IMAD.HI.U32 R3, R25, R8, RZ ;  /* 0x0000000819037227 */ /* 0x000fe200078e00ff */
[----:B0-----:R-:W-:-:S03]  /*edc0*/  IABS R9, R2 ;  /* 0x0000000200097213 */ /* 0x001fc60000000000 */
[----:B------:R-:W-:Y:S02]  /*edd0*/  IMAD.MOV R6, RZ, RZ, -R6 ;  /* 0x000000ffff067224 */ /* 0x000fe400078e0a06 */
        /* <DEDUP_REMOVED lines=39> */
[----:B------:R-:W-:Y:S01]  /*f050*/  IMAD.MOV.U32 R19, RZ, RZ, R12 ;  /* 0x000000ffff137224 */ /* 0x000fe200078e000c */
[----:B------:R0:W-:Y:S01]  /*f060*/  STL [R1+0x3a0], R11 ;  /* 0x0003a00b01007387 */ /* 0x0001e20000100800 */
[--C-:B------:R-:W-:Y:S01]  /*f070*/  @!P0 IMAD.IADD R8, R8, 0x1, -R4.reuse ;  /* 0x0000000108088824 */ /* 0x100fe200078e0a04 */
[----:B------:R-:W-:Y:S01]  /*f080*/  ISETP.GE.AND P0, PT, R2, RZ, PT ;  /* 0x000000ff0200720c */ /* 0x000fe20003f06270 */
[--C-:B------:R-:W-:Y:S01]  /*f090*/  @!P4 IMAD.IADD R9, R9, 0x1, -R4.reuse ;  /* 0x000000010909c824 */ /* 0x100fe200078e0a04 */
[----:B------:R-:W-:Y:S01]  /*f0a0*/  ISETP.GE.AND P4, PT, R18, RZ, PT ;  /* 0x000000ff1200720c */ /* 0x000fe20003f86270 */
[----:B------:R-:W-:Y:S01]  /*f0b0*/  @!P5 IMAD.MOV R19, RZ, RZ, -R19 ;  /* 0x000000ffff13d224 */ /* 0x000fe200078e0a13 */
[----:B------:R-:W-:Y:S01]  /*f0c0*/  IABS R18, R5 ;  /* 0x0000000500127213 */ /* 0x000fe20000000000 */
[----:B------:R-:W-:Y:S01]  /*f0d0*/  IMAD.MOV R13, RZ, RZ, -R13 ;  /* 0x000000ffff0d7224 */ /* 0x000fe200078e0a0d */
[----:B------:R-:W-:Y:S01]  /*f0e0*/  IABS R16, R6 ;  /* 0x0000000600107213 */ /* 0x000fe20000000000 */
        /* <DEDUP_REMOVED lines=11> */
[C---:B------:R-:W-:Y:S02]  /*f1a0*/  IMAD R15, R4.reuse, R8, R15 ;  /* 0x00000008040f7224 */ /* 0x040fe400078e020f */
[----:B------:R-:W-:Y:S01]  /*f1b0*/  @!P2 IMAD.MOV R11, RZ, RZ, -R11 ;  /* 0x000000ffff0ba224 */ /* 0x000fe200078e0a0b */
[----:B------:R-:W-:Y:S01]  /*f1c0*/  ISETP.GT.U32.AND P2, PT, R4, R17, PT ;  /* 0x000000110400720c */ /* 0x000fe20003f44070 */
[--C-:B------:R-:W-:Y:S01]  /*f1d0*/  @!P5 IMAD.IADD R14, R14, 0x1, -R4.reuse ;  /* 0x000000010e0ed824 */ /* 0x100fe200078e0a04 */
[----:B------:R-:W-:Y:S01]  /*f1e0*/  ISETP.GT.U32.AND P5, PT, R4, R15, PT ;  /* 0x0000000f0400720c */ /* 0x000fe20003fa4070 */
[----:B------:R-:W-:Y:S01]  /*f1f0*/  @!P3 IMAD.IADD R3, R3, 0x1, -R4 ;  /* 0x000000010303b824 */ /* 0x000fe200078e0a04 */
[----:B------:R-:W-:Y:S01]  /*f200*/  ISETP.GE.AND P3, PT, R6, RZ, PT ;  /* 0x000000ff0600720c */ /* 0x000fe20003f66270 */
[----:B------:R-:W-:Y:S01]  /*f210*/  IMAD.HI.U32 R2, R25, R16, RZ ;  /* 0x0000001019027227 */ /* 0x000fe200078e00ff */
[C---:B------:R-:W-:Y:S01]  /*f220*/  IADD3 R6, R0.reuse, 0xdc, RZ ;  /* 0x000000dc00067810 */ /* 0x040fe20007ffe0ff */
[----:B------:R-:W-:Y:S02]  /*f230*/  STL [R1+0x380], R11 ;  /* 0x0003800b01007387 */ /* 0x000fe40000100800 */
[----:B------:R-:W-:Y:S01]  /*f240*/  @!P1 IMAD.MOV R10, RZ, RZ, -R10 ;  /* 0x000000ffff0a9224 */ /* 0x000fe200078e0a0a */
[----:B------:R-:W-:Y:S01]  /*f250*/  ISETP.GE.AND P1, PT, R7, RZ, PT ;  /* 0x000000ff0700720c */ /* 0x000fe20003f26270 */
[----:B------:R-:W-:Y:S01]  /*f260*/  IMAD.MOV.U32 R7, RZ, RZ, R3 ;  /* 0x000000ffff077224 */ /* 0x000fe200078e0003 */
[----:B------:R-:W-:Y:S01]  /*f270*/  IADD3 R3, R0, 0xda, RZ ;  /* 0x000000da00037810 */ /* 0x000fe20007ffe0ff */
[----:B------:R-:W-:Y:S01]  /*f280*/  IMAD.MOV R2, RZ, RZ, -R2 ;  /* 0x000000ffff027224 */ /* 0x000fe200078e0a02 */
[----:B------:R-:W-:Y:S01]  /*f290*/  STL [R1+0x384], R10 ;  /* 0x0003840a01007387 */ /* 0x000fe20000100800 */
[----:B------:R-:W-:-:S02]  /*f2a0*/  @!P0 IMAD.MOV R9, RZ, RZ, -R9 ;  /* 0x000000ffff098224 */ /* 0x000fc400078e0a09 */
[--C-:B------:R-:W-:Y:S01]  /*f2b0*/  @!P2 IMAD.IADD R17, R17, 0x1, -R4.reuse ;  /* 0x000000011111a824 */ /* 0x100fe200078e0a04 */
[----:B------:R-:W-:Y:S01]  /*f2c0*/  ISETP.GE.AND P2, PT, R5, RZ, PT ;  /* 0x000000ff0500720c */ /* 0x000fe20003f46270 */
[----:B------:R-:W-:Y:S01]  /*f2d0*/  @!P4 IMAD.MOV R7, RZ, RZ, -R7 ;  /* 0x000000ffff07c224 */ /* 0x000fe200078e0a07 */
[----:B------:R-:W-:Y:S01]  /*f2e0*/  IABS R5, R6 ;  /* 0x0000000600057213 */ /* 0x000fe20000000000 */
[----:B------:R-:W-:Y:S01]  /*f2f0*/  @!P5 IMAD.IADD R15, R15, 0x1, -R4 ;  /* 0x000000010f0fd824 */ /* 0x000fe200078e0a04 */
[----:B------:R0:W-:Y:S01]  /*f300*/  STL [R1+0x388], R9 ;  /* 0x0003880901007387 */ /* 0x0001e20000100800 */
[----:B------:R-:W-:Y:S01]  /*f310*/  IMAD R16, R4, R2, R16 ;  /* 0x0000000204107224 */ /* 0x000fe200078e0210 */
[----:B------:R-:W-:Y:S01]  /*f320*/  IADD3 R2, R0, 0xdd, RZ ;  /* 0x000000dd00027810 */ /* 0x000fe20007ffe0ff */
[----:B-1----:R-:W-:Y:S01]  /*f330*/  IMAD.MOV.U32 R19, RZ, RZ, R14 ;  /* 0x000000ffff137224 */ /* 0x002fe200078e000e */
[----:B------:R1:W-:Y:S01]  /*f340*/  STL [R1+0x38c], R7 ;  /* 0x00038c0701007387 */ /* 0x0003e20000100800 */
[----:B------:R-:W-:-:S02]  /*f350*/  ISETP.GT.U32.AND P5, PT, R4, R15, PT ;  /* 0x0000000f0400720c */ /* 0x000fc40003fa4070 */
[----:B------:R-:W-:Y:S01]  /*f360*/  IABS R12, R2 ;  /* 0x00000002000c7213 */ /* 0x000fe20000000000 */
[----:B------:R-:W-:Y:S01]  /*f370*/  @!P6 IMAD.MOV R19, RZ, RZ, -R19 ;  /* 0x000000ffff13e224 */ /* 0x000fe200078e0a13 */
[C---:B------:R-:W-:Y:S02]  /*f380*/  ISETP.GT.U32.AND P0, PT, R4.reuse, R16, PT ;  /* 0x000000100400720c */ /* 0x040fe40003f04070 */
[----:B------:R-:W-:Y:S01]  /*f390*/  ISETP.GT.U32.AND P4, PT, R4, R17, PT ;  /* 0x000000110400720c */ /* 0x000fe20003f84070 */
[C---:B------:R-:W-:Y:S01]  /*f3a0*/  IMAD.HI.U32 R8, R25.reuse, R12, RZ ;  /* 0x0000000c19087227 */ /* 0x040fe200078e00ff */
[----:B0-----:R-:W-:Y:S01]  /*f3b0*/  IADD3 R9, R0, 0xdb, RZ ;  /* 0x000000db00097810 */ /* 0x001fe20007ffe0ff */
[----:B------:R-:W-:Y:S02]  /*f3c0*/  STL [R1+0x310], R19 ;  /* 0x0003101301007387 */ /* 0x000fe40000100800 */
[----:B-1----:R-:W-:Y:S01]  /*f3d0*/  IMAD.HI.U32 R7, R25, R5, RZ ;  /* 0x0000000519077227 */ /* 0x002fe200078e00ff */
[----:B------:R-:W-:-:S03]  /*f3e0*/  IABS R13, R9 ;  /* 0x00000009000d7213 */ /* 0x000fc60000000000 */
[----:B------:R-:W-:Y:S02]  /*f3f0*/  IMAD.MOV R7, RZ, RZ, -R7 ;  /* 0x000000ffff077224 */ /* 0x000fe400078e0a07 */
[----:B------:R-:W-:Y:S02]  /*f400*/  IMAD.MOV R8, RZ, RZ, -R8 ;  /* 0x000000ffff087224 */ /* 0x000fe400078e0a08 */
[----:B------:R-:W-:Y:S01]  /*f410*/  IMAD R5, R4, R7, R5 ;  /* 0x0000000704057224 */ /* 0x000fe200078e0205 */
[----:B------:R-:W-:Y:S01]  /*f420*/  IADD3 R7, R0, 0xd9, RZ ;  /* 0x000000d900077810 */ /* 0x000fe20007ffe0ff */
[----:B------:R-:W-:Y:S02]  /*f430*/  @!P5 IMAD.IADD R15, R15, 0x1, -R4 ;  /* 0x000000010f0fd824 */ /* 0x000fe400078e0a04 */
[C---:B------:R-:W-:Y:S01]  /*f440*/  IMAD R12, R4.reuse, R8, R12 ;  /* 0x00000008040c7224 */ /* 0x040fe200078e020c */
[----:B------:R-:W-:Y:S01]  /*f450*/  ISETP.GT.U32.AND P5, PT, R4, R5, PT ;  /* 0x000000050400720c */ /* 0x000fe20003fa4070 */
[--C-:B------:R-:W-:Y:S01]  /*f460*/  @!P0 IMAD.IADD R16, R16, 0x1, -R4.reuse ;  /* 0x0000000110108824 */ /* 0x100fe200078e0a04 */
[----:B------:R-:W-:Y:S01]  /*f470*/  IABS R10, R7 ;  /* 0x00000007000a7213 */ /* 0x000fe20000000000 */
[----:B------:R-:W-:Y:S01]  /*f480*/  @!P4 IMAD.IADD R17, R17, 0x1, -R4 ;  /* 0x000000011111c824 */ /* 0x000fe200078e0a04 */
[C---:B------:R-:W-:Y:S01]  /*f490*/  ISETP.GT.U32.AND P4, PT, R4.reuse, R12, PT ;  /* 0x0000000c0400720c */ /* 0x040fe20003f84070 */
[----:B------:R-:W-:Y:S01]  /*f4a0*/  IMAD.HI.U32 R18, R25, R13, RZ ;  /* 0x0000000d19127227 */ /* 0x000fe200078e00ff */
[----:B------:R-:W-:-:S02]  /*f4b0*/  ISETP.GT.U32.AND P0, PT, R4, R16, PT ;  /* 0x000000100400720c */ /* 0x000fc40003f04070 */
[----:B------:R-:W-:Y:S01]  /*f4c0*/  IABS R8, R3 ;  /* 0x0000000300087213 */ /* 0x000fe20000000000 */
[----:B------:R-:W-:Y:S02]  /*f4d0*/  IMAD.MOV.U32 R11, RZ, RZ, R17 ;  /* 0x000000ffff0b7224 */ /* 0x000fe400078e0011 */
[----:B------:R-:W-:-:S04]  /*f4e0*/  IMAD.HI.U32 R14, R25, R10, RZ ;  /* 0x0000000a190e7227 */ /* 0x000fc800078e00ff */
[--C-:B------:R-:W-:Y:S02]  /*f4f0*/  @!P5 IMAD.IADD R5, R5, 0x1, -R4.reuse ;  /* 0x000000010505d824 */ /* 0x100fe400078e0a04 */
[----:B------:R-:W-:Y:S02]  /*f500*/  @!P1 IMAD.MOV R11, RZ, RZ, -R11 ;  /* 0x000000ffff0b9224 */ /* 0x000fe400078e0a0b */
[--C-:B------:R-:W-:Y:S01]  /*f510*/  @!P4 IMAD.IADD R12, R12, 0x1, -R4.reuse ;  /* 0x000000010c0cc824 */ /* 0x100fe200078e0a04 */
[----:B------:R-:W-:Y:S01]  /*f520*/  ISETP.GT.U32.AND P1, PT, R4, R5, PT ;  /* 0x000000050400720c */ /* 0x000fe20003f24070 */
[----:B------:R-:W-:Y:S01]  /*f530*/  @!P0 IMAD.IADD R16, R16, 0x1, -R4 ;  /* 0x0000000110108824 */ /* 0x000fe200078e0a04 */
[----:B------:R-:W-:Y:S01]  /*f540*/  ISETP.GE.AND P0, PT, R2, RZ, PT ;  /* 0x000000ff0200720c */ /* 0x000fe20003f06270 */
[----:B------:R-:W-:Y:S01]  /*f550*/  IMAD.MOV R14, RZ, RZ, -R14 ;  /* 0x000000ffff0e7224 */ /* 0x000fe200078e0a0e */
[C---:B------:R-:W-:Y:S01]  /*f560*/  ISETP.GT.U32.AND P5, PT, R4.reuse, R12, PT ;  /* 0x0000000c0400720c */ /* 0x040fe20003fa4070 */
[----:B------:R-:W-:Y:S01]  /*f570*/  IMAD.MOV R18, RZ, RZ, -R18 ;  /* 0x000000ffff127224 */ /* 0x000fe200078e0a12 */
[----:B------:R0:W-:Y:S01]  /*f580*/  STL [R1+0x314], R11 ;  /* 0x0003140b01007387 */ /* 0x0001e20000100800 */
[----:B------:R-:W-:Y:S01]  /*f590*/  @!P3 IMAD.MOV R16, RZ, RZ, -R16 ;  /* 0x000000ffff10b224 */ /* 0x000fe200078e0a10 */
[----:B------:R-:W-:Y:S01]  /*f5a0*/  ISETP.GE.AND P3, PT, R9, RZ, PT ;  /* 0x000000ff0900720c */ /* 0x000fe20003f66270 */
[----:B------:R-:W-:Y:S01]  /*f5b0*/  IMAD R9, R4, R14, R10 ;  /* 0x0000000e04097224 */ /* 0x000fe200078e020a */
[----:B------:R-:W-:Y:S01]  /*f5c0*/  ISETP.GE.AND P4, PT, R6, RZ, PT ;  /* 0x000000ff0600720c */ /* 0x000fe20003f86270 */
[----:B------:R-:W-:Y:S01]  /*f5d0*/  IMAD.HI.U32 R2, R25, R8, RZ ;  /* 0x0000000819027227 */ /* 0x000fe200078e00ff */
[----:B------:R-:W-:Y:S01]  /*f5e0*/  STL [R1+0x324], R16 ;  /* 0x0003241001007387 */ /* 0x000fe20000100800 */
[----:B------:R-:W-:-:S02]  /*f5f0*/  IADD3 R6, R0, 0xd8, RZ ;  /* 0x000000d800067810 */ /* 0x000fc40007ffe0ff */
[----:B------:R-:W-:Y:S01]  /*f600*/  IMAD R13, R4, R18, R13 ;  /* 0x00000012040d7224 */ /* 0x000fe200078e020d */
[----:B------:R-:W-:Y:S01]  /*f610*/  IADD3 R18, R0, 0xc3, RZ ;  /* 0x000000c300127810 */ /* 0x000fe20007ffe0ff */
[----:B0-----:R-:W-:Y:S02]  /*f620*/  IMAD.MOV.U32 R11, RZ, RZ, R15 ;  /* 0x000000ffff0b7224 */ /* 0x001fe400078e000f */
[----:B------:R-:W-:Y:S01]  /*f630*/  @!P1 IMAD.IADD R5, R5, 0x1, -R4 ;  /* 0x0000000105059824 */ /* 0x000fe200078e0a04 */
[C---:B------:R-:W-:Y:S01]  /*f640*/  ISETP.GT.U32.AND P1, PT, R4.reuse, R9, PT ;  /* 0x000000090400720c */ /* 0x040fe20003f24070 */
[----:B------:R-:W-:Y:S01]  /*f650*/  IMAD.MOV R2, RZ, RZ, -R2 ;  /* 0x000000ffff027224 */ /* 0x000fe200078e0a02 */
[C---:B------:R-:W-:Y:S01]  /*f660*/  ISETP.GT.U32.AND P6, PT, R4.reuse, R13, PT ;  /* 0x0000000d0400720c */ /* 0x040fe20003fc4070 */
[----:B------:R-:W-:Y:S01]  /*f670*/  @!P2 IMAD.MOV R11, RZ, RZ, -R11 ;  /* 0x000000ffff0ba224 */ /* 0x000fe200078e0a0b */
[----:B------:R-:W-:Y:S01]  /*f680*/  IABS R19, R18 ;  /* 0x0000001200137213 */ /* 0x000fe20000000000 */
[----:B------:R-:W-:Y:S01]  /*f690*/  IMAD R8, R4, R2, R8 ;  /* 0x0000000204087224 */ /* 0x000fe200078e0208 */
[----:B------:R-:W-:Y:S01]  /*f6a0*/  IABS R2, R6 ;  /* 0x0000000600027213 */ /* 0x000fe20000000000 */
[----:B------:R-:W-:Y:S01]  /*f6b0*/  @!P5 IMAD.IADD R12, R12, 0x1, -R4 ;  /* 0x000000010c0cd824 */ /* 0x000fe200078e0a04 */
[----:B------:R0:W-:Y:S01]  /*f6c0*/  STL [R1+0x36c], R11 ;  /* 0x00036c0b01007387 */ /* 0x0001e20000100800 */
[----:B------:R-:W-:Y:S01]  /*f6d0*/  ISETP.GE.AND P5, PT, R3, RZ, PT ;  /* 0x000000ff0300720c */ /* 0x000fe20003fa6270 */
[----:B------:R-:W-:Y:S01]  /*f6e0*/  IMAD.HI.U32 R22, R25, R19, RZ ;  /* 0x0000001319167227 */ /* 0x000fe200078e00ff */
[----:B------:R-:W-:-:S02]  /*f6f0*/  ISETP.GT.U32.AND P2, PT, R4, R8, PT ;  /* 0x000000080400720c */ /* 0x000fc40003f44070 */
[----:B------:R-:W-:Y:S01]  /*f700*/  IADD3 R3, R0, 0xd7, RZ ;  /* 0x000000d700037810 */ /* 0x000fe20007ffe0ff */
[--C-:B------:R-:W-:Y:S02]  /*f710*/  @!P1 IMAD.IADD R9, R9, 0x1, -R4.reuse ;  /* 0x0000000109099824 */ /* 0x100fe400078e0a04 */
[----:B------:R-:W-:Y:S01]  /*f720*/  @!P6 IMAD.IADD R13, R13, 0x1, -R4 ;  /* 0x000000010d0de824 */ /* 0x000fe200078e0a04 */
[----:B------:R-:W-:Y:S01]  /*f730*/  ISETP.GE.AND P6, PT, R7, RZ, PT ;  /* 0x000000ff0700720c */ /* 0x000fe20003fc6270 */
[----:B0-----:R-:W-:Y:S01]  /*f740*/  IMAD.MOV.U32 R11, RZ, RZ, R12 ;  /* 0x000000ffff0b7224 */ /* 0x001fe200078e000c */
[----:B------:R-:W-:Y:S01]  /*f750*/  IABS R12, R3 ;  /* 0x00000003000c7213 */ /* 0x000fe20000000000 */
[----:B------:R-:W-:Y:S01]  /*f760*/  IMAD.HI.U32 R10, R25, R2, RZ ;  /* 0x00000002190a7227 */ /* 0x000fe200078e00ff */
[----:B------:R-:W-:Y:S02]  /*f770*/  ISETP.GT.U32.AND P1, PT, R4, R9, PT ;  /* 0x000000090400720c */ /* 0x000fe40003f24070 */
[----:B------:R-:W-:Y:S01]  /*f780*/  IADD3 R7, R0, 0xd6, RZ ;  /* 0x000000d600077810 */ /* 0x000fe20007ffe0ff */
[----:B------:R-:W-:Y:S01]  /*f790*/  @!P0 IMAD.MOV R11, RZ, RZ, -R11 ;  /* 0x000000ffff0b8224 */ /* 0x000fe200078e0a0b */
[----:B------:R-:W-:Y:S01]  /*f7a0*/  ISETP.GT.U32.AND P0, PT, R4, R13, PT ;  /* 0x0000000d0400720c */ /* 0x000fe20003f04070 */
[----:B------:R-:W-:-:S02]  /*f7b0*/  @!P2 IMAD.IADD R8, R8, 0x1, -R4 ;  /* 0x000000010808a824 */ /* 0x000fc400078e0a04 */
[----:B------:R-:W-:Y:S01]  /*f7c0*/  IMAD.MOV R10, RZ, RZ, -R10 ;  /* 0x000000ffff0a7224 */ /* 0x000fe200078e0a0a */
[----:B------:R0:W-:Y:S01]  /*f7d0*/  STL [R1+0x370], R11 ;  /* 0x0003700b01007387 */ /* 0x0001e20000100800 */
[----:B------:R-:W-:Y:S01]  /*f7e0*/  IMAD.MOV R22, RZ, RZ, -R22 ;  /* 0x000000ffff167224 */ /* 0x000fe200078e0a16 */
[C---:B------:R-:W-:Y:S01]  /*f7f0*/  ISETP.GT.U32.AND P2, PT, R4.reuse, R8, PT ;  /* 0x000000080400720c */ /* 0x040fe20003f44070 */
[C---:B------:R-:W-:Y:S01]  /*f800*/  IMAD R2, R4.reuse, R10, R2 ;  /* 0x0000000a04027224 */ /* 0x040fe200078e0202 */
[----:B------:R-:W-:Y:S01]  /*f810*/  IABS R10, R7 ;  /* 0x00000007000a7213 */ /* 0x000fe20000000000 */
[--C-:B------:R-:W-:Y:S02]  /*f820*/  @!P1 IMAD.IADD R9, R9, 0x1, -R4.reuse ;  /* 0x0000000109099824 */ /* 0x100fe400078e0a04 */
[C---:B------:R-:W-:Y:S02]  /*f830*/  IMAD R19, R4.reuse, R22, R19 ;  /* 0x0000001604137224 */ /* 0x040fe400078e0213 */
[----:B------:R-:W-:Y:S01]  /*f840*/  @!P0 IMAD.IADD R13, R13, 0x1, -R4 ;  /* 0x000000010d0d8824 */ /* 0x000fe200078e0a04 */
[----:B------:R-:W-:Y:S01]  /*f850*/  ISETP.GT.U32.AND P0, PT, R4, R2, PT ;  /* 0x000000020400720c */ /* 0x000fe20003f04070 */
[----:B0-----:R-:W-:-:S02]  /*f860*/  IMAD.MOV.U32 R11, RZ, RZ, R5 ;  /* 0x000000ffff0b7224 */ /* 0x001fc400078e0005 */
[----:B------:R-:W-:-:S04]  /*f870*/  IMAD.HI.U32 R5, R25, R12, RZ ;  /* 0x0000000c19057227 */ /* 0x000fc800078e00ff */
[----:B------:R-:W-:Y:S02]  /*f880*/  IMAD.MOV R5, RZ, RZ, -R5 ;  /* 0x000000ffff057224 */ /* 0x000fe400078e0a05 */
[----:B------:R-:W-:Y:S01]  /*f890*/  @!P4 IMAD.MOV R11, RZ, RZ, -R11 ;  /* 0x000000ffff0bc224 */ /* 0x000fe200078e0a0b */
[----:B------:R-:W-:Y:S01]  /*f8a0*/  ISETP.GE.AND P4, PT, R6, RZ, PT ;  /* 0x000000ff0600720c */ /* 0x000fe20003f86270 */
[----:B------:R-:W-:Y:S01]  /*f8b0*/  IMAD R12, R4, R5, R12 ;  /* 0x00000005040c7224 */ /* 0x000fe200078e020c */
[----:B------:R-:W-:Y:S01]  /*f8c0*/  IADD3 R5, R0, 0xd4, RZ ;  /* 0x000000d400057810 */ /* 0x000fe20007ffe0ff */
[----:B------:R-:W-:Y:S01]  /*f8d0*/  @!P2 IMAD.IADD R8, R8, 0x1, -R4 ;  /* 0x000000010808a824 */ /* 0x000fe200078e0a04 */
[----:B------:R-:W-:Y:S01]  /*f8e0*/  ISETP.GE.AND P2, PT, R3, RZ, PT ;  /* 0x000000ff0300720c */ /* 0x000fe20003f46270 */
[----:B------:R0:W-:Y:S01]  /*f8f0*/  STL [R1+0x378], R11 ;  /* 0x0003780b01007387 */ /* 0x0001e20000100800 */
[----:B------:R-:W-:Y:S01]  /*f900*/  ISETP.GT.U32.AND P1, PT, R4, R12, PT ;  /* 0x0000000c0400720c */ /* 0x000fe20003f24070 */
[----:B------:R-:W-:Y:S01]  /*f910*/  IMAD.HI.U32 R15, R25, R10, RZ ;  /* 0x0000000a190f7227 */ /* 0x000fe200078e00ff */
[----:B------:R-:W-:-:S02]  /*f920*/  IADD3 R3, R0, 0xd5, RZ ;  /* 0x000000d500037810 */ /* 0x000fc40007ffe0ff */
[----:B------:R-:W-:Y:S01]  /*f930*/  IABS R14, R5 ;  /* 0x00000005000e7213 */ /* 0x000fe20000000000 */
[----:B------:R-:W-:Y:S01]  /*f940*/  @!P0 IMAD.IADD R2, R2, 0x1, -R4 ;  /* 0x0000000102028824 */ /* 0x000fe200078e0a04 */
[----:B------:R-:W-:Y:S01]  /*f950*/  IABS R6, R3 ;  /* 0x0000000300067213 */ /* 0x000fe20000000000 */
[----:B------:R-:W-:Y:S01]  /*f960*/  IMAD.MOV R15, RZ, RZ, -R15 ;  /* 0x000000ffff0f7224 */ /* 0x000fe200078e0a0f */
[----:B------:R-:W-:Y:S01]  /*f970*/  ISETP.GE.AND P0, PT, R7, RZ, PT ;  /* 0x000000ff0700720c */ /* 0x000fe20003f06270 */
[----:B0-----:R-:W-:Y:S02]  /*f980*/  IMAD.MOV.U32 R11, RZ, RZ, R13 ;  /* 0x000000ffff0b7224 */ /* 0x001fe400078e000d */
[----:B------:R-:W-:-:S04]  /*f990*/  IMAD.HI.U32 R7, R25, R6, RZ ;  /* 0x0000000619077227 */ /* 0x000fc800078e00ff */
[----:B------:R-:W-:Y:S02]  /*f9a0*/  @!P1 IMAD.IADD R12, R12, 0x1, -R4 ;  /* 0x000000010c0c9824 */ /* 0x000fe400078e0a04 */
[----:B------:R-:W-:Y:S01]  /*f9b0*/  @!P3 IMAD.MOV R11, RZ, RZ, -R11 ;  /* 0x000000ffff0bb224 */ /* 0x000fe200078e0a0b */
[C---:B------:R-:W-:Y:S01]  /*f9c0*/  ISETP.GT.U32.AND P3, PT, R4.reuse, R2, PT ;  /* 0x000000020400720c */ /* 0x040fe20003f64070 */
[C---:B------:R-:W-:Y:S01]  /*f9d0*/  IMAD R10, R4.reuse, R15, R10 ;  /* 0x0000000f040a7224 */ /* 0x040fe200078e020a */
[C---:B------:R-:W-:Y:S01]  /*f9e0*/  ISETP.GT.U32.AND P1, PT, R4.reuse, R12, PT ;  /* 0x0000000c0400720c */ /* 0x040fe20003f24070 */
[----:B------:R-:W-:Y:S01]  /*f9f0*/  IMAD.MOV R7, RZ, RZ, -R7 ;  /* 0x000000ffff077224 */ /* 0x000fe200078e0a07 */
[----:B------:R0:W-:Y:S01]  /*fa00*/  STL [R1+0x374], R11 ;  /* 0x0003740b01007387 */ /* 0x0001e20000100800 */
[----:B------:R-:W-:Y:S01]  /*fa10*/  @!P6 IMAD.MOV R9, RZ, RZ, -R9 ;  /* 0x000000ffff09e224 */ /* 0x000fe200078e0a09 */
[----:B------:R-:W-:Y:S01]  /*fa20*/  ISETP.GE.AND P6, PT, R3, RZ, PT ;  /* 0x000000ff0300720c */ /* 0x000fe20003fc6270 */
[----:B------:R-:W-:Y:S01]  /*fa30*/  IMAD R6, R4, R7, R6 ;  /* 0x0000000704067224 */ /* 0x000fe200078e0206 */
[----:B------:R-:W-:-:S05]  /*fa40*/  IADD3 R3, R0, 0xd1, RZ ;  /* 0x000000d100037810 */ /* 0x000fca0007ffe0ff */
        /* <DEDUP_REMOVED lines=77> */
[----:B------:R-:W-:Y:S02]  /*ff20*/  @!P6 IMAD.IADD R3, R3, 0x1, -R4 ;  /* 0x000000010303e824 */ /* 0x000fe400078e0a04 */
[----:B------:R-:W-:Y:S02]  /*ff30*/  IMAD.MOV.U32 R17, RZ, RZ, R5 ;  /* 0x000000ffff117224 */ /* 0x000fe400078e0005 */
[----:B-1----:R-:W-:Y:S01]  /*ff40*/  IMAD.MOV.U32 R11, RZ, RZ, R3 ;  /* 0x000000ffff0b7224 */ /* 0x002fe200078e0003 */
[----:B------:R-:W-:Y:S01]  /*ff50*/  IADD3 R3, R0, 0xcc, RZ ;  /* 0x000000cc00037810 */ /* 0x000fe20007ffe0ff */
[----:B------:R-:W-:Y:S02]  /*ff60*/  IMAD R9, R4, R14, R9 ;  /* 0x0000000e04097224 */ /* 0x000fe400078e0209 */
[----:B------:R-:W-:-:S02]  /*ff70*/  IMAD.MOV R15, RZ, RZ, -R15 ;  /* 0x000000ffff0f7224 */ /* 0x000fc400078e0a0f */
[----:B------:R-:W-:Y:S01]  /*ff80*/  IMAD.HI.U32 R6, R25, R13, RZ ;  /* 0x0000000d19067227 */ /* 0x000fe200078e00ff */
[----:B------:R-:W-:-:S03]  /*ff90*/  ISETP.GT.U32.AND P6, PT, R4, R9, PT ;  /* 0x000000090400720c */ /* 0x000fc60003fc4070 */
[----:B------:R-:W-:Y:S02]  /*ffa0*/  @!P2 IMAD.MOV R17, RZ, RZ, -R17 ;  /* 0x000000ffff11a224 */ /* 0x000fe400078e0a11 */
[----:B------:R-:W-:Y:S01]  /*ffb0*/  @!P5 IMAD.MOV R11, RZ, RZ, -R11 ;  /* 0x000000ffff0bd224 */ /* 0x000fe200078e0a0b */
[----:B------:R-:W-:Y:S01]  /*ffc0*/  ISETP.GE.AND P5, PT, R7, RZ, PT ;  /* 0x000000ff0700720c */ /* 0x000fe20003fa6270 */
[----:B------:R-:W-:Y:S01]  /*ffd0*/  IMAD R15, R4, R15, R10 ;  /* 0x0000000f040f7224 */ /* 0x000fe200078e020a */
[----:B------:R-:W-:Y:S01]  /*ffe0*/  STL [R1+0x34c], R17 ;  /* 0x00034c1101007387 */ /* 0x000fe20000100800 */
[----:B------:R-:W-:Y:S01]  /*fff0*/  IMAD.MOV R5, RZ, RZ, -R6 ;  /* 0x000000ffff057224 */ /* 0x000fe200078e0a06 */
[----:B------:R-:W-:Y:S01]  /*10000*/  IABS R10, R3 ;  /* 0x00000003000a7213 */ /* 0x000fe20000000000 */
[----:B------:R-:W-:Y:S01]  /*10010*/  @!P3 IMAD.IADD R2, R2, 0x1, -R4 ;  /* 0x000000010202b824 */ /* 0x000fe200078e0a04 */
[----:B------:R0:W-:Y:S01]  /*10020*/  STL [R1+0x348], R11 ;  /* 0x0003480b01007387 */ /* 0x0001e20000100800 */
[----:B------:R-:W-:Y:S01]  /*10030*/  IMAD.HI.U32 R16, R25, R12, RZ ;  /* 0x0000000c19107227 */ /* 0x000fe200078e00ff */
[----:B------:R-:W-:-:S02]  /*10040*/  ISETP.GT.U32.AND P2, PT, R4, R15, PT ;  /* 0x0000000f0400720c */ /* 0x000fc40003f44070 */
[----:B------:R-:W-:Y:S01]  /*10050*/  IADD3 R6, R0, 0xca, RZ ;  /* 0x000000ca00067810 */ /* 0x000fe20007ffe0ff */
[----:B------:R-:W-:Y:S01]  /*10060*/  IMAD R13, R4, R5, R13 ;  /* 0x00000005040d7224 */ /* 0x000fe200078e020d */
[----:B------:R-:W-:Y:S01]  /*10070*/  IADD3 R5, R0, 0xcb, RZ ;  /* 0x000000cb00057810 */ /* 0x000fe20007ffe0ff */
[----:B------:R-:W-:Y:S02]  /*10080*/  IMAD.MOV R16, RZ, RZ, -R16 ;  /* 0x000000ffff107224 */ /* 0x000fe400078e0a10 */
[----:B------:R-:W-:Y:S02]  /*10090*/  @!P6 IMAD.IADD R9, R9, 0x1, -R4 ;  /* 0x000000010909e824 */ /* 0x000fe400078e0a04 */
[----:B0-----:R-:W-:Y:S01]  /*100a0*/  IMAD.MOV.U32 R11, RZ, RZ, R2 ;  /* 0x000000ffff0b7224 */ /* 0x001fe200078e0002 */
[----:B------:R-:W-:Y:S01]  /*100b0*/  IABS R2, R5 ;  /* 0x0000000500027213 */ /* 0x000fe20000000000 */
[C---:B------:R-:W-:Y:S01]  /*100c0*/  IMAD R12, R4.reuse, R16, R12 ;  /* 0x00000010040c7224 */ /* 0x040fe200078e020c */
[C---:B------:R-:W-:Y:S01]  /*100d0*/  ISETP.GT.U32.AND P6, PT, R4.reuse, R9, PT ;  /* 0x000000090400720c */ /* 0x040fe20003fc4070 */
[----:B------:R-:W-:Y:S01]  /*100e0*/  @!P0 IMAD.MOV R11, RZ, RZ, -R11 ;  /* 0x000000ffff0b8224 */ /* 0x000fe200078e0a0b */
[C---:B------:R-:W-:Y:S01]  /*100f0*/  ISETP.GT.U32.AND P0, PT, R4.reuse, R13, PT ;  /* 0x0000000d0400720c */ /* 0x040fe20003f04070 */
[----:B------:R-:W-:Y:S01]  /*10100*/  @!P2 IMAD.IADD R15, R15, 0x1, -R4 ;  /* 0x000000010f0fa824 */ /* 0x000fe200078e0a04 */
[C---:B------:R-:W-:Y:S01]  /*10110*/  ISETP.GT.U32.AND P3, PT, R4.reuse, R12, PT ;  /* 0x0000000c0400720c */ /* 0x040fe20003f64070 */
[----:B------:R-:W-:Y:S01]  /*10120*/  IMAD.HI.U32 R7, R25, R10, RZ ;  /* 0x0000000a19077227 */ /* 0x000fe200078e00ff */
[----:B------:R-:W-:Y:S01]  /*10130*/  IABS R16, R6 ;  /* 0x0000000600107213 */ /* 0x000fe20000000000 */
[----:B------:R0:W-:Y:S01]  /*10140*/  STL [R1+0x344], R11 ;  /* 0x0003440b01007387 */ /* 0x0001e20000100800 */
[----:B------:R-:W-:Y:S01]  /*10150*/  ISETP.GT.U32.AND P2, PT, R4, R15, PT ;  /* 0x0000000f0400720c */ /* 0x000fe20003f44070 */
[----:B------:R-:W-:-:S04]  /*10160*/  IMAD.MOV R7, RZ, RZ, -R7 ;  /* 0x000000ffff077224 */ /* 0x000fc800078e0a07 */
[----:B------:R-:W-:Y:S02]  /*10170*/  IMAD R10, R4, R7, R10 ;  /* 0x00000007040a7224 */ /* 0x000fe400078e020a */
[--C-:B------:R-:W-:Y:S02]  /*10180*/  @!P0 IMAD.IADD R13, R13, 0x1, -R4.reuse ;  /* 0x000000010d0d8824 */ /* 0x100fe400078e0a04 */
[--C-:B------:R-:W-:Y:S02]  /*10190*/  @!P3 IMAD.IADD R12, R12, 0x1, -R4.reuse ;  /* 0x000000010c0cb824 */ /* 0x100fe400078e0a04 */
[----:B------:R-:W-:Y:S01]  /*101a0*/  IMAD.HI.U32 R7, R25, R2, RZ ;  /* 0x0000000219077227 */ /* 0x000fe200078e00ff */
[C---:B------:R-:W-:Y:S02]  /*101b0*/  ISETP.GT.U32.AND P0, PT, R4.reuse, R13, PT ;  /* 0x0000000d0400720c */ /* 0x040fe40003f04070 */
[----:B------:R-:W-:Y:S01]  /*101c0*/  ISETP.GT.U32.AND P3, PT, R4, R12, PT ;  /* 0x0000000c0400720c */ /* 0x000fe20003f64070 */
[----:B------:R-:W-:Y:S01]  /*101d0*/  @!P6 IMAD.IADD R9, R9, 0x1, -R4 ;  /* 0x000000010909e824 */ /* 0x000fe200078e0a04 */
[----:B------:R-:W-:Y:S01]  /*101e0*/  ISETP.GE.AND P6, PT, R8, RZ, PT ;  /* 0x000000ff0800720c */ /* 0x000fe20003fc6270 */
[----:B------:R-:W-:-:S02]  /*101f0*/  IMAD.MOV R7, RZ, RZ, -R7 ;  /* 0x000000ffff077224 */ /* 0x000fc400078e0a07 */
[----:B------:R-:W-:Y:S02]  /*10200*/  IMAD.MOV.U32 R14, RZ, RZ, R9 ;  /* 0x000000ffff0e7224 */ /* 0x000fe400078e0009 */
[----:B------:R-:W-:Y:S01]  /*10210*/  @!P2 IMAD.IADD R15, R15, 0x1, -R4 ;  /* 0x000000010f0fa824 */ /* 0x000fe200078e0a04 */
[C---:B------:R-:W-:Y:S01]  /*10220*/  ISETP.GT.U32.AND P2, PT, R4.reuse, R10, PT ;  /* 0x0000000a0400720c */ /* 0x040fe20003f44070 */
[----:B------:R-:W-:Y:S01]  /*10230*/  IMAD R9, R4, R7, R2 ;  /* 0x0000000704097224 */ /* 0x000fe200078e0202 */
[C---:B------:R-:W-:Y:S01]  /*10240*/  IADD3 R2, R0.reuse, 0xc9, RZ ;  /* 0x000000c900027810 */ /* 0x040fe20007ffe0ff */
[----:B------:R-:W-:Y:S01]  /*10250*/  @!P0 IMAD.IADD R13, R13, 0x1, -R4 ;  /* 0x000000010d0d8824 */ /* 0x000fe200078e0a04 */
[----:B------:R-:W-:Y:S01]  /*10260*/  IADD3 R7, R0, 0xc6, RZ ;  /* 0x000000c600077810 */ /* 0x000fe20007ffe0ff */
[----:B------:R-:W-:Y:S01]  /*10270*/  @!P4 IMAD.MOV R14, RZ, RZ, -R14 ;  /* 0x000000ffff0ec224 */ /* 0x000fe200078e0a0e */
[----:B------:R-:W-:Y:S01]  /*10280*/  ISETP.GT.U32.AND P0, PT, R4, R9, PT ;  /* 0x000000090400720c */ /* 0x000fe20003f04070 */
[----:B------:R-:W-:Y:S01]  /*10290*/  @!P3 IMAD.IADD R12, R12, 0x1, -R4 ;  /* 0x000000010c0cb824 */ /* 0x000fe200078e0a04 */
[----:B------:R-:W-:Y:S01]  /*102a0*/  ISETP.GE.AND P4, PT, R3, RZ, PT ;  /* 0x000000ff0300720c */ /* 0x000fe20003f86270 */
[----:B0-----:R-:W-:Y:S01]  /*102b0*/  IMAD.MOV.U32 R11, RZ, RZ, R15 ;  /* 0x000000ffff0b7224 */ /* 0x001fe200078e000f */
[----:B------:R0:W-:Y:S01]  /*102c0*/  STL [R1+0x340], R14 ;  /* 0x0003400e01007387 */ /* 0x0001e20000100800 */
[----:B------:R-:W-:Y:S01]  /*102d0*/  IMAD.HI.U32 R8, R25, R16, RZ ;  /* 0x0000001019087227 */ /* 0x000fe200078e00ff */
[----:B------:R-:W-:-:S02]  /*102e0*/  ISETP.GE.AND P3, PT, R6, RZ, PT ;  /* 0x000000ff0600720c */ /* 0x000fc40003f66270 */
[----:B------:R-:W-:Y:S01]  /*102f0*/  IADD3 R3, R0, 0xc8, RZ ;  /* 0x000000c800037810 */ /* 0x000fe20007ffe0ff */
[--C-:B------:R-:W-:Y:S01]  /*10300*/  @!P2 IMAD.IADD R10, R10, 0x1, -R4.reuse ;  /* 0x000000010a0aa824 */ /* 0x100fe200078e0a04 */
[----:B------:R-:W-:Y:S01]  /*10310*/  IABS R6, R2 ;  /* 0x0000000200067213 */ /* 0x000fe20000000000 */
[----:B------:R-:W-:Y:S01]  /*10320*/  @!P1 IMAD.MOV R11, RZ, RZ, -R11 ;  /* 0x000000ffff0b9224 */ /* 0x000fe200078e0a0b */
[----:B------:R-:W-:Y:S01]  /*10330*/  ISETP.GE.AND P1, PT, R5, RZ, PT ;  /* 0x000000ff0500720c */ /* 0x000fe20003f26270 */
[----:B------:R-:W-:Y:S01]  /*10340*/  @!P0 IMAD.IADD R9, R9, 0x1, -R4 ;  /* 0x0000000109098824 */ /* 0x000fe200078e0a04 */
[C---:B------:R-:W-:Y:S01]  /*10350*/  ISETP.GT.U32.AND P2, PT, R4.reuse, R10, PT ;  /* 0x0000000a0400720c */ /* 0x040fe20003f44070 */
[----:B0-----:R-:W-:Y:S01]  /*10360*/  IMAD.MOV.U32 R14, RZ, RZ, R12 ;  /* 0x000000ffff0e7224 */ /* 0x001fe200078e000c */
[----:B------:R0:W-:Y:S01]  /*10370*/  STL [R1+0x328], R11 ;  /* 0x0003280b01007387 */ /* 0x0001e20000100800 */
[----:B------:R-:W-:Y:S01]  /*10380*/  IMAD.MOV R8, RZ, RZ, -R8 ;  /* 0x000000ffff087224 */ /* 0x000fe200078e0a08 */
[----:B------:R-:W-:Y:S01]  /*10390*/  ISETP.GT.U32.AND P0, PT, R4, R9, PT ;  /* 0x000000090400720c */ /* 0x000fe20003f04070 */
[----:B------:R-:W-:Y:S01]  /*103a0*/  @!P5 IMAD.MOV R14, RZ, RZ, -R14 ;  /* 0x000000ffff0ed224 */ /* 0x000fe200078e0a0e */
[----:B------:R-:W-:Y:S01]  /*103b0*/  ISETP.GE.AND P5, PT, R2, RZ, PT ;  /* 0x000000ff0200720c */ /* 0x000fe20003fa6270 */
[----:B------:R-:W-:Y:S01]  /*103c0*/  IMAD R16, R4, R8, R16 ;  /* 0x0000000804107224 */ /* 0x000fe200078e0210 */
[----:B------:R-:W-:Y:S01]  /*103d0*/  IADD3 R2, R0, 0xc7, RZ ;  /* 0x000000c700027810 */ /* 0x000fe20007ffe0ff */
[----:B------:R-:W-:Y:S01]  /*103e0*/  IMAD.HI.U32 R8, R25, R6, RZ ;  /* 0x0000000619087227 */ /* 0x000fe200078e00ff */
[----:B------:R1:W-:Y:S01]  /*103f0*/  STL [R1+0x334], R14 ;  /* 0x0003340e01007387 */ /* 0x0003e20000100800 */
[----:B------:R-:W-:-:S02]  /*10400*/  IABS R12, R7 ;  /* 0x00000007000c7213 */ /* 0x000fc40000000000 */
[----:B0-----:R-:W-:Y:S01]  /*10410*/  IMAD.MOV.U32 R11, RZ, RZ, R13 ;  /* 0x000000ffff0b7224 */ /* 0x001fe200078e000d */
[----:B------:R-:W-:Y:S01]  /*10420*/  IABS R5, R2 ;  /* 0x0000000200057213 */ /* 0x000fe20000000000 */
[----:B------:R-:W-:Y:S01]  /*10430*/  IMAD.MOV R8, RZ, RZ, -R8 ;  /* 0x000000ffff087224 */ /* 0x000fe200078e0a08 */
[----:B------:R-:W-:Y:S01]  /*10440*/  IADD3 R15, R0, 0xc5, RZ ;  /* 0x000000c5000f7810 */ /* 0x000fe20007ffe0ff */
[----:B------:R-:W-:Y:S01]  /*10450*/  @!P6 IMAD.MOV R11, RZ, RZ, -R11 ;  /* 0x000000ffff0be224 */ /* 0x000fe200078e0a0b */
[----:B------:R-:W-:Y:S01]  /*10460*/  ISETP.GE.AND P6, PT, R3, RZ, PT ;  /* 0x000000ff0300720c */ /* 0x000fe20003fc6270 */
[----:B------:R-:W-:Y:S01]  /*10470*/  @!P2 IMAD.IADD R10, R10, 0x1, -R4 ;  /* 0x000000010a0aa824 */ /* 0x000fe200078e0a04 */
[----:B-1----:R-:W-:Y:S01]  /*10480*/  IABS R14, R3 ;  /* 0x00000003000e7213 */ /* 0x002fe20000000000 */
[C---:B------:R-:W-:Y:S01]  /*10490*/  IMAD R6, R4.reuse, R8, R6 ;  /* 0x0000000804067224 */ /* 0x040fe200078e0206 */
[C---:B------:R-:W-:Y:S01]  /*104a0*/  ISETP.GT.U32.AND P2, PT, R4.reuse, R16, PT ;  /* 0x000000100400720c */ /* 0x040fe20003f44070 */
[----:B------:R-:W-:Y:S01]  /*104b0*/  @!P0 IMAD.IADD R9, R9, 0x1, -R4 ;  /* 0x0000000109098824 */ /* 0x000fe200078e0a04 */
[----:B------:R0:W-:Y:S01]  /*104c0*/  STL [R1+0x33c], R11 ;  /* 0x00033c0b01007387 */ /* 0x0001e20000100800 */
[----:B------:R-:W-:Y:S01]  /*104d0*/  IMAD.HI.U32 R3, R25, R14, RZ ;  /* 0x0000000e19037227 */ /* 0x000fe200078e00ff */
[----:B------:R-:W-:-:S03]  /*104e0*/  ISETP.GT.U32.AND P0, PT, R4, R6, PT ;  /* 0x000000060400720c */ /* 0x000fc60003f04070 */
[----:B------:R-:W-:Y:S02]  /*104f0*/  IMAD.MOV R3, RZ, RZ, -R3 ;  /* 0x000000ffff037224 */ /* 0x000fe400078e0a03 */
[----:B------:R-:W-:Y:S01]  /*10500*/  IMAD.MOV.U32 R13, RZ, RZ, R10 ;  /* 0x000000ffff0d7224 */ /* 0x000fe200078e000a */
[----:B------:R-:W-:Y:S01]  /*10510*/  IADD3 R10, R0, 0xc1, RZ ;  /* 0x000000c1000a7810 */ /* 0x000fe20007ffe0ff */
[C---:B------:R-:W-:Y:S02]  /*10520*/  IMAD R14, R4.reuse, R3, R14 ;  /* 0x00000003040e7224 */ /* 0x040fe400078e020e */
[----:B------:R-:W-:Y:S02]  /*10530*/  @!P4 IMAD.MOV R13, RZ, RZ, -R13 ;  /* 0x000000ffff0dc224 */ /* 0x000fe400078e0a0d */
[----:B------:R-:W-:Y:S01]  /*10540*/  IMAD.HI.U32 R8, R25, R5, RZ ;  /* 0x0000000519087227 */ /* 0x000fe200078e00ff */
[----:B------:R-:W-:Y:S02]  /*10550*/  ISETP.GT.U32.AND P4, PT, R4, R14, PT ;  /* 0x0000000e0400720c */ /* 0x000fe40003f84070 */
[----:B------:R1:W-:Y:S01]  /*10560*/  STL [R1+0x32c], R13 ;  /* 0x00032c0d01007387 */ /* 0x0003e20000100800 */
[----:B------:R-:W-:-:S02]  /*10570*/  @!P0 IMAD.IADD R6, R6, 0x1, -R4 ;  /* 0x0000000106068824 */ /* 0x000fc400078e0a04 */
[----:B------:R-:W-:-:S03]  /*10580*/  IMAD.HI.U32 R3, R25, R12, RZ ;  /* 0x0000000c19037227 */ /* 0x000fc600078e00ff */
[----:B------:R-:W-:Y:S01]  /*10590*/  ISETP.GT.U32.AND P0, PT, R4, R6, PT ;  /* 0x000000060400720c */ /* 0x000fe20003f04070 */
[--C-:B------:R-:W-:Y:S02]  /*105a0*/  @!P2 IMAD.IADD R16, R16, 0x1, -R4.reuse ;  /* 0x000000011010a824 */ /* 0x100fe400078e0a04 */
[----:B0-----:R-:W-:Y:S01]  /*105b0*/  IMAD.MOV.U32 R11, RZ, RZ, R9 ;  /* 0x000000ffff0b7224 */ /* 0x001fe200078e0009 */
[----:B------:R-:W-:Y:S01]  /*105c0*/  IABS R9, R10 ;  /* 0x0000000a00097213 */ /* 0x000fe20000000000 */
[----:B------:R-:W-:Y:S01]  /*105d0*/  @!P4 IMAD.IADD R14, R14, 0x1, -R4 ;  /* 0x000000010e0ec824 */ /* 0x000fe200078e0a04 */
[C---:B------:R-:W-:Y:S01]  /*105e0*/  ISETP.GT.U32.AND P2, PT, R4.reuse, R16, PT ;  /* 0x000000100400720c */ /* 0x040fe20003f44070 */
[----:B------:R-:W-:Y:S02]  /*105f0*/  IMAD.MOV R8, RZ, RZ, -R8 ;  /* 0x000000ffff087224 */ /* 0x000fe400078e0a08 */
[----:B------:R-:W-:Y:S01]  /*10600*/  IMAD.MOV R3, RZ, RZ, -R3 ;  /* 0x000000ffff037224 */ /* 0x000fe200078e0a03 */
[----:B------:R-:W-:Y:S01]  /*10610*/  ISETP.GT.U32.AND P4, PT, R4, R14, PT ;  /* 0x0000000e0400720c */ /* 0x000fe20003f84070 */
[----:B------:R-:W-:Y:S01]  /*10620*/  @!P1 IMAD.MOV R11, RZ, RZ, -R11 ;  /* 0x000000ffff0b9224 */ /* 0x000fe200078e0a0b */
[----:B------:R-:W-:Y:S01]  /*10630*/  ISETP.GE.AND P1, PT, R2, RZ, PT ;  /* 0x000000ff0200720c */ /* 0x000fe20003f26270 */
[C---:B------:R-:W-:Y:S01]  /*10640*/  IMAD R2, R4.reuse, R8, R5 ;  /* 0x0000000804027224 */ /* 0x040fe200078e0205 */
[----:B------:R-:W-:Y:S01]  /*10650*/  IABS R8, R15 ;  /* 0x0000000f00087213 */ /* 0x000fe20000000000 */
[----:B------:R-:W-:Y:S01]  /*10660*/  IMAD R12, R4, R3, R12 ;  /* 0x00000003040c7224 */ /* 0x000fe200078e020c */
[----:B------:R-:W-:Y:S01]  /*10670*/  IADD3 R3, R0, 0xc4, RZ ;  /* 0x000000c400037810 */ /* 0x000fe20007ffe0ff */
[--C-:B------:R-:W-:Y:S01]  /*10680*/  @!P0 IMAD.IADD R6, R6, 0x1, -R4.reuse ;  /* 0x0000000106068824 */ /* 0x100fe200078e0a04 */
[----:B------:R-:W-:Y:S01]  /*10690*/  ISETP.GT.U32.AND P0, PT, R4, R2, PT ;  /* 0x000000020400720c */ /* 0x000fe20003f04070 */
[----:B-1----:R-:W-:Y:S01]  /*106a0*/  IMAD.HI.U32 R13, R25, R8, RZ ;  /* 0x00000008190d7227 */ /* 0x002fe200078e00ff */
[----:B------:R-:W-:Y:S01]  /*106b0*/  IABS R21, R3 ;  /* 0x0000000300157213 */ /* 0x000fe20000000000 */
[----:B------:R0:W-:Y:S01]  /*106c0*/  STL [R1+0x330], R11 ;  /* 0x0003300b01007387 */ /* 0x0001e20000100800 */
[----:B------:R-:W-:Y:S01]  /*106d0*/  IADD3 R5, R0, 0xc2, RZ ;  /* 0x000000c200057810 */ /* 0x000fe20007ffe0ff */
[----:B------:R-:W-:Y:S01]  /*106e0*/  @!P4 IMAD.IADD R14, R14, 0x1, -R4 ;  /* 0x000000010e0ec824 */ /* 0x000fe200078e0a04 */
[----:B------:R-:W-:Y:S01]  /*106f0*/  ISETP.GT.U32.AND P4, PT, R4, R12, PT ;  /* 0x0000000c0400720c */ /* 0x000fe20003f84070 */
[----:B------:R-:W-:-:S02]  /*10700*/  IMAD.MOV R13, RZ, RZ, -R13 ;  /* 0x000000ffff0d7224 */ /* 0x000fc400078e0a0d */
[----:B------:R-:W-:-:S04]  /*10710*/  IMAD.HI.U32 R20, R25, R21, RZ ;  /* 0x0000001519147227 */ /* 0x000fc800078e00ff */
[----:B------:R-:W-:Y:S01]  /*10720*/  @!P2 IMAD.IADD R16, R16, 0x1, -R4 ;  /* 0x000000011010a824 */ /* 0x000fe200078e0a04 */
[----:B------:R-:W-:Y:S01]  /*10730*/  ISETP.GE.AND P2, PT, R7, RZ, PT ;  /* 0x000000ff0700720c */ /* 0x000fe20003f46270 */
[----:B------:R-:W-:Y:S01]  /*10740*/  IMAD R8, R4, R13, R8 ;  /* 0x0000000d04087224 */ /* 0x000fe200078e0208 */
[----:B------:R-:W-:Y:S01]  /*10750*/  IABS R7, R5 ;  /* 0x0000000500077213 */ /* 0x000fe20000000000 */
[----:B------:R-:W-:Y:S02]  /*10760*/  IMAD.MOV R20, RZ, RZ, -R20 ;  /* 0x000000ffff147224 */ /* 0x000fe400078e0a14 */
[----:B0-----:R-:W-:Y:S01]  /*10770*/  IMAD.MOV.U32 R11, RZ, RZ, R16 ;  /* 0x000000ffff0b7224 */ /* 0x001fe200078e0010 */
[----:B------:R-:W-:Y:S01]  /*10780*/  IADD3 R16, R0, 0xbf, RZ ;  /* 0x000000bf00107810 */ /* 0x000fe20007ffe0ff */
[----:B------:R-:W-:Y:S01]  /*10790*/  @!P0 IMAD.IADD R2, R2, 0x1, -R4 ;  /* 0x0000000102028824 */ /* 0x000fe200078e0a04 */
[C---:B------:R-:W-:Y:S01]  /*107a0*/  ISETP.GT.U32.AND P0, PT, R4.reuse, R8, PT ;  /* 0x000000080400720c */ /* 0x040fe20003f04070 */
[----:B------:R-:W-:-:S02]  /*107b0*/  IMAD R20, R4, R20, R21 ;  /* 0x0000001404147224 */ /* 0x000fc400078e0215 */
[----:B------:R-:W-:Y:S01]  /*107c0*/  @!P3 IMAD.MOV R11, RZ, RZ, -R11 ;  /* 0x000000ffff0bb224 */ /* 0x000fe200078e0a0b */
[----:B------:R-:W-:Y:S01]  /*107d0*/  ISETP.GT.U32.AND P3, PT, R4, R2, PT ;  /* 0x000000020400720c */ /* 0x000fe20003f64070 */
[----:B------:R-:W-:Y:S01]  /*107e0*/  @!P4 IMAD.IADD R12, R12, 0x1, -R4 ;  /* 0x000000010c0cc824 */ /* 0x000fe200078e0a04 */
[----:B------:R-:W-:Y:S01]  /*107f0*/  ISETP.GT.U32.AND P4, PT, R4, R20, PT ;  /* 0x000000140400720c */ /* 0x000fe20003f84070 */
[C---:B------:R-:W-:Y:S01]  /*10800*/  IMAD.HI.U32 R17, R25.reuse, R7, RZ ;  /* 0x0000000719117227 */ /* 0x040fe200078e00ff */
[----:B------:R0:W-:Y:S03]  /*10810*/  STL [R1+0x320], R11 ;  /* 0x0003200b01007387 */ /* 0x0001e60000100800 */
[----:B------:R-:W-:-:S04]  /*10820*/  IMAD.HI.U32 R13, R25, R9, RZ ;  /* 0x00000009190d7227 */ /* 0x000fc800078e00ff */
[----:B------:R-:W-:Y:S01]  /*10830*/  @!P0 IMAD.IADD R8, R8, 0x1, -R4 ;  /* 0x0000000108088824 */ /* 0x000fe200078e0a04 */
[----:B------:R-:W-:Y:S01]  /*10840*/  ISETP.GT.U32.AND P0, PT, R4, R12, PT ;  /* 0x0000000c0400720c */ /* 0x000fe20003f04070 */
[----:B------:R-:W-:Y:S02]  /*10850*/  IMAD.MOV R17, RZ, RZ, -R17 ;  /* 0x000000ffff117224 */ /* 0x000fe400078e0a11 */
[----:B0-----:R-:W-:Y:S01]  /*10860*/  IMAD.MOV.U32 R11, RZ, RZ, R6 ;  /* 0x000000ffff0b7224 */ /* 0x001fe200078e0006 */
[----:B------:R-:W-:Y:S01]  /*10870*/  IABS R6, R16 ;  /* 0x0000001000067213 */ /* 0x000fe20000000000 */
[--C-:B------:R-:W-:Y:S01]  /*10880*/  @!P4 IMAD.IADD R20, R20, 0x1, -R4.reuse ;  /* 0x000000011414c824 */ /* 0x100fe200078e0a04 */
[C---:B------:R-:W-:Y:S01]  /*10890*/  ISETP.GT.U32.AND P4, PT, R4.reuse, R8, PT ;  /* 0x000000080400720c */ /* 0x040fe20003f84070 */
[----:B------:R-:W-:Y:S02]  /*108a0*/  @!P5 IMAD.MOV R11, RZ, RZ, -R11 ;  /* 0x000000ffff0bd224 */ /* 0x000fe400078e0a0b */
[----:B------:R-:W-:Y:S01]  /*108b0*/  IMAD.MOV R13, RZ, RZ, -R13 ;  /* 0x000000ffff0d7224 */ /* 0x000fe200078e0a0d */
[C---:B------:R-:W-:Y:S01]  /*108c0*/  ISETP.GT.U32.AND P5, PT, R4.reuse, R20, PT ;  /* 0x000000140400720c */ /* 0x040fe20003fa4070 */
[C---:B------:R-:W-:Y:S01]  /*108d0*/  IMAD R7, R4.reuse, R17, R7 ;  /* 0x0000001104077224 */ /* 0x040fe200078e0207 */
[----:B------:R0:W-:Y:S01]  /*108e0*/  STL [R1+0x31c], R11 ;  /* 0x00031c0b01007387 */ /* 0x0001e20000100800 */
[----:B------:R-:W-:Y:S01]  /*108f0*/  IMAD R9, R4, R13, R9 ;  /* 0x0000000d04097224 */ /* 0x000fe200078e0209 */
[----:B------:R-:W-:Y:S01]  /*10900*/  IADD3 R17, R0, 0xc0, RZ ;  /* 0x000000c000117810 */ /* 0x000fe20007ffe0ff */
[--C-:B------:R-:W-:Y:S01]  /*10910*/  @!P3 IMAD.IADD R2, R2, 0x1, -R4.reuse ;  /* 0x000000010202b824 */ /* 0x100fe200078e0a04 */
[----:B------:R-:W-:Y:S01]  /*10920*/  ISETP.GT.U32.AND P3, PT, R4, R7, PT ;  /* 0x000000070400720c */ /* 0x000fe20003f64070 */
[--C-:B------:R-:W-:Y:S01]  /*10930*/  @!P0 IMAD.IADD R12, R12, 0x1, -R4.reuse ;  /* 0x000000010c0c8824 */ /* 0x100fe200078e0a04 */
[----:B------:R-:W-:Y:S01]  /*10940*/  IABS R13, R17 ;  /* 0x00000011000d7213 */ /* 0x000fe20000000000 */
[----:B------:R-:W-:Y:S01]  /*10950*/  @!P4 IMAD.IADD R8, R8, 0x1, -R4 ;  /* 0x000000010808c824 */ /* 0x000fe200078e0a04 */
[----:B------:R-:W-:Y:S01]  /*10960*/  ISETP.GT.U32.AND P4, PT, R4, R9, PT ;  /* 0x000000090400720c */ /* 0x000fe20003f84070 */
[----:B------:R-:W-:Y:S01]  /*10970*/  IMAD.MOV.U32 R21, RZ, RZ, R2 ;  /* 0x000000ffff157224 */ /* 0x000fe200078e0002 */
[----:B------:R-:W-:Y:S01]  /*10980*/  ISETP.GE.AND P0, PT, R15, RZ, PT ;  /* 0x000000ff0f00720c */ /* 0x000fe20003f06270 */
[----:B0-----:R-:W-:Y:S01]  /*10990*/  IMAD.MOV.U32 R11, RZ, RZ, R14 ;  /* 0x000000ffff0b7224 */ /* 0x001fe200078e000e */
[----:B------:R-:W-:Y:S01]  /*109a0*/  IADD3 R2, R0, 0xbe, RZ ;  /* 0x000000be00027810 */ /* 0x000fe20007ffe0ff */
[----:B------:R-:W-:-:S02]  /*109b0*/  @!P1 IMAD.MOV R21, RZ, RZ, -R21 ;  /* 0x000000ffff159224 */ /* 0x000fc400078e0a15 */
[----:B------:R-:W-:Y:S01]  /*109c0*/  @!P6 IMAD.MOV R11, RZ, RZ, -R11 ;  /* 0x000000ffff0be224 */ /* 0x000fe200078e0a0b */
[----:B------:R-:W-:Y:S01]  /*109d0*/  ISETP.GT.U32.AND P6, PT, R4, R19, PT ;  /* 0x000000130400720c */ /* 0x000fe20003fc4070 */
[----:B------:R-:W-:-:S03]  /*109e0*/  IMAD.HI.U32 R14, R25, R13, RZ ;  /* 0x0000000d190e7227 */ /* 0x000fc600078e00ff */
[----:B------:R0:W-:Y:S01]  /*109f0*/  STL [R1+0x318], R11 ;  /* 0x0003180b01007387 */ /* 0x0001e20000100800 */
[----:B------:R-:W-:-:S03]  /*10a00*/  IMAD.HI.U32 R15, R25, R6, RZ ;  /* 0x00000006190f7227 */ /* 0x000fc600078e00ff */
[----:B------:R-:W-:Y:S01]  /*10a10*/  STL [R1+0x30c], R21 ;  /* 0x00030c1501007387 */ /* 0x000fe20000100800 */
[----:B------:R-:W-:Y:S01]  /*10a20*/  @!P5 IMAD.IADD R20, R20, 0x1, -R4 ;  /* 0x000000011414d824 */ /* 0x000fe200078e0a04 */
[----:B------:R-:W-:Y:S01]  /*10a30*/  ISETP.GE.AND P5, PT, R3, RZ, PT ;  /* 0x000000ff0300720c */ /* 0x000fe20003fa6270 */
[----:B------:R-:W-:Y:S01]  /*10a40*/  IMAD.MOV R14, RZ, RZ, -R14 ;  /* 0x000000ffff0e7224 */ /* 0x000fe200078e0a0e */
[----:B------:R-:W-:Y:S01]  /*10a50*/  IADD3 R3, R0, 0xbd, RZ ;  /* 0x000000bd00037810 */ /* 0x000fe20007ffe0ff */
[--C-:B------:R-:W-:Y:S01]  /*10a60*/  @!P6 IMAD.IADD R19, R19, 0x1, -R4.reuse ;  /* 0x000000011313e824 */ /* 0x100fe200078e0a04 */
[----:B------:R-:W-:Y:S01]  /*10a70*/  ISETP.GE.AND P6, PT, R18, RZ, PT ;  /* 0x000000ff1200720c */ /* 0x000fe20003fc6270 */
[----:B------:R-:W-:Y:S02]  /*10a80*/  IMAD.MOV R15, RZ, RZ, -R15 ;  /* 0x000000ffff0f7224 */ /* 0x000fe400078e0a0f */
[----:B------:R-:W-:Y:S01]  /*10a90*/  @!P3 IMAD.IADD R7, R7, 0x1, -R4 ;  /* 0x000000010707b824 */ /* 0x000fe200078e0a04 */
[----:B------:R-:W-:Y:S01]  /*10aa0*/  ISETP.GT.U32.AND P1, PT, R4, R19, PT ;  /* 0x000000130400720c */ /* 0x000fe20003f24070 */
[----:B0-----:R-:W-:Y:S01]  /*10ab0*/  IMAD.MOV.U32 R11, RZ, RZ, R12 ;  /* 0x000000ffff0b7224 */ /* 0x001fe200078e000c */
[----:B------:R-:W-:Y:S01]  /*10ac0*/  ISETP.GE.AND P3, PT, R5, RZ, PT ;  /* 0x000000ff0500720c */ /* 0x000fe20003f66270 */
[----:B------:R-:W-:-:S02]  /*10ad0*/  @!P4 IMAD.IADD R9, R9, 0x1, -R4 ;  /* 0x000000010909c824 */ /* 0x000fc400078e0a04 */
[C---:B------:R-:W-:Y:S01]  /*10ae0*/  IMAD R14, R4.reuse, R14, R13 ;  /* 0x0000000e040e7224 */ /* 0x040fe200078e020d */
[----:B------:R-:W-:Y:S01]  /*10af0*/  IABS R13, R2 ;  /* 0x00000002000d7213 */ /* 0x000fe20000000000 */
[C---:B------:R-:W-:Y:S01]  /*10b00*/  IMAD R6, R4.reuse, R15, R6 ;  /* 0x0000000f04067224 */ /* 0x040fe200078e0206 */
[C---:B------:R-:W-:Y:S01]  /*10b10*/  ISETP.GT.U32.AND P4, PT, R4.reuse, R9, PT ;  /* 0x000000090400720c */ /* 0x040fe20003f84070 */
[----:B------:R-:W-:Y:S01]  /*10b20*/  @!P2 IMAD.MOV R11, RZ, RZ, -R11 ;  /* 0x000000ffff0ba224 */ /* 0x000fe200078e0a0b */
[C---:B------:R-:W-:Y:S01]  /*10b30*/  ISETP.GT.U32.AND P2, PT, R4.reuse, R7, PT ;  /* 0x000000070400720c */ /* 0x040fe20003f44070 */
[----:B------:R-:W-:Y:S01]  /*10b40*/  @!P0 IMAD.MOV R8, RZ, RZ, -R8 ;  /* 0x000000ffff088224 */ /* 0x000fe200078e0a08 */
[C---:B------:R-:W-:Y:S01]  /*10b50*/  ISETP.GT.U32.AND P0, PT, R4.reuse, R14, PT ;  /* 0x0000000e0400720c */ /* 0x040fe20003f04070 */
[----:B------:R-:W-:Y:S01]  /*10b60*/  @!P1 IMAD.IADD R19, R19, 0x1, -R4 ;  /* 0x0000000113139824 */ /* 0x000fe200078e0a04 */
[----:B------:R-:W-:Y:S01]  /*10b70*/  ISETP.GT.U32.AND P1, PT, R4, R6, PT ;  /* 0x000000060400720c */ /* 0x000fe20003f24070 */
[----:B------:R-:W-:Y:S01]  /*10b80*/  IMAD.MOV.U32 R5, RZ, RZ, R20 ;  /* 0x000000ffff057224 */ /* 0x000fe200078e0014 */
[----:B------:R0:W-:Y:S01]  /*10b90*/  STL [R1+0x308], R11 ;  /* 0x0003080b01007387 */ /* 0x0001e20000100800 */
[----:B------:R-:W-:-:S02]  /*10ba0*/  IMAD.MOV.U32 R12, RZ, RZ, R19 ;  /* 0x000000ffff0c7224 */ /* 0x000fc400078e0013 */
[----:B------:R-:W-:Y:S01]  /*10bb0*/  @!P5 IMAD.MOV R5, RZ, RZ, -R5 ;  /* 0x000000ffff05d224 */ /* 0x000fe200078e0a05 */
[----:B------:R-:W-:Y:S01]  /*10bc0*/  ISETP.GE.AND P5, PT, R10, RZ, PT ;  /* 0x000000ff0a00720c */ /* 0x000fe20003fa6270 */
[----:B------:R1:W-:Y:S01]  /*10bd0*/  STL [R1+0x304], R8 ;  /* 0x0003040801007387 */ /* 0x0003e20000100800 */
[--C-:B------:R-:W-:Y:S01]  /*10be0*/  @!P4 IMAD.IADD R9, R9, 0x1, -R4.reuse ;  /* 0x000000010909c824 */ /* 0x100fe200078e0a04 */
[----:B------:R-:W-:Y:S01]  /*10bf0*/  ISETP.GE.AND P4, PT, R16, RZ, PT ;  /* 0x000000ff1000720c */ /* 0x000fe20003f86270 */
[--C-:B------:R-:W-:Y:S01]  /*10c00*/  @!P2 IMAD.IADD R7, R7, 0x1, -R4.reuse ;  /* 0x000000010707a824 */ /* 0x100fe200078e0a04 */
[----:B------:R2:W-:Y:S01]  /*10c10*/  STL [R1+0x300], R5 ;  /* 0x0003000501007387 */ /* 0x0005e20000100800 */
[--C-:B------:R-:W-:Y:S01]  /*10c20*/  @!P0 IMAD.IADD R14, R14, 0x1, -R4.reuse ;  /* 0x000000010e0e8824 */ /* 0x100fe200078e0a04 */
[----:B------:R-:W-:Y:S01]  /*10c30*/  ISETP.GE.AND P0, PT, R2, RZ, PT ;  /* 0x000000ff0200720c */ /* 0x000fe20003f06270 */
[----:B------:R-:W-:Y:S01]  /*10c40*/  @!P1 IMAD.IADD R6, R6, 0x1, -R4 ;  /* 0x0000000106069824 */ /* 0x000fe200078e0a04 */
[----:B------:R-:W-:Y:S01]  /*10c50*/  ISETP.GE.AND P2, PT, R17, RZ, PT ;  /* 0x000000ff1100720c */ /* 0x000fe20003f46270 */
[----:B0-----:R-:W-:Y:S01]  /*10c60*/  IMAD.MOV.U32 R11, RZ, RZ, R7 ;  /* 0x000000ffff0b7224 */ /* 0x001fe200078e0007 */
[----:B------:R-:W-:Y:S01]  /*10c70*/  ISETP.GT.U32.AND P1, PT, R4, R14, PT ;  /* 0x0000000e0400720c */ /* 0x000fe20003f24070 */
[----:B-1----:R-:W-:Y:S01]  /*10c80*/  IMAD.HI.U32 R8, R25, R13, RZ ;  /* 0x0000000d19087227 */ /* 0x002fe200078e00ff */
[----:B--2---:R-:W-:-:S03]  /*10c90*/  IABS R5, R3 ;  /* 0x0000000300057213 */ /* 0x004fc60000000000 */
[----:B------:R-:W-:Y:S02]  /*10ca0*/  IMAD.MOV R8, RZ, RZ, -R8 ;  /* 0x000000ffff087224 */ /* 0x000fe400078e0a08 */
[----:B------:R-:W-:Y:S02]  /*10cb0*/  IMAD.MOV.U32 R7, RZ, RZ, R9 ;  /* 0x000000ffff077224 */ /* 0x000fe400078e0009 */
[C---:B------:R-:W-:Y:S02]  /*10cc0*/  IMAD R13, R4.reuse, R8, R13 ;  /* 0x00000008040d7224 */ /* 0x040fe400078e020d */
[----:B------:R-:W-:Y:S01]  /*10cd0*/  @!P6 IMAD.MOV R12, RZ, RZ, -R12 ;  /* 0x000000ffff0ce224 */ /* 0x000fe200078e0a0c */
[C---:B------:R-:W-:Y:S01]  /*10ce0*/  ISETP.GT.U32.AND P6, PT, R4.reuse, R6, PT ;  /* 0x000000060400720c */ /* 0x040fe20003fc4070 */
[----:B------:R-:W-:Y:S01]  /*10cf0*/  @!P5 IMAD.MOV R7, RZ, RZ, -R7 ;  /* 0x000000ffff07d224 */ /* 0x000fe200078e0a07 */
[----:B------:R-:W-:Y:S01]  /*10d00*/  ISETP.GT.U32.AND P5, PT, R4, R13, PT ;  /* 0x0000000d0400720c */ /* 0x000fe20003fa4070 */
[----:B------:R-:W-:Y:S01]  /*10d10*/  IMAD.HI.U32 R2, R25, R5, RZ ;  /* 0x0000000519027227 */ /* 0x000fe200078e00ff */
[----:B------:R-:W-:Y:S03]  /*10d20*/  STL [R1+0x2fc], R12 ;  /* 0x0002fc0c01007387 */ /* 0x000fe60000100800 */
[----:B------:R-:W-:-:S02]  /*10d30*/  IMAD.MOV R2, RZ, RZ, -R2 ;  /* 0x000000ffff027224 */ /* 0x000fc400078e0a02 */
[----:B------:R-:W-:Y:S01]  /*10d40*/  @!P3 IMAD.MOV R11, RZ, RZ, -R11 ;  /* 0x000000ffff0bb224 */ /* 0x000fe200078e0a0b */
[----:B------:R-:W-:Y:S01]  /*10d50*/  ISETP.GE.AND P3, PT, R3, RZ, PT ;  /* 0x000000ff0300720c */ /* 0x000fe20003f66270 */
[----:B------:R-:W-:Y:S01]  /*10d60*/  IMAD R16, R4, R2, R5 ;  /* 0x0000000204107224 */ /* 0x000fe200078e0205 */
[----:B------:R-:W-:Y:S01]  /*10d70*/  IADD3 R3, R0, 0xbc, RZ ;  /* 0x000000bc00037810 */ /* 0x000fe20007ffe0ff */
[--C-:B------:R-:W-:Y:S01]  /*10d80*/  @!P1 IMAD.IADD R14, R14, 0x1, -R4.reuse ;  /* 0x000000010e0e9824 */ /* 0x100fe200078e0a04 */
[----:B------:R-:W-:Y:S01]  /*10d90*/  STL [R1+0x2f8], R11 ;  /* 0x0002f80b01007387 */ /* 0x000fe20000100800 */
[--C-:B------:R-:W-:Y:S01]  /*10da0*/  @!P6 IMAD.IADD R6, R6, 0x1, -R4.reuse ;  /* 0x000000010606e824 */ /* 0x100fe200078e0a04 */
[----:B------:R-:W-:Y:S01]  /*10db0*/  ISETP.GE.AND P1, PT, R3, RZ, PT ;  /* 0x000000ff0300720c */ /* 0x000fe20003f26270 */
[----:B------:R-:W-:Y:S01]  /*10dc0*/  @!P5 IMAD.IADD R13, R13, 0x1, -R4 ;  /* 0x000000010d0dd824 */ /* 0x000fe200078e0a04 */
[C---:B------:R-:W-:Y:S01]  /*10dd0*/  ISETP.GT.U32.AND P6, PT, R4.reuse, R16, PT ;  /* 0x000000100400720c */ /* 0x040fe20003fc4070 */
[----:B------:R0:W-:Y:S01]  /*10de0*/  STL [R1+0x2f4], R7 ;  /* 0x0002f40701007387 */ /* 0x0001e20000100800 */
[----:B------:R-:W-:Y:S01]  /*10df0*/  IABS R3, R3 ;  /* 0x0000000300037213 */ /* 0x000fe20000000000 */
[----:B------:R-:W-:Y:S01]  /*10e00*/  @!P4 IMAD.MOV R6, RZ, RZ, -R6 ;  /* 0x000000ffff06c224 */ /* 0x000fe200078e0a06 */
[----:B------:R-:W-:-:S02]  /*10e10*/  ISETP.GT.U32.AND P5, PT, R4, R13, PT ;  /* 0x0000000d0400720c */ /* 0x000fc40003fa4070 */
[C---:B------:R-:W-:Y:S01]  /*10e20*/  IADD3 R5, R0.reuse, 0xbb, RZ ;  /* 0x000000bb00057810 */ /* 0x040fe20007ffe0ff */
[----:B------:R-:W-:Y:S01]  /*10e30*/  IMAD.HI.U32 R10, R25, R3, RZ ;  /* 0x00000003190a7227 */ /* 0x000fe200078e00ff */
[----:B------:R-:W-:Y:S02]  /*10e40*/  IADD3 R2, R0, 0xba, RZ ;  /* 0x000000ba00027810 */ /* 0x000fe40007ffe0ff */
[----:B------:R-:W-:Y:S01]  /*10e50*/  IABS R9, R5 ;  /* 0x0000000500097213 */ /* 0x000fe20000000000 */
[----:B0-----:R-:W-:Y:S01]  /*10e60*/  IMAD.MOV.U32 R7, RZ, RZ, R14 ;  /* 0x000000ffff077224 */ /* 0x001fe200078e000e */
[----:B------:R-:W-:Y:S01]  /*10e70*/  IABS R8, R2 ;  /* 0x0000000200087213 */ /* 0x000fe20000000000 */
[----:B------:R-:W-:Y:S01]  /*10e80*/  IMAD.MOV R10, RZ, RZ, -R10 ;  /* 0x000000ffff0a7224 */ /* 0x000fe200078e0a0a */
[----:B------:R-:W-:Y:S01]  /*10e90*/  ISETP.GE.AND P4, PT, R2, RZ, PT ;  /* 0x000000ff0200720c */ /* 0x000fe20003f86270 */
[----:B------:R-:W-:Y:S01]  /*10ea0*/  @!P2 IMAD.MOV R7, RZ, RZ, -R7 ;  /* 0x000000ffff07a224 */ /* 0x000fe200078e0a07 */
[----:B------:R-:W-:Y:S01]  /*10eb0*/  ISETP.GE.AND P2, PT, R5, RZ, PT ;  /* 0x000000ff0500720c */ /* 0x000fe20003f46270 */
[--C-:B------:R-:W-:Y:S01]  /*10ec0*/  @!P6 IMAD.IADD R16, R16, 0x1, -R4.reuse ;  /* 0x000000011010e824 */ /* 0x100fe200078e0a04 */
[----:B------:R-:W-:Y:S01]  /*10ed0*/  IADD3 R2, R0, 0xb9, RZ ;  /* 0x000000b900027810 */ /* 0x000fe20007ffe0ff */
[C---:B------:R-:W-:Y:S01]  /*10ee0*/  IMAD R14, R4.reuse, R10, R3 ;  /* 0x0000000a040e7224 */ /* 0x040fe200078e0203 */
[----:B------:R0:W-:Y:S01]  /*10ef0*/  STL [R1+0x29c], R7 ;  /* 0x00029c0701007387 */ /* 0x0001e20000100800 */
[----:B------:R-:W-:Y:S01]  /*10f00*/  @!P5 IMAD.IADD R13, R13, 0x1, -R4 ;  /* 0x000000010d0dd824 */ /* 0x000fe200078e0a04 */
[C---:B------:R-:W-:Y:S01]  /*10f10*/  ISETP.GT.U32.AND P6, PT, R4.reuse, R16, PT ;  /* 0x000000100400720c */ /* 0x040fe20003fc4070 */
[C---:B------:R-:W-:Y:S01]  /*10f20*/  IMAD.HI.U32 R5, R25.reuse, R8, RZ ;  /* 0x0000000819057227 */ /* 0x040fe200078e00ff */
[----:B------:R-:W-:Y:S01]  /*10f30*/  ISETP.GT.U32.AND P5, PT, R4, R14, PT ;  /* 0x0000000e0400720c */ /* 0x000fe20003fa4070 */
[----:B------:R1:W-:Y:S01]  /*10f40*/  STL [R1+0x2e8], R6 ;  /* 0x0002e80601007387 */ /* 0x0003e20000100800 */
[C---:B------:R-:W-:Y:S01]  /*10f50*/  IADD3 R10, R0.reuse, 0xb8, RZ ;  /* 0x000000b8000a7810 */ /* 0x040fe20007ffe0ff */
[----:B------:R-:W-:Y:S01]  /*10f60*/  IMAD.MOV R5, RZ, RZ, -R5 ;  /* 0x000000ffff057224 */ /* 0x000fe200078e0a05 */
[----:B------:R-:W-:Y:S01]  /*10f70*/  IADD3 R3, R0, 0xb6, RZ ;  /* 0x000000b600037810 */ /* 0x000fe20007ffe0ff */
[----:B------:R-:W-:Y:S01]  /*10f80*/  IMAD.MOV.U32 R11, RZ, RZ, R13 ;  /* 0x000000ffff0b7224 */ /* 0x000fe200078e000d */
[----:B------:R-:W-:Y:S01]  /*10f90*/  IABS R15, R10 ;  /* 0x0000000a000f7213 */ /* 0x000fe20000000000 */
[----:B0-----:R-:W-:-:S04]  /*10fa0*/  IMAD.HI.U32 R7, R25, R9, RZ ;  /* 0x0000000919077227 */ /* 0x001fc800078e00ff */
[----:B------:R-:W-:Y:S01]  /*10fb0*/  IMAD.MOV R7, RZ, RZ, -R7 ;  /* 0x000000ffff077224 */ /* 0x000fe200078e0a07 */
[----:B-1----:R-:W-:Y:S01]  /*10fc0*/  IABS R6, R3 ;  /* 0x0000000300067213 */ /* 0x002fe20000000000 */
[C---:B------:R-:W-:Y:S01]  /*10fd0*/  IMAD R8, R4.reuse, R5, R8 ;  /* 0x0000000504087224 */ /* 0x040fe200078e0208 */
[----:B------:R-:W-:Y:S01]  /*10fe0*/  IABS R5, R2 ;  /* 0x0000000200057213 */ /* 0x000fe20000000000 */
[----:B------:R-:W-:Y:S01]  /*10ff0*/  IMAD R9, R4, R7, R9 ;  /* 0x0000000704097224 */ /* 0x000fe200078e0209 */
[----:B------:R-:W-:Y:S01]  /*11000*/  IADD3 R7, R0, 0xb7, RZ ;  /* 0x000000b700077810 */ /* 0x000fe20007ffe0ff */
[--C-:B------:R-:W-:Y:S02]  /*11010*/  @!P6 IMAD.IADD R16, R16, 0x1, -R4.reuse ;  /* 0x000000011010e824 */ /* 0x100fe400078e0a04 */
[----:B------:R-:W-:Y:S01]  /*11020*/  @!P5 IMAD.IADD R14, R14, 0x1, -R4 ;  /* 0x000000010e0ed824 */ /* 0x000fe200078e0a04 */
[C---:B------:R-:W-:Y:S01]  /*11030*/  ISETP.GT.U32.AND P6, PT, R4.reuse, R9, PT ;  /* 0x000000090400720c */ /* 0x040fe20003fc4070 */
[----:B------:R-:W-:Y:S01]  /*11040*/  @!P0 IMAD.MOV R11, RZ, RZ, -R11 ;  /* 0x000000ffff0b8224 */ /* 0x000fe200078e0a0b */
[C---:B------:R-:W-:Y:S01]  /*11050*/  ISETP.GT.U32.AND P5, PT, R4.reuse, R8, PT ;  /* 0x000000080400720c */ /* 0x040fe20003fa4070 */
[----:B------:R-:W-:Y:S01]  /*11060*/  IMAD.HI.U32 R13, R25, R5, RZ ;  /* 0x00000005190d7227 */ /* 0x000fe200078e00ff */
[----:B------:R-:W-:-:S02]  /*11070*/  ISETP.GT.U32.AND P0, PT, R4, R14, PT ;  /* 0x0000000e0400720c */ /* 0x000fc40003f04070 */
[----:B------:R0:W-:Y:S01]  /*11080*/  STL [R1+0x2b0], R11 ;  /* 0x0002b00b01007387 */ /* 0x0001e20000100800 */
[----:B------:R-:W-:Y:S01]  /*11090*/  IMAD.MOV R13, RZ, RZ, -R13 ;  /* 0x000000ffff0d7224 */ /* 0x000fe200078e0a0d */
[----:B------:R-:W-:-:S05]  /*110a0*/  IABS R12, R7 ;  /* 0x00000007000c7213 */ /* 0x000fca0000000000 */
[--C-:B------:R-:W-:Y:S02]  /*110b0*/  @!P6 IMAD.IADD R9, R9, 0x1, -R4.reuse ;  /* 0x000000010909e824 */ /* 0x100fe400078e0a04 */
[----:B------:R-:W-:Y:S02]  /*110c0*/  @!P5 IMAD.IADD R8, R8, 0x1, -R4 ;  /* 0x000000010808d824 */ /* 0x000fe400078e0a04 */
[----:B0-----:R-:W-:Y:S01]  /*110d0*/  IMAD.MOV.U32 R11, RZ, RZ, R16 ;  /* 0x000000ffff0b7224 */ /* 0x001fe200078e0010 */
[----:B------:R-:W-:Y:S01]  /*110e0*/  ISETP.GT.U32.AND P6, PT, R4, R9, PT ;  /* 0x000000090400720c */ /* 0x000fe20003fc4070 */
[----:B------:R-:W-:Y:S01]  /*110f0*/  @!P0 IMAD.IADD R14, R14, 0x1, -R4 ;  /* 0x000000010e0e8824 */ /* 0x000fe200078e0a04 */
[----:B------:R-:W-:Y:S01]  /*11100*/  ISETP.GT.U32.AND P5, PT, R4, R8, PT ;  /* 0x000000080400720c */ /* 0x000fe20003fa4070 */
[----:B------:R-:W-:Y:S01]  /*11110*/  @!P3 IMAD.MOV R11, RZ, RZ, -R11 ;  /* 0x000000ffff0bb224 */ /* 0x000fe200078e0a0b */
[----:B------:R-:W-:Y:S01]  /*11120*/  ISETP.GE.AND P3, PT, R2, RZ, PT ;  /* 0x000000ff0200720c */ /* 0x000fe20003f66270 */
[----:B------:R-:W-:-:S02]  /*11130*/  IMAD R2, R4, R13, R5 ;  /* 0x0000000d04027224 */ /* 0x000fc400078e0205 */
[C---:B------:R-:W-:Y:S01]  /*11140*/  IMAD.HI.U32 R16, R25.reuse, R15, RZ ;  /* 0x0000000f19107227 */ /* 0x040fe200078e00ff */
[----:B------:R0:W-:Y:S02]  /*11150*/  STL [R1+0x2e4], R11 ;  /* 0x0002e40b01007387 */ /* 0x0001e40000100800 */
[----:B------:R-:W-:Y:S01]  /*11160*/  ISETP.GT.U32.AND P0, PT, R4, R2, PT ;  /* 0x000000020400720c */ /* 0x000fe20003f04070 */
[----:B------:R-:W-:-:S04]  /*11170*/  IMAD.HI.U32 R13, R25, R6, RZ ;  /* 0x00000006190d7227 */ /* 0x000fc800078e00ff */
[----:B------:R-:W-:-:S04]  /*11180*/  IMAD.HI.U32 R5, R25, R12, RZ ;  /* 0x0000000c19057227 */ /* 0x000fc800078e00ff */
[----:B0-----:R-:W-:Y:S02]  /*11190*/  IMAD.MOV.U32 R11, RZ, RZ, R14 ;  /* 0x000000ffff0b7224 */ /* 0x001fe400078e000e */
[----:B------:R-:W-:Y:S02]  /*111a0*/  IMAD.MOV R16, RZ, RZ, -R16 ;  /* 0x000000ffff107224 */ /* 0x000fe400078e0a10 */
[----:B------:R-:W-:Y:S02]  /*111b0*/  @!P1 IMAD.MOV R11, RZ, RZ, -R11 ;  /* 0x000000ffff0b9224 */ /* 0x000fe400078e0a0b */
[--C-:B------:R-:W-:Y:S01]  /*111c0*/  @!P6 IMAD.IADD R9, R9, 0x1, -R4.reuse ;  /* 0x000000010909e824 */ /* 0x100fe200078e0a04 */
[----:B------:R-:W-:Y:S01]  /*111d0*/  ISETP.GE.AND P6, PT, R10, RZ, PT ;  /* 0x000000ff0a00720c */ /* 0x000fe20003fc6270 */
[----:B------:R-:W-:Y:S01]  /*111e0*/  IMAD.MOV R13, RZ, RZ, -R13 ;  /* 0x000000ffff0d7224 */ /* 0x000fe200078e0a0d */
[----:B------:R0:W-:Y:S01]  /*111f0*/  STL [R1+0x2d0], R11 ;  /* 0x0002d00b01007387 */ /* 0x0001e20000100800 */
[----:B------:R-:W-:-:S02]  /*11200*/  @!P0 IMAD.IADD R2, R2, 0x1, -R4 ;  /* 0x0000000102028824 */ /* 0x000fc400078e0a04 */
[----:B------:R-:W-:Y:S02]  /*11210*/  @!P5 IMAD.IADD R8, R8, 0x1, -R4 ;  /* 0x000000010808d824 */ /* 0x000fe400078e0a04 */
[----:B------:R-:W-:Y:S01]  /*11220*/  IMAD.MOV R5, RZ, RZ, -R5 ;  /* 0x000000ffff057224 */ /* 0x000fe200078e0a05 */
[C---:B------:R-:W-:Y:S01]  /*11230*/  ISETP.GT.U32.AND P1, PT, R4.reuse, R2, PT ;  /* 0x000000020400720c */ /* 0x040fe20003f24070 */
[C---:B------:R-:W-:Y:S02]  /*11240*/  IMAD R10, R4.reuse, R16, R15 ;  /* 0x00000010040a7224 */ /* 0x040fe400078e020f */
[C---:B------:R-:W-:Y:S02]  /*11250*/  IMAD R6, R4.reuse, R13, R6 ;  /* 0x0000000d04067224 */ /* 0x040fe400078e0206 */
[----:B0-----:R-:W-:Y:S01]  /*11260*/  IMAD.MOV.U32 R11, RZ, RZ, R8 ;  /* 0x000000ffff0b7224 */ /* 0x001fe200078e0008 */
[C---:B------:R-:W-:Y:S01]  /*11270*/  ISETP.GT.U32.AND P0, PT, R4.reuse, R10, PT ;  /* 0x0000000a0400720c */ /* 0x040fe20003f04070 */
[----:B------:R-:W-:Y:S01]  /*11280*/  IMAD R12, R4, R5, R12 ;  /* 0x00000005040c7224 */ /* 0x000fe200078e020c */
[----:B------:R-:W-:Y:S01]  /*11290*/  IADD3 R5, R0, 0xb5, RZ ;  /* 0x000000b500057810 */ /* 0x000fe20007ffe0ff */
[----:B------:R-:W-:Y:S01]  /*112a0*/  @!P4 IMAD.MOV R11, RZ, RZ, -R11 ;  /* 0x000000ffff0bc224 */ /* 0x000fe200078e0a0b */
[C---:B------:R-:W-:Y:S01]  /*112b0*/  ISETP.GT.U32.AND P4, PT, R4.reuse, R6, PT ;  /* 0x000000060400720c */ /* 0x040fe20003f84070 */
[----:B------:R-:W-:Y:S01]  /*112c0*/  IMAD.MOV.U32 R14, RZ, RZ, R9 ;  /* 0x000000ffff0e7224 */ /* 0x000fe200078e0009 */
[----:B------:R-:W-:Y:S01]  /*112d0*/  ISETP.GT.U32.AND P5, PT, R4, R12, PT ;  /* 0x0000000c0400720c */ /* 0x000fe20003fa4070 */
[----:B------:R-:W-:Y:S01]  /*112e0*/  @!P1 IMAD.IADD R2, R2, 0x1, -R4 ;  /* 0x0000000102029824 */ /* 0x000fe200078e0a04 */
[----:B------:R-:W-:Y:S01]  /*112f0*/  IABS R13, R5 ;  /* 0x00000005000d7213 */ /* 0x000fe20000000000 */
[----:B------:R-:W-:Y:S01]  /*11300*/  @!P2 IMAD.MOV R14, RZ, RZ, -R14 ;  /* 0x000000ffff0ea224 */ /* 0x000fe200078e0a0e */
[----:B------:R-:W-:-:S02]  /*11310*/  ISETP.GE.AND P2, PT, R7, RZ, PT ;  /* 0x000000ff0700720c */ /* 0x000fc40003f46270 */
[----:B------:R-:W-:Y:S01]  /*11320*/  IADD3 R7, R0, 0xb4, RZ ;  /* 0x000000b400077810 */ /* 0x000fe20007ffe0ff */
[--C-:B------:R-:W-:Y:S01]  /*11330*/  @!P0 IMAD.IADD R10, R10, 0x1, -R4.reuse ;  /* 0x000000010a0a8824 */ /* 0x100fe200078e0a04 */
[----:B------:R-:W-:Y:S01]  /*11340*/  STL [R1+0x2d8], R14 ;  /* 0x0002d80e01007387 */ /* 0x000fe20000100800 */
[----:B------:R-:W-:Y:S01]  /*11350*/  IMAD.MOV.U32 R9, RZ, RZ, R13 ;  /* 0x000000ffff097224 */ /* 0x000fe200078e000d */
[----:B------:R-:W-:Y:S01]  /*11360*/  IABS R13, R7 ;  /* 0x00000007000d7213 */ /* 0x000fe20000000000 */
[--C-:B------:R-:W-:Y:S01]  /*11370*/  @!P4 IMAD.IADD R6, R6, 0x1, -R4.reuse ;  /* 0x000000010606c824 */ /* 0x100fe200078e0a04 */
[----:B------:R0:W-:Y:S01]  /*11380*/  STL [R1+0x2dc], R11 ;  /* 0x0002dc0b01007387 */ /* 0x0001e20000100800 */
[----:B------:R-:W-:Y:S01]  /*11390*/  @!P5 IMAD.IADD R12, R12, 0x1, -R4 ;  /* 0x000000010c0cd824 */ /* 0x000fe200078e0a04 */
[----:B------:R-:W-:Y:S01]  /*113a0*/  ISETP.GT.U32.AND P5, PT, R4, R10, PT ;  /* 0x0000000a0400720c */ /* 0x000fe20003fa4070 */
[----:B------:R-:W-:Y:S01]  /*113b0*/  IMAD.HI.U32 R8, R25, R9, RZ ;  /* 0x0000000919087227 */ /* 0x000fe200078e00ff */
[----:B------:R-:W-:-:S02]  /*113c0*/  ISETP.GE.AND P0, PT, R5, RZ, PT ;  /* 0x000000ff0500720c */ /* 0x000fc40003f06270 */
[----:B------:R-:W-:Y:S01]  /*113d0*/  ISETP.GT.U32.AND P4, PT, R4, R12, PT ;  /* 0x0000000c0400720c */ /* 0x000fe20003f84070 */
[----:B------:R-:W-:Y:S01]  /*113e0*/  IMAD.MOV R8, RZ, RZ, -R8 ;  /* 0x000000ffff087224 */ /* 0x000fe200078e0a08 */
[----:B------:R-:W-:Y:S01]  /*113f0*/  ISETP.GE.AND P1, PT, R3, RZ, PT ;  /* 0x000000ff0300720c */ /* 0x000fe20003f26270 */
[----:B------:R-:W-:Y:S01]  /*11400*/  IMAD.HI.U32 R5, R25, R13, RZ ;  /* 0x0000000d19057227 */ /* 0x000fe200078e00ff */
[----:B------:R-:W-:-:S03]  /*11410*/  IADD3 R3, R0, 0xb3, RZ ;  /* 0x000000b300037810 */ /* 0x000fc60007ffe0ff */
[----:B0-----:R-:W-:Y:S01]  /*11420*/  IMAD.MOV.U32 R11, RZ, RZ, R2 ;  /* 0x000000ffff0b7224 */ /* 0x001fe200078e0002 */
[----:B------:R-:W-:Y:S01]  /*11430*/  IADD3 R2, R0, 0xb2, RZ ;  /* 0x000000b200027810 */ /* 0x000fe20007ffe0ff */
[----:B------:R-:W-:Y:S01]  /*11440*/  IMAD R9, R4, R8, R9 ;  /* 0x0000000804097224 */ /* 0x000fe200078e0209 */
[----:B------:R-:W-:Y:S01]  /*11450*/  IADD3 R8, R0, 0xb1, RZ ;  /* 0x000000b100087810 */ /* 0x000fe20007ffe0ff */
        /* <DEDUP_REMOVED lines=9> */
[----:B------:R-:W-:-:S02]  /*114f0*/  IABS R5, R2 ;  /* 0x0000000200057213 */ /* 0x000fc40000000000 */
[C---:B------:R-:W-:Y:S02]  /*11500*/  ISETP.GT.U32.AND P4, PT, R4.reuse, R13, PT ;  /* 0x0000000d0400720c */ /* 0x040fe40003f84070 */
[----:B------:R-:W-:Y:S01]  /*11510*/  ISETP.GT.U32.AND P5, PT, R4, R9, PT ;  /* 0x000000090400720c */ /* 0x000fe20003fa4070 */
[----:B------:R-:W-:Y:S01]  /*11520*/  @!P3 IMAD.IADD R6, R6, 0x1, -R4 ;  /* 0x000000010606b824 */ /* 0x000fe200078e0a04 */
[----:B------:R-:W-:Y:S01]  /*11530*/  ISETP.GE.AND P3, PT, R7, RZ, PT ;  /* 0x000000ff0700720c */ /* 0x000fe20003f66270 */
[----:B------:R-:W-:Y:S02]  /*11540*/  IMAD.MOV.U32 R7, RZ, RZ, R15 ;  /* 0x000000ffff077224 */ /* 0x000fe400078e000f */
[----:B0-----:R-:W-:Y:S02]  /*11550*/  IMAD.MOV.U32 R11, RZ, RZ, R10 ;  /* 0x000000ffff0b7224 */ /* 0x001fe400078e000a */
[----:B------:R-:W-:-:S04]  /*11560*/  IMAD.HI.U32 R15, R25, R14, RZ ;  /* 0x0000000e190f7227 */ /* 0x000fc800078e00ff */
[----:B------:R-:W-:Y:S02]  /*11570*/  @!P6 IMAD.MOV R11, RZ, RZ, -R11 ;  /* 0x000000ffff0be224 */ /* 0x000fe400078e0a0b */
[----:B------:R-:W-:-:S03]  /*11580*/  IMAD.HI.U32 R16, R25, R5, RZ ;  /* 0x0000000519107227 */ /* 0x000fc600078e00ff */
[----:B------:R0:W-:Y:S01]  /*11590*/  STL [R1+0x2d4], R11 ;  /* 0x0002d40b01007387 */ /* 0x0001e20000100800 */
[----:B------:R-:W-:Y:S02]  /*115a0*/  IMAD.MOV R15, RZ, RZ, -R15 ;  /* 0x000000ffff0f7224 */ /* 0x000fe400078e0a0f */
[----:B------:R-:W-:Y:S02]  /*115b0*/  IMAD.MOV R10, RZ, RZ, -R16 ;  /* 0x000000ffff0a7224 */ /* 0x000fe400078e0a10 */
[----:B------:R-:W-:Y:S01]  /*115c0*/  IMAD R14, R4, R15, R14 ;  /* 0x0000000f040e7224 */ /* 0x000fe200078e020e */
[----:B------:R-:W-:Y:S01]  /*115d0*/  IADD3 R15, R0, 0xb0, RZ ;  /* 0x000000b0000f7810 */ /* 0x000fe20007ffe0ff */
[----:B------:R-:W-:Y:S02]  /*115e0*/  @!P4 IMAD.IADD R13, R13, 0x1, -R4 ;  /* 0x000000010d0dc824 */ /* 0x000fe400078e0a04 */
[C---:B------:R-:W-:Y:S02]  /*115f0*/  IMAD R5, R4.reuse, R10, R5 ;  /* 0x0000000a04057224 */ /* 0x040fe400078e0205 */
[----:B0-----:R-:W-:Y:S01]  /*11600*/  IMAD.MOV.U32 R11, RZ, RZ, R12 ;  /* 0x000000ffff0b7224 */ /* 0x001fe200078e000c */
[C---:B------:R-:W-:Y:S01]  /*11610*/  ISETP.GT.U32.AND P6, PT, R4.reuse, R13, PT ;  /* 0x0000000d0400720c */ /* 0x040fe20003fc4070 */
[----:B------:R-:W-:Y:S01]  /*11620*/  @!P5 IMAD.IADD R9, R9, 0x1, -R4 ;  /* 0x000000010909d824 */ /* 0x000fe200078e0a04 */
[----:B------:R-:W-:Y:S01]  /*11630*/  ISETP.GE.AND P5, PT, R3, RZ, PT ;  /* 0x000000ff0300720c */ /* 0x000fe20003fa6270 */
[----:B------:R-:W-:Y:S01]  /*11640*/  @!P2 IMAD.MOV R11, RZ, RZ, -R11 ;  /* 0x000000ffff0ba224 */ /* 0x000fe200078e0a0b */
[C---:B------:R-:W-:Y:S01]  /*11650*/  ISETP.GT.U32.AND P2, PT, R4.reuse, R14, PT ;  /* 0x0000000e0400720c */ /* 0x040fe20003f44070 */
[----:B------:R-:W-:Y:S01]  /*11660*/  @!P1 IMAD.MOV R6, RZ, RZ, -R6 ;  /* 0x000000ffff069224 */ /* 0x000fe200078e0a06 */
[C---:B------:R-:W-:Y:S01]  /*11670*/  ISETP.GT.U32.AND P1, PT, R4.reuse, R5, PT ;  /* 0x000000050400720c */ /* 0x040fe20003f24070 */
[----:B------:R-:W-:Y:S01]  /*11680*/  IMAD.HI.U32 R3, R25, R7, RZ ;  /* 0x0000000719037227 */ /* 0x000fe200078e00ff */
[----:B------:R-:W-:Y:S01]  /*11690*/  ISETP.GT.U32.AND P4, PT, R4, R9, PT ;  /* 0x000000090400720c */ /* 0x000fe20003f84070 */
[----:B------:R0:W-:Y:S01]  /*116a0*/  STL [R1+0x2c4], R11 ;  /* 0x0002c40b01007387 */ /* 0x0001e20000100800 */
[----:B------:R-:W-:Y:S01]  /*116b0*/  IADD3 R12, R0, 0xac, RZ ;  /* 0x000000ac000c7810 */ /* 0x000fe20007ffe0ff */
[----:B------:R-:W-:-:S02]  /*116c0*/  IMAD.MOV R3, RZ, RZ, -R3 ;  /* 0x000000ffff037224 */ /* 0x000fc400078e0a03 */
[--C-:B------:R-:W-:Y:S01]  /*116d0*/  @!P6 IMAD.IADD R13, R13, 0x1, -R4.reuse ;  /* 0x000000010d0de824 */ /* 0x100fe200078e0a04 */
[----:B------:R1:W-:Y:S01]  /*116e0*/  STL [R1+0x2c8], R6 ;  /* 0x0002c80601007387 */ /* 0x0003e20000100800 */
[----:B------:R-:W-:Y:S01]  /*116f0*/  IMAD R7, R4, R3, R7 ;  /* 0x0000000304077224 */ /* 0x000fe200078e0207 */
[----:B------:R-:W-:Y:S01]  /*11700*/  IABS R3, R15 ;  /* 0x0000000f00037213 */ /* 0x000fe20000000000 */
[--C-:B------:R-:W-:Y:S01]  /*11710*/  @!P2 IMAD.IADD R14, R14, 0x1, -R4.reuse ;  /* 0x000000010e0ea824 */ /* 0x100fe200078e0a04 */
[----:B------:R-:W-:Y:S01]  /*11720*/  ISETP.GE.AND P2, PT, R8, RZ, PT ;  /* 0x000000ff0800720c */ /* 0x000fe20003f46270 */
[--C-:B------:R-:W-:Y:S01]  /*11730*/  @!P1 IMAD.IADD R5, R5, 0x1, -R4.reuse ;  /* 0x0000000105059824 */ /* 0x100fe200078e0a04 */
[C---:B------:R-:W-:Y:S01]  /*11740*/  ISETP.GT.U32.AND P6, PT, R4.reuse, R7, PT ;  /* 0x000000070400720c */ /* 0x040fe20003fc4070 */
[----:B------:R-:W-:Y:S01]  /*11750*/  IMAD.HI.U32 R10, R25, R3, RZ ;  /* 0x00000003190a7227 */ /* 0x000fe200078e00ff */
[----:B------:R-:W-:Y:S02]  /*11760*/  ISETP.GT.U32.AND P1, PT, R4, R14, PT ;  /* 0x0000000e0400720c */ /* 0x000fe40003f24070 */
[----:B------:R-:W-:Y:S01]  /*11770*/  IADD3 R8, R0, 0xae, RZ ;  /* 0x000000ae00087810 */ /* 0x000fe20007ffe0ff */
[----:B------:R-:W-:Y:S01]  /*11780*/  @!P4 IMAD.IADD R9, R9, 0x1, -R4 ;  /* 0x000000010909c824 */ /* 0x000fe200078e0a04 */
[----:B------:R-:W-:Y:S01]  /*11790*/  ISETP.GE.AND P4, PT, R2, RZ, PT ;  /* 0x000000ff0200720c */ /* 0x000fe20003f86270 */
[----:B------:R-:W-:Y:S01]  /*117a0*/  IMAD.MOV R10, RZ, RZ, -R10 ;  /* 0x000000ffff0a7224 */ /* 0x000fe200078e0a0a */
[----:B------:R-:W-:Y:S01]  /*117b0*/  IADD3 R2, R0, 0xaf, RZ ;  /* 0x000000af00027810 */ /* 0x000fe20007ffe0ff */
[----:B0-----:R-:W-:Y:S01]  /*117c0*/  IMAD.MOV.U32 R11, RZ, RZ, R9 ;  /* 0x000000ffff0b7224 */ /* 0x001fe200078e0009 */
[----:B------:R-:W-:Y:S01]  /*117d0*/  IABS R17, R8 ;  /* 0x0000000800117213 */ /* 0x000fe20000000000 */
[C---:B------:R-:W-:Y:S01]  /*117e0*/  IMAD R3, R4.reuse, R10, R3 ;  /* 0x0000000a04037224 */ /* 0x040fe200078e0203 */
[----:B-1----:R-:W-:Y:S01]  /*117f0*/  IABS R6, R2 ;  /* 0x0000000200067213 */ /* 0x002fe20000000000 */
[--C-:B------:R-:W-:Y:S01]  /*11800*/  @!P6 IMAD.IADD R7, R7, 0x1, -R4.reuse ;  /* 0x000000010707e824 */ /* 0x100fe200078e0a04 */
[----:B------:R-:W-:Y:S01]  /*11810*/  ISETP.GT.U32.AND P6, PT, R4, R5, PT ;  /* 0x000000050400720c */ /* 0x000fe20003fc4070 */
[----:B------:R-:W-:Y:S01]  /*11820*/  @!P1 IMAD.IADD R14, R14, 0x1, -R4 ;  /* 0x000000010e0e9824 */ /* 0x000fe200078e0a04 */
[----:B------:R-:W-:Y:S01]  /*11830*/  ISETP.GT.U32.AND P1, PT, R4, R3, PT ;  /* 0x000000030400720c */ /* 0x000fe20003f24070 */
[----:B------:R-:W-:Y:S01]  /*11840*/  IMAD.HI.U32 R9, R25, R6, RZ ;  /* 0x0000000619097227 */ /* 0x000fe200078e00ff */
[----:B------:R-:W-:-:S03]  /*11850*/  IADD3 R10, R0, 0xad, RZ ;  /* 0x000000ad000a7810 */ /* 0x000fc60007ffe0ff */
[----:B------:R-:W-:Y:S02]  /*11860*/  IMAD.MOV R9, RZ, RZ, -R9 ;  /* 0x000000ffff097224 */ /* 0x000fe400078e0a09 */
[----:B------:R-:W-:Y:S01]  /*11870*/  @!P0 IMAD.MOV R11, RZ, RZ, -R11 ;  /* 0x000000ffff0b8224 */ /* 0x000fe200078e0a0b */
[C---:B------:R-:W-:Y:S01]  /*11880*/  ISETP.GT.U32.AND P0, PT, R4.reuse, R7, PT ;  /* 0x000000070400720c */ /* 0x040fe20003f04070 */
[C---:B------:R-:W-:Y:S01]  /*11890*/  IMAD R6, R4.reuse, R9, R6 ;  /* 0x0000000904067224 */ /* 0x040fe200078e0206 */
[----:B------:R-:W-:Y:S01]  /*118a0*/  IABS R9, R10 ;  /* 0x0000000a00097213 */ /* 0x000fe20000000000 */
[--C-:B------:R-:W-:Y:S01]  /*118b0*/  @!P6 IMAD.IADD R5, R5, 0x1, -R4.reuse ;  /* 0x000000010505e824 */ /* 0x100fe200078e0a04 */
[----:B------:R0:W-:Y:S01]  /*118c0*/  STL [R1+0x2cc], R11 ;  /* 0x0002cc0b01007387 */ /* 0x0001e20000100800 */
[----:B------:R-:W-:Y:S01]  /*118d0*/  @!P1 IMAD.IADD R3, R3, 0x1, -R4 ;  /* 0x0000000103039824 */ /* 0x000fe200078e0a04 */
[----:B------:R-:W-:Y:S01]  /*118e0*/  ISETP.GT.U32.AND P6, PT, R4, R6, PT ;  /* 0x000000060400720c */ /* 0x000fe20003fc4070 */
[----:B------:R-:W-:Y:S01]  /*118f0*/  IMAD.HI.U32 R18, R25, R17, RZ ;  /* 0x0000001119127227 */ /* 0x000fe200078e00ff */
[----:B------:R-:W-:-:S03]  /*11900*/  ISETP.GE.AND P1, PT, R2, RZ, PT ;  /* 0x000000ff0200720c */ /* 0x000fc60003f26270 */
[----:B------:R-:W-:Y:S01]  /*11910*/  @!P3 IMAD.MOV R13, RZ, RZ, -R13 ;  /* 0x000000ffff0db224 */ /* 0x000fe200078e0a0d */
[C---:B------:R-:W-:Y:S01]  /*11920*/  ISETP.GT.U32.AND P3, PT, R4.reuse, R3, PT ;  /* 0x000000030400720c */ /* 0x040fe20003f64070 */
[----:B------:R-:W-:Y:S02]  /*11930*/  IMAD.MOV R18, RZ, RZ, -R18 ;  /* 0x000000ffff127224 */ /* 0x000fe400078e0a12 */
[----:B------:R-:W-:Y:S01]  /*11940*/  IMAD.HI.U32 R16, R25, R9, RZ ;  /* 0x0000000919107227 */ /* 0x000fe200078e00ff */
[----:B------:R1:W-:Y:S03]  /*11950*/  STL [R1+0x2c0], R13 ;  /* 0x0002c00d01007387 */ /* 0x0003e60000100800 */
[----:B------:R-:W-:Y:S02]  /*11960*/  IMAD R2, R4, R18, R17 ;  /* 0x0000001204027224 */ /* 0x000fe400078e0211 */
[----:B------:R-:W-:-:S02]  /*11970*/  IMAD.MOV R16, RZ, RZ, -R16 ;  /* 0x000000ffff107224 */ /* 0x000fc400078e0a10 */
[----:B0-----:R-:W-:Y:S02]  /*11980*/  IMAD.MOV.U32 R11, RZ, RZ, R14 ;  /* 0x000000ffff0b7224 */ /* 0x001fe400078e000e */
[--C-:B------:R-:W-:Y:S01]  /*11990*/  @!P6 IMAD.IADD R6, R6, 0x1, -R4.reuse ;  /* 0x000000010606e824 */ /* 0x100fe200078e0a04 */
[C---:B------:R-:W-:Y:S01]  /*119a0*/  ISETP.GT.U32.AND P6, PT, R4.reuse, R2, PT ;  /* 0x000000020400720c */ /* 0x040fe20003fc4070 */
[C---:B------:R-:W-:Y:S02]  /*119b0*/  IMAD R9, R4.reuse, R16, R9 ;  /* 0x0000001004097224 */ /* 0x040fe400078e0209 */
[--C-:B------:R-:W-:Y:S01]  /*119c0*/  @!P0 IMAD.IADD R7, R7, 0x1, -R4.reuse ;  /* 0x0000000107078824 */ /* 0x100fe200078e0a04 */
[----:B------:R-:W-:Y:S01]  /*119d0*/  ISETP.GE.AND P0, PT, R15, RZ, PT ;  /* 0x000000ff0f00720c */ /* 0x000fe20003f06270 */
[----:B------:R-:W-:Y:S01]  /*119e0*/  @!P5 IMAD.MOV R11, RZ, RZ, -R11 ;  /* 0x000000ffff0bd224 */ /* 0x000fe200078e0a0b */
[----:B------:R-:W-:Y:S01]  /*119f0*/  IABS R15, R12 ;  /* 0x0000000c000f7213 */ /* 0x000fe20000000000 */
[----:B------:R-:W-:Y:S01]  /*11a00*/  @!P4 IMAD.MOV R5, RZ, RZ, -R5 ;  /* 0x000000ffff05c224 */ /* 0x000fe200078e0a05 */
[C---:B------:R-:W-:Y:S01]  /*11a10*/  ISETP.GT.U32.AND P5, PT, R4.reuse, R6, PT ;  /* 0x000000060400720c */ /* 0x040fe20003fa4070 */
[--C-:B------:R-:W-:Y:S01]  /*11a20*/  @!P3 IMAD.IADD R3, R3, 0x1, -R4.reuse ;  /* 0x000000010303b824 */ /* 0x100fe200078e0a04 */
[----:B------:R-:W-:Y:S01]  /*11a30*/  ISETP.GT.U32.AND P3, PT, R4, R9, PT ;  /* 0x000000090400720c */ /* 0x000fe20003f64070 */
[----:B------:R-:W-:Y:S01]  /*11a40*/  @!P2 IMAD.MOV R7, RZ, RZ, -R7 ;  /* 0x000000ffff07a224 */ /* 0x000fe200078e0a07 */
[----:B------:R0:W-:Y:S01]  /*11a50*/  STL [R1+0x2bc], R11 ;  /* 0x0002bc0b01007387 */ /* 0x0001e20000100800 */
[----:B------:R-:W-:Y:S01]  /*11a60*/  @!P6 IMAD.IADD R2, R2, 0x1, -R4 ;  /* 0x000000010202e824 */ /* 0x000fe200078e0a04 */
[----:B------:R-:W-:-:S02]  /*11a70*/  ISETP.GE.AND P4, PT, R8, RZ, PT ;  /* 0x000000ff0800720c */ /* 0x000fc40003f86270 */
[----:B------:R2:W-:Y:S01]  /*11a80*/  STL [R1+0x2b8], R5 ;  /* 0x0002b80501007387 */ /* 0x0005e20000100800 */
[----:B------:R-:W-:Y:S02]  /*11a90*/  IADD3 R8, R0, 0xaa, RZ ;  /* 0x000000aa00087810 */ /* 0x000fe40007ffe0ff */
[----:B------:R-:W-:Y:S01]  /*11aa0*/  ISETP.GE.AND P2, PT, R10, RZ, PT ;  /* 0x000000ff0a00720c */ /* 0x000fe20003f46270 */
[----:B------:R3:W-:Y:S01]  /*11ab0*/  STL [R1+0x2b4], R7 ;  /* 0x0002b40701007387 */ /* 0x0007e20000100800 */
[--C-:B------:R-:W-:Y:S01]  /*11ac0*/  @!P5 IMAD.IADD R6, R6, 0x1, -R4.reuse ;  /* 0x000000010606d824 */ /* 0x100fe200078e0a04 */
[----:B-1----:R-:W-:Y:S01]  /*11ad0*/  IABS R13, R8 ;  /* 0x00000008000d7213 */ /* 0x002fe20000000000 */
[----:B------:R-:W-:Y:S01]  /*11ae0*/  @!P3 IMAD.IADD R9, R9, 0x1, -R4 ;  /* 0x000000010909b824 */ /* 0x000fe200078e0a04 */
[----:B------:R-:W-:Y:S01]  /*11af0*/  ISETP.GT.U32.AND P3, PT, R4, R2, PT ;  /* 0x000000020400720c */ /* 0x000fe20003f64070 */
[----:B0-----:R-:W-:Y:S01]  /*11b00*/  IMAD.MOV.U32 R11, RZ, RZ, R3 ;  /* 0x000000ffff0b7224 */ /* 0x001fe200078e0003 */
[----:B------:R-:W-:Y:S01]  /*11b10*/  ISETP.GE.AND P5, PT, R12, RZ, PT ;  /* 0x000000ff0c00720c */ /* 0x000fe20003fa6270 */
[----:B--2---:R-:W-:Y:S01]  /*11b20*/  IMAD.HI.U32 R5, R25, R15, RZ ;  /* 0x0000000f19057227 */ /* 0x004fe200078e00ff */
[----:B------:R-:W-:-:S02]  /*11b30*/  IADD3 R12, R0, 0xa4, RZ ;  /* 0x000000a4000c7810 */ /* 0x000fc40007ffe0ff */
[----:B---3--:R-:W-:Y:S01]  /*11b40*/  IADD3 R7, R0, 0xab, RZ ;  /* 0x000000ab00077810 */ /* 0x008fe20007ffe0ff */
[----:B------:R-:W-:Y:S02]  /*11b50*/  IMAD.MOV R5, RZ, RZ, -R5 ;  /* 0x000000ffff057224 */ /* 0x000fe400078e0a05 */
[----:B------:R-:W-:Y:S01]  /*11b60*/  @!P1 IMAD.MOV R6, RZ, RZ, -R6 ;  /* 0x000000ffff069224 */ /* 0x000fe200078e0a06 */
[----:B------:R-:W-:Y:S01]  /*11b70*/  IABS R17, R7 ;  /* 0x0000000700117213 */ /* 0x000fe20000000000 */
[C---:B------:R-:W-:Y:S01]  /*11b80*/  IMAD R18, R4.reuse, R5, R15 ;  /* 0x0000000504127224 */ /* 0x040fe200078e020f */
[----:B------:R-:W-:Y:S01]  /*11b90*/  ISETP.GE.AND P6, PT, R7, RZ, PT ;  /* 0x000000ff0700720c */ /* 0x000fe20003fc6270 */
[----:B------:R-:W-:Y:S01]  /*11ba0*/  @!P0 IMAD.MOV R11, RZ, RZ, -R11 ;  /* 0x000000ffff0b8224 */ /* 0x000fe200078e0a0b */
[C---:B------:R-:W-:Y:S01]  /*11bb0*/  ISETP.GT.U32.AND P0, PT, R4.reuse, R9, PT ;  /* 0x000000090400720c */ /* 0x040fe20003f04070 */
[----:B------:R-:W-:Y:S01]  /*11bc0*/  IMAD.HI.U32 R3, R25, R17, RZ ;  /* 0x0000001119037227 */ /* 0x000fe200078e00ff */
[----:B------:R-:W-:-:S02]  /*11bd0*/  ISETP.GT.U32.AND P1, PT, R4, R18, PT ;  /* 0x000000120400720c */ /* 0x000fc40003f24070 */
[C---:B------:R-:W-:Y:S01]  /*11be0*/  IADD3 R7, R0.reuse, 0xa9, RZ ;  /* 0x000000a900077810 */ /* 0x040fe20007ffe0ff */
[----:B------:R-:W-:Y:S01]  /*11bf0*/  IMAD.MOV R3, RZ, RZ, -R3 ;  /* 0x000000ffff037224 */ /* 0x000fe200078e0a03 */
[----:B------:R-:W-:Y:S01]  /*11c00*/  IADD3 R5, R0, 0xa8, RZ ;  /* 0x000000a800057810 */ /* 0x000fe20007ffe0ff */
[----:B------:R-:W-:Y:S01]  /*11c10*/  @!P3 IMAD.IADD R2, R2, 0x1, -R4 ;  /* 0x000000010202b824 */ /* 0x000fe200078e0a04 */
[----:B------:R-:W-:Y:S01]  /*11c20*/  IABS R16, R7 ;  /* 0x0000000700107213 */ /* 0x000fe20000000000 */
[C---:B------:R-:W-:Y:S01]  /*11c30*/  IMAD R17, R4.reuse, R3, R17 ;  /* 0x0000000304117224 */ /* 0x040fe200078e0211 */
[----:B------:R-:W-:Y:S01]  /*11c40*/  STL [R1+0x2ac], R11 ;  /* 0x0002ac0b01007387 */ /* 0x000fe20000100800 */
[----:B------:R-:W-:Y:S01]  /*11c50*/  IMAD.MOV.U32 R10, RZ, RZ, R2 ;  /* 0x000000ffff0a7224 */ /* 0x000fe200078e0002 */
[----:B------:R-:W-:Y:S01]  /*11c60*/  IABS R15, R5 ;  /* 0x00000005000f7213 */ /* 0x000fe20000000000 */
[----:B------:R-:W-:Y:S01]  /*11c70*/  IMAD.HI.U32 R3, R25, R13, RZ ;  /* 0x0000000d19037227 */ /* 0x000fe200078e00ff */
[----:B------:R-:W-:Y:S01]  /*11c80*/  ISETP.GT.U32.AND P3, PT, R4, R17, PT ;  /* 0x000000110400720c */ /* 0x000fe20003f64070 */
[----:B------:R0:W-:Y:S02]  /*11c90*/  STL [R1+0x2a8], R6 ;  /* 0x0002a80601007387 */ /* 0x0001e40000100800 */
[--C-:B------:R-:W-:Y:S01]  /*11ca0*/  @!P1 IMAD.IADD R18, R18, 0x1, -R4.reuse ;  /* 0x0000000112129824 */ /* 0x100fe200078e0a04 */
[----:B------:R-:W-:Y:S01]  /*11cb0*/  ISETP.GE.AND P1, PT, R7, RZ, PT ;  /* 0x000000ff0700720c */ /* 0x000fe20003f26270 */
[----:B------:R-:W-:Y:S01]  /*11cc0*/  @!P0 IMAD.IADD R9, R9, 0x1, -R4 ;  /* 0x0000000109098824 */ /* 0x000fe200078e0a04 */
[----:B------:R-:W-:Y:S01]  /*11cd0*/  ISETP.GE.AND P0, PT, R8, RZ, PT ;  /* 0x000000ff0800720c */ /* 0x000fe20003f06270 */
[----:B------:R-:W-:Y:S01]  /*11ce0*/  @!P4 IMAD.MOV R10, RZ, RZ, -R10 ;  /* 0x000000ffff0ac224 */ /* 0x000fe200078e0a0a */
[----:B------:R-:W-:Y:S01]  /*11cf0*/  ISETP.GT.U32.AND P4, PT, R4, R18, PT ;  /* 0x000000120400720c */ /* 0x000fe20003f84070 */
[----:B------:R-:W-:-:S02]  /*11d00*/  IMAD.MOV R8, RZ, RZ, -R3 ;  /* 0x000000ffff087224 */ /* 0x000fc400078e0a03 */
[----:B0-----:R-:W-:Y:S01]  /*11d10*/  IMAD.HI.U32 R6, R25, R16, RZ ;  /* 0x0000001019067227 */ /* 0x001fe200078e00ff */
[----:B------:R0:W-:Y:S03]  /*11d20*/  STL [R1+0x2a0], R10 ;  /* 0x0002a00a01007387 */ /* 0x0001e60000100800 */
[----:B------:R-:W-:Y:S02]  /*11d30*/  @!P3 IMAD.IADD R17, R17, 0x1, -R4 ;  /* 0x000000011111b824 */ /* 0x000fe400078e0a04 */
[----:B------:R-:W-:-:S03]  /*11d40*/  IMAD.HI.U32 R3, R25, R15, RZ ;  /* 0x0000000f19037227 */ /* 0x000fc600078e00ff */
[C---:B------:R-:W-:Y:S01]  /*11d50*/  ISETP.GT.U32.AND P3, PT, R4.reuse, R17, PT ;  /* 0x000000110400720c */ /* 0x040fe20003f64070 */
[----:B------:R-:W-:Y:S02]  /*11d60*/  IMAD.MOV R6, RZ, RZ, -R6 ;  /* 0x000000ffff067224 */ /* 0x000fe400078e0a06 */
[----:B------:R-:W-:Y:S01]  /*11d70*/  IMAD R13, R4, R8, R13 ;  /* 0x00000008040d7224 */ /* 0x000fe200078e020d */
[C---:B------:R-:W-:Y:S01]  /*11d80*/  IADD3 R8, R0.reuse, 0xa7, RZ ;  /* 0x000000a700087810 */ /* 0x040fe20007ffe0ff */
[----:B------:R-:W-:Y:S01]  /*11d90*/  IMAD.MOV.U32 R2, RZ, RZ, R9 ;  /* 0x000000ffff027224 */ /* 0x000fe200078e0009 */
[----:B------:R-:W-:Y:S01]  /*11da0*/  IADD3 R9, R0, 0xa5, RZ ;  /* 0x000000a500097810 */ /* 0x000fe20007ffe0ff */
[----:B------:R-:W-:Y:S01]  /*11db0*/  IMAD.MOV R3, RZ, RZ, -R3 ;  /* 0x000000ffff037224 */ /* 0x000fe200078e0a03 */
[----:B0-----:R-:W-:Y:S01]  /*11dc0*/  IABS R10, R8 ;  /* 0x00000008000a7213 */ /* 0x001fe20000000000 */
[C---:B------:R-:W-:Y:S01]  /*11dd0*/  IMAD R16, R4.reuse, R6, R16 ;  /* 0x0000000604107224 */ /* 0x040fe200078e0210 */
[----:B------:R-:W-:Y:S01]  /*11de0*/  IABS R7, R9 ;  /* 0x0000000900077213 */ /* 0x000fe20000000000 */
[----:B------:R-:W-:Y:S01]  /*11df0*/  @!P2 IMAD.MOV R2, RZ, RZ, -R2 ;  /* 0x000000ffff02a224 */ /* 0x000fe200078e0a02 */
[C---:B------:R-:W-:Y:S01]  /*11e00*/  ISETP.GT.U32.AND P2, PT, R4.reuse, R13, PT ;  /* 0x0000000d0400720c */ /* 0x040fe20003f44070 */
[----:B------:R-:W-:Y:S01]  /*11e10*/  IMAD R15, R4, R3, R15 ;  /* 0x00000003040f7224 */ /* 0x000fe200078e020f */
[----:B------:R-:W-:Y:S01]  /*11e20*/  IADD3 R3, R0, 0xa6, RZ ;  /* 0x000000a600037810 */ /* 0x000fe20007ffe0ff */
[--C-:B------:R-:W-:Y:S01]  /*11e30*/  @!P4 IMAD.IADD R18, R18, 0x1, -R4.reuse ;  /* 0x000000011212c824 */ /* 0x100fe200078e0a04 */
[C---:B------:R-:W-:Y:S01]  /*11e40*/  ISETP.GT.U32.AND P4, PT, R4.reuse, R16, PT ;  /* 0x000000100400720c */ /* 0x040fe20003f84070 */
[----:B------:R-:W-:Y:S01]  /*11e50*/  @!P3 IMAD.IADD R17, R17, 0x1, -R4 ;  /* 0x000000011111b824 */ /* 0x000fe200078e0a04 */
[----:B------:R-:W-:Y:S01]  /*11e60*/  ISETP.GT.U32.AND P3, PT, R4, R15, PT ;  /* 0x0000000f0400720c */ /* 0x000fe20003f64070 */
[----:B------:R0:W-:Y:S01]  /*11e70*/  STL [R1+0x2a4], R2 ;  /* 0x0002a40201007387 */ /* 0x0001e20000100800 */
[----:B------:R-:W-:Y:S01]  /*11e80*/  IMAD.HI.U32 R14, R25, R10, RZ ;  /* 0x0000000a190e7227 */ /* 0x000fe200078e00ff */
[----:B------:R-:W-:-:S03]  /*11e90*/  IABS R6, R12 ;  /* 0x0000000c00067213 */ /* 0x000fc60000000000 */
[----:B------:R-:W-:Y:S02]  /*11ea0*/  IMAD.MOV R14, RZ, RZ, -R14 ;  /* 0x000000ffff0e7224 */ /* 0x000fe400078e0a0e */
[----:B------:R-:W-:Y:S01]  /*11eb0*/  @!P2 IMAD.IADD R13, R13, 0x1, -R4 ;  /* 0x000000010d0da824 */ /* 0x000fe200078e0a04 */
[----:B------:R-:W-:Y:S01]  /*11ec0*/  ISETP.GE.AND P2, PT, R5, RZ, PT ;  /* 0x000000ff0500720c */ /* 0x000fe20003f46270 */
[----:B------:R-:W-:Y:S01]  /*11ed0*/  IMAD R10, R4, R14, R10 ;  /* 0x0000000e040a7224 */ /* 0x000fe200078e020a */
[----:B0-----:R-:W-:Y:S01]  /*11ee0*/  IABS R2, R3 ;  /* 0x0000000300027213 */ /* 0x001fe20000000000 */
[--C-:B------:R-:W-:Y:S01]  /*11ef0*/  @!P4 IMAD.IADD R16, R16, 0x1, -R4.reuse ;  /* 0x000000011010c824 */ /* 0x100fe200078e0a04 */
[C---:B------:R-:W-:Y:S01]  /*11f00*/  ISETP.GT.U32.AND P4, PT, R4.reuse, R13, PT ;  /* 0x0000000d0400720c */ /* 0x040fe20003f84070 */
[----:B------:R-:W-:Y:S02]  /*11f10*/  @!P3 IMAD.IADD R15, R15, 0x1, -R4 ;  /* 0x000000010f0fb824 */ /* 0x000fe400078e0a04 */
[----:B------:R-:W-:Y:S01]  /*11f20*/  IMAD.HI.U32 R5, R25, R2, RZ ;  /* 0x0000000219057227 */ /* 0x000fe200078e00ff */
[----:B------:R-:W-:-:S03]  /*11f30*/  ISETP.GT.U32.AND P3, PT, R4, R16, PT ;  /* 0x000000100400720c */ /* 0x000fc60003f64070 */
[----:B------:R-:W-:Y:S02]  /*11f40*/  IMAD.MOV R5, RZ, RZ, -R5 ;  /* 0x000000ffff057224 */ /* 0x000fe400078e0a05 */
[----:B------:R-:W-:Y:S01]  /*11f50*/  IMAD.MOV.U32 R19, RZ, RZ, R18 ;  /* 0x000000ffff137224 */ /* 0x000fe200078e0012 */
[----:B------:R-:W-:Y:S01]  /*11f60*/  IADD3 R18, R0, 0x9d, RZ ;  /* 0x0000009d00127810 */ /* 0x000fe20007ffe0ff */
[----:B------:R-:W-:Y:S01]  /*11f70*/  IMAD R2, R4, R5, R2 ;  /* 0x0000000504027224 */ /* 0x000fe200078e0202 */
[----:B------:R-:W-:Y:S01]  /*11f80*/  IADD3 R5, R0, 0xa3, RZ ;  /* 0x000000a300057810 */ /* 0x000fe20007ffe0ff */
[--C-:B------:R-:W-:Y:S01]  /*11f90*/  @!P4 IMAD.IADD R13, R13, 0x1, -R4.reuse ;  /* 0x000000010d0dc824 */ /* 0x100fe200078e0a04 */
[----:B------:R-:W-:Y:S01]  /*11fa0*/  ISETP.GT.U32.AND P4, PT, R4, R10, PT ;  /* 0x0000000a0400720c */ /* 0x000fe20003f84070 */
[----:B------:R-:W-:Y:S02]  /*11fb0*/  IMAD.MOV.U32 R11, RZ, RZ, R17 ;  /* 0x000000ffff0b7224 */ /* 0x000fe400078e0011 */
[----:B------:R-:W-:Y:S01]  /*11fc0*/  @!P3 IMAD.IADD R16, R16, 0x1, -R4 ;  /* 0x000000011010b824 */ /* 0x000fe200078e0a04 */
[C---:B------:R-:W-:Y:S01]  /*11fd0*/  ISETP.GT.U32.AND P3, PT, R4.reuse, R2, PT ;  /* 0x000000020400720c */ /* 0x040fe20003f64070 */
[----:B------:R-:W-:Y:S01]  /*11fe0*/  @!P5 IMAD.MOV R19, RZ, RZ, -R19 ;  /* 0x000000ffff13d224 */ /* 0x000fe200078e0a13 */
[----:B------:R-:W-:Y:S01]  /*11ff0*/  ISETP.GT.U32.AND P5, PT, R4, R15, PT ;  /* 0x0000000f0400720c */ /* 0x000fe20003fa4070 */
[----:B------:R-:W-:Y:S01]  /*12000*/  @!P6 IMAD.MOV R11, RZ, RZ, -R11 ;  /* 0x000000ffff0be224 */ /* 0x000fe200078e0a0b */
[----:B------:R-:W-:Y:S01]  /*12010*/  ISETP.GE.AND P6, PT, R8, RZ, PT ;  /* 0x000000ff0800720c */ /* 0x000fe20003fc6270 */
[C---:B------:R-:W-:Y:S01]  /*12020*/  IMAD.HI.U32 R14, R25.reuse, R7, RZ ;  /* 0x00000007190e7227 */ /* 0x040fe200078e00ff */
[----:B------:R-:W-:Y:S03]  /*12030*/  STL [R1+0x264], R19 ;  /* 0x0002641301007387 */ /* 0x000fe60000100800 */
[----:B------:R-:W-:Y:S01]  /*12040*/  IMAD.HI.U32 R8, R25, R6, RZ ;  /* 0x0000000619087227 */ /* 0x000fe200078e00ff */
[----:B------:R0:W-:Y:S03]  /*12050*/  STL [R1+0x274], R11 ;  /* 0x0002740b01007387 */ /* 0x0001e60000100800 */
[----:B------:R-:W-:-:S02]  /*12060*/  IMAD.MOV R14, RZ, RZ, -R14 ;  /* 0x000000ffff0e7224 */ /* 0x000fc400078e0a0e */
[----:B------:R-:W-:Y:S02]  /*12070*/  IMAD.MOV R8, RZ, RZ, -R8 ;  /* 0x000000ffff087224 */ /* 0x000fe400078e0a08 */
[----:B------:R-:W-:Y:S02]  /*12080*/  @!P4 IMAD.IADD R10, R10, 0x1, -R4 ;  /* 0x000000010a0ac824 */ /* 0x000fe400078e0a04 */
[C---:B------:R-:W-:Y:S02]  /*12090*/  IMAD R7, R4.reuse, R14, R7 ;  /* 0x0000000e04077224 */ /* 0x040fe400078e0207 */
[----:B0-----:R-:W-:Y:S02]  /*120a0*/  IMAD.MOV.U32 R11, RZ, RZ, R13 ;  /* 0x000000ffff0b7224 */ /* 0x001fe400078e000d */
[C---:B------:R-:W-:Y:S01]  /*120b0*/  IMAD R6, R4.reuse, R8, R6 ;  /* 0x0000000804067224 */ /* 0x040fe200078e0206 */
[----:B------:R-:W-:Y:S01]  /*120c0*/  ISETP.GT.U32.AND P4, PT, R4, R7, PT ;  /* 0x000000070400720c */ /* 0x000fe20003f84070 */
[--C-:B------:R-:W-:Y:S01]  /*120d0*/  @!P3 IMAD.IADD R2, R2, 0x1, -R4.reuse ;  /* 0x000000010202b824 */ /* 0x100fe200078e0a04 */
[----:B------:R-:W-:Y:S01]  /*120e0*/  ISETP.GT.U32.AND P3, PT, R4, R10, PT ;  /* 0x0000000a0400720c */ /* 0x000fe20003f64070 */
[----:B------:R-:W-:Y:S01]  /*120f0*/  @!P0 IMAD.MOV R11, RZ, RZ, -R11 ;  /* 0x000000ffff0b8224 */ /* 0x000fe200078e0a0b */
[----:B------:R-:W-:Y:S01]  /*12100*/  IADD3 R8, R0, 0xa2, RZ ;  /* 0x000000a200087810 */ /* 0x000fe20007ffe0ff */
[----:B------:R-:W-:Y:S01]  /*12110*/  @!P5 IMAD.IADD R15, R15, 0x1, -R4 ;  /* 0x000000010f0fd824 */ /* 0x000fe200078e0a04 */
[----:B------:R-:W-:Y:S01]  /*12120*/  ISETP.GE.AND P5, PT, R3, RZ, PT ;  /* 0x000000ff0300720c */ /* 0x000fe20003fa6270 */
[----:B------:R-:W-:Y:S01]  /*12130*/  @!P1 IMAD.MOV R16, RZ, RZ, -R16 ;  /* 0x000000ffff109224 */ /* 0x000fe200078e0a10 */
[----:B------:R-:W-:Y:S01]  /*12140*/  ISETP.GT.U32.AND P1, PT, R4, R6, PT ;  /* 0x000000060400720c */ /* 0x000fe20003f24070 */
[----:B------:R0:W-:Y:S01]  /*12150*/  STL [R1+0x298], R11 ;  /* 0x0002980b01007387 */ /* 0x0001e20000100800 */
[----:B------:R-:W-:-:S02]  /*12160*/  IABS R3, R5 ;  /* 0x0000000500037213 */ /* 0x000fc40000000000 */
[----:B------:R-:W-:Y:S01]  /*12170*/  IABS R14, R8 ;  /* 0x00000008000e7213 */ /* 0x000fe20000000000 */
[----:B------:R-:W-:Y:S01]  /*12180*/  STL [R1+0x27c], R16 ;  /* 0x00027c1001007387 */ /* 0x000fe20000100800 */
[----:B------:R-:W-:Y:S01]  /*12190*/  ISETP.GT.U32.AND P0, PT, R4, R2, PT ;  /* 0x000000020400720c */ /* 0x000fe20003f04070 */
[----:B------:R-:W-:Y:S01]  /*121a0*/  @!P3 IMAD.IADD R10, R10, 0x1, -R4 ;  /* 0x000000010a0ab824 */ /* 0x000fe200078e0a04 */
[----:B------:R-:W-:Y:S01]  /*121b0*/  ISETP.GE.AND P3, PT, R12, RZ, PT ;  /* 0x000000ff0c00720c */ /* 0x000fe20003f66270 */
[----:B------:R-:W-:-:S04]  /*121c0*/  IMAD.HI.U32 R13, R25, R3, RZ ;  /* 0x00000003190d7227 */ /* 0x000fc800078e00ff */
[----:B0-----:R-:W-:Y:S02]  /*121d0*/  IMAD.MOV.U32 R11, RZ, RZ, R15 ;  /* 0x000000ffff0b7224 */ /* 0x001fe400078e000f */
[--C-:B------:R-:W-:Y:S01]  /*121e0*/  @!P4 IMAD.IADD R7, R7, 0x1, -R4.reuse ;  /* 0x000000010707c824 */ /* 0x100fe200078e0a04 */
[----:B------:R-:W-:Y:S01]  /*121f0*/  ISETP.GE.AND P4, PT, R9, RZ, PT ;  /* 0x000000ff0900720c */ /* 0x000fe20003f86270 */
[----:B------:R-:W-:Y:S02]  /*12200*/  @!P2 IMAD.MOV R11, RZ, RZ, -R11 ;  /* 0x000000ffff0ba224 */ /* 0x000fe400078e0a0b */
[----:B------:R-:W-:Y:S01]  /*12210*/  @!P1 IMAD.IADD R6, R6, 0x1, -R4 ;  /* 0x0000000106069824 */ /* 0x000fe200078e0a04 */
[C---:B------:R-:W-:Y:S01]  /*12220*/  ISETP.GT.U32.AND P2, PT, R4.reuse, R7, PT ;  /* 0x000000070400720c */ /* 0x040fe20003f44070 */
[----:B------:R-:W-:Y:S01]  /*12230*/  IMAD.MOV R13, RZ, RZ, -R13 ;  /* 0x000000ffff0d7224 */ /* 0x000fe200078e0a0d */
[----:B------:R0:W-:Y:S01]  /*12240*/  STL [R1+0x280], R11 ;  /* 0x0002800b01007387 */ /* 0x0001e20000100800 */
[----:B------:R-:W-:Y:S01]  /*12250*/  IMAD.MOV.U32 R9, RZ, RZ, R14 ;  /* 0x000000ffff097224 */ /* 0x000fe200078e000e */
[----:B------:R-:W-:Y:S01]  /*12260*/  ISETP.GE.AND P1, PT, R5, RZ, PT ;  /* 0x000000ff0500720c */ /* 0x000fe20003f26270 */
[----:B------:R-:W-:Y:S01]  /*12270*/  IMAD R3, R4, R13, R3 ;  /* 0x0000000d04037224 */ /* 0x000fe200078e0203 */
[C---:B------:R-:W-:Y:S01]  /*12280*/  IADD3 R14, R0.reuse, 0xa1, RZ ;  /* 0x000000a1000e7810 */ /* 0x040fe20007ffe0ff */
[----:B------:R-:W-:Y:S01]  /*12290*/  IMAD.HI.U32 R12, R25, R9, RZ ;  /* 0x00000009190c7227 */ /* 0x000fe200078e00ff */
[----:B------:R-:W-:-:S03]  /*122a0*/  IADD3 R13, R0, 0x9c, RZ ;  /* 0x0000009c000d7810 */ /* 0x000fc60007ffe0ff */
[----:B------:R-:W-:Y:S01]  /*122b0*/  @!P0 IMAD.IADD R2, R2, 0x1, -R4 ;  /* 0x0000000102028824 */ /* 0x000fe200078e0a04 */
[----:B------:R-:W-:Y:S01]  /*122c0*/  ISETP.GT.U32.AND P0, PT, R4, R3, PT ;  /* 0x000000030400720c */ /* 0x000fe20003f04070 */
[----:B0-----:R-:W-:Y:S01]  /*122d0*/  IMAD.MOV.U32 R11, RZ, RZ, R10 ;  /* 0x000000ffff0b7224 */ /* 0x001fe200078e000a */
[----:B------:R-:W-:Y:S01]  /*122e0*/  IADD3 R10, R0, 0xa0, RZ ;  /* 0x000000a0000a7810 */ /* 0x000fe20007ffe0ff */
[----:B------:R-:W-:Y:S01]  /*122f0*/  IMAD.MOV R12, RZ, RZ, -R12 ;  /* 0x000000ffff0c7224 */ /* 0x000fe200078e0a0c */
[----:B------:R-:W-:Y:S01]  /*12300*/  IABS R16, R13 ;  /* 0x0000000d00107213 */ /* 0x000fe20000000000 */
[----:B------:R-:W-:Y:S01]  /*12310*/  @!P6 IMAD.MOV R11, RZ, RZ, -R11 ;  /* 0x000000ffff0be224 */ /* 0x000fe200078e0a0b */
[C---:B------:R-:W-:Y:S01]  /*12320*/  ISETP.GT.U32.AND P6, PT, R4.reuse, R6, PT ;  /* 0x000000060400720c */ /* 0x040fe20003fc4070 */
[----:B------:R-:W-:Y:S01]  /*12330*/  IMAD R5, R4, R12, R9 ;  /* 0x0000000c04057224 */ /* 0x000fe200078e0209 */
[----:B------:R-:W-:Y:S01]  /*12340*/  IADD3 R9, R0, 0x9e, RZ ;  /* 0x0000009e00097810 */ /* 0x000fe20007ffe0ff */
[----:B------:R-:W-:Y:S01]  /*12350*/  @!P2 IMAD.IADD R7, R7, 0x1, -R4 ;  /* 0x000000010707a824 */ /* 0x000fe200078e0a04 */
[----:B------:R0:W-:Y:S01]  /*12360*/  STL [R1+0x284], R11 ;  /* 0x0002840b01007387 */ /* 0x0001e20000100800 */
[----:B------:R-:W-:-:S02]  /*12370*/  ISETP.GE.AND P2, PT, R8, RZ, PT ;  /* 0x000000ff0800720c */ /* 0x000fc40003f46270 */
[--C-:B------:R-:W-:Y:S02]  /*12380*/  @!P0 IMAD.IADD R3, R3, 0x1, -R4.reuse ;  /* 0x0000000103038824 */ /* 0x100fe400078e0a04 */
[----:B------:R-:W-:Y:S01]  /*12390*/  @!P4 IMAD.MOV R7, RZ, RZ, -R7 ;  /* 0x000000ffff07c224 */ /* 0x000fe200078e0a07 */
[----:B------:R-:W-:Y:S02]  /*123a0*/  ISETP.GE.AND P4, PT, R10, RZ, PT ;  /* 0x000000ff0a00720c */ /* 0x000fe40003f86270 */
[----:B------:R-:W-:Y:S01]  /*123b0*/  ISETP.GT.U32.AND P0, PT, R4, R3, PT ;  /* 0x000000030400720c */ /* 0x000fe20003f04070 */
[----:B------:R-:W-:Y:S01]  /*123c0*/  @!P6 IMAD.IADD R6, R6, 0x1, -R4 ;  /* 0x000000010606e824 */ /* 0x000fe200078e0a04 */
[----:B------:R-:W-:Y:S01]  /*123d0*/  ISETP.GT.U32.AND P6, PT, R4, R5, PT ;  /* 0x000000050400720c */ /* 0x000fe20003fc4070 */
[----:B0-----:R-:W-:Y:S01]  /*123e0*/  IMAD.MOV.U32 R11, RZ, RZ, R2 ;  /* 0x000000ffff0b7224 */ /* 0x001fe200078e0002 */
[----:B------:R-:W-:Y:S01]  /*123f0*/  IADD3 R2, R0, 0x9f, RZ ;  /* 0x0000009f00027810 */ /* 0x000fe20007ffe0ff */
[----:B------:R-:W-:Y:S01]  /*12400*/  IMAD.MOV.U32 R8, RZ, RZ, R6 ;  /* 0x000000ffff087224 */ /* 0x000fe200078e0006 */
[----:B------:R-:W-:Y:S01]  /*12410*/  IABS R10, R10 ;  /* 0x0000000a000a7213 */ /* 0x000fe20000000000 */
[----:B------:R-:W-:Y:S01]  /*12420*/  @!P5 IMAD.MOV R11, RZ, RZ, -R11 ;  /* 0x000000ffff0bd224 */ /* 0x000fe200078e0a0b */
[----:B------:R-:W-:Y:S01]  /*12430*/  ISETP.GE.AND P5, PT, R14, RZ, PT ;  /* 0x000000ff0e00720c */ /* 0x000fe20003fa6270 */
[----:B------:R-:W-:Y:S01]  /*12440*/  @!P3 IMAD.MOV R8, RZ, RZ, -R8 ;  /* 0x000000ffff08b224 */ /* 0x000fe200078e0a08 */
[----:B------:R-:W-:-:S02]  /*12450*/  IABS R14, R14 ;  /* 0x0000000e000e7213 */ /* 0x000fc40000000000 */
[----:B------:R0:W-:Y:S01]  /*12460*/  STL [R1+0x288], R11 ;  /* 0x0002880b01007387 */ /* 0x0001e20000100800 */
[----:B------:R-:W-:Y:S01]  /*12470*/  ISETP.GE.AND P3, PT, R2, RZ, PT ;  /* 0x000000ff0200720c */ /* 0x000fe20003f66270 */
[--C-:B------:R-:W-:Y:S01]  /*12480*/  @!P0 IMAD.IADD R3, R3, 0x1, -R4.reuse ;  /* 0x0000000103038824 */ /* 0x100fe200078e0a04 */
[----:B------:R-:W-:Y:S01]  /*12490*/  IABS R2, R2 ;  /* 0x0000000200027213 */ /* 0x000fe20000000000 */
[----:B------:R-:W-:Y:S01]  /*124a0*/  @!P6 IMAD.IADD R5, R5, 0x1, -R4 ;  /* 0x000000010505e824 */ /* 0x000fe200078e0a04 */
[----:B------:R-:W-:Y:S01]  /*124b0*/  STL [R1+0x290], R7 ;  /* 0x0002900701007387 */ /* 0x000fe20000100800 */
[----:B------:R-:W-:Y:S02]  /*124c0*/  ISETP.GE.AND P0, PT, R9, RZ, PT ;  /* 0x000000ff0900720c */ /* 0x000fe40003f06270 */
[----:B------:R-:W-:Y:S01]  /*124d0*/  IMAD.HI.U32 R6, R25, R2, RZ ;  /* 0x0000000219067227 */ /* 0x000fe200078e00ff */
[----:B------:R1:W-:Y:S01]  /*124e0*/  STL [R1+0x294], R8 ;  /* 0x0002940801007387 */ /* 0x0003e20000100800 */
[----:B------:R-:W-:-:S02]  /*124f0*/  ISETP.GT.U32.AND P6, PT, R4, R5, PT ;  /* 0x000000050400720c */ /* 0x000fc40003fc4070 */
[----:B0-----:R-:W-:Y:S01]  /*12500*/  IMAD.MOV.U32 R11, RZ, RZ, R3 ;  /* 0x000000ffff0b7224 */ /* 0x001fe200078e0003 */
[----:B------:R-:W-:Y:S01]  /*12510*/  IABS R9, R9 ;  /* 0x0000000900097213 */ /* 0x000fe20000000000 */
[----:B------:R-:W-:Y:S02]  /*12520*/  IMAD.MOV R6, RZ, RZ, -R6 ;  /* 0x000000ffff067224 */ /* 0x000fe400078e0a06 */
[----:B------:R-:W-:Y:S02]  /*12530*/  @!P1 IMAD.MOV R11, RZ, RZ, -R11 ;  /* 0x000000ffff0b9224 */ /* 0x000fe400078e0a0b */
[----:B------:R-:W-:Y:S01]  /*12540*/  IMAD R2, R4, R6, R2 ;  /* 0x0000000604027224 */ /* 0x000fe200078e0202 */
[----:B------:R-:W-:Y:S01]  /*12550*/  IADD3 R6, R0, 0x9a, RZ ;  /* 0x0000009a00067810 */ /* 0x000fe20007ffe0ff */
[----:B-1----:R-:W-:Y:S01]  /*12560*/  IMAD.HI.U32 R8, R25, R14, RZ ;  /* 0x0000000e19087227 */ /* 0x002fe200078e00ff */
[----:B------:R-:W-:Y:S02]  /*12570*/  STL [R1+0x28c], R11 ;  /* 0x00028c0b01007387 */ /* 0x000fe40000100800 */
[----:B------:R-:W-:Y:S01]  /*12580*/  IABS R15, R6 ;  /* 0x00000006000f7213 */ /* 0x000fe20000000000 */
[----:B------:R-:W-:-:S02]  /*12590*/  IMAD.MOV R8, RZ, RZ, -R8 ;  /* 0x000000ffff087224 */ /* 0x000fc400078e0a08 */
[----:B------:R-:W-:Y:S02]  /*125a0*/  @!P6 IMAD.IADD R5, R5, 0x1, -R4 ;  /* 0x000000010505e824 */ /* 0x000fe400078e0a04 */
[C---:B------:R-:W-:Y:S02]  /*125b0*/  IMAD R14, R4.reuse, R8, R14 ;  /* 0x00000008040e7224 */ /* 0x040fe400078e020e */
[----:B------:R-:W-:Y:S02]  /*125c0*/  IMAD.MOV.U32 R8, RZ, RZ, R5 ;  /* 0x000000ffff087224 */ /* 0x000fe400078e0005 */
[----:B------:R-:W-:Y:S01]  /*125d0*/  IMAD.HI.U32 R7, R25, R10, RZ ;  /* 0x0000000a19077227 */ /* 0x000fe200078e00ff */
[----:B------:R-:W-:-:S03]  /*125e0*/  ISETP.GT.U32.AND P1, PT, R4, R14, PT ;  /* 0x0000000e0400720c */ /* 0x000fc60003f24070 */
[----:B------:R-:W-:Y:S01]  /*125f0*/  @!P2 IMAD.MOV R8, RZ, RZ, -R8 ;  /* 0x000000ffff08a224 */ /* 0x000fe200078e0a08 */
[C---:B------:R-:W-:Y:S01]  /*12600*/  ISETP.GT.U32.AND P2, PT, R4.reuse, R2, PT ;  /* 0x000000020400720c */ /* 0x040fe20003f44070 */
[----:B------:R-:W-:Y:S02]  /*12610*/  IMAD.MOV R7, RZ, RZ, -R7 ;  /* 0x000000ffff077224 */ /* 0x000fe400078e0a07 */
[----:B------:R-:W-:Y:S01]  /*12620*/  IMAD.HI.U32 R3, R25, R9, RZ ;  /* 0x0000000919037227 */ /* 0x000fe200078e00ff */
[----:B------:R0:W-:Y:S03]  /*12630*/  STL [R1+0x81c], R8 ;  /* 0x00081c0801007387 */ /* 0x0001e60000100800 */
[----:B------:R-:W-:Y:S02]  /*12640*/  IMAD R10, R4, R7, R10 ;  /* 0x00000007040a7224 */ /* 0x000fe400078e020a */
[----:B------:R-:W-:-:S02]  /*12650*/  @!P1 IMAD.IADD R14, R14, 0x1, -R4 ;  /* 0x000000010e0e9824 */ /* 0x000fc400078e0a04 */
[----:B------:R-:W-:Y:S01]  /*12660*/  IMAD.MOV R3, RZ, RZ, -R3 ;  /* 0x000000ffff037224 */ /* 0x000fe200078e0a03 */
[----:B------:R-:W-:Y:S01]  /*12670*/  ISETP.GT.U32.AND P6, PT, R4, R10, PT ;  /* 0x0000000a0400720c */ /* 0x000fe20003fc4070 */
[----:B------:R-:W-:Y:S01]  /*12680*/  @!P2 IMAD.IADD R2, R2, 0x1, -R4 ;  /* 0x000000010202a824 */ /* 0x000fe200078e0a04 */
[C---:B------:R-:W-:Y:S01]  /*12690*/  ISETP.GT.U32.AND P1, PT, R4.reuse, R14, PT ;  /* 0x0000000e0400720c */ /* 0x040fe20003f24070 */
[C---:B------:R-:W-:Y:S01]  /*126a0*/  IMAD R9, R4.reuse, R3, R9 ;  /* 0x0000000304097224 */ /* 0x040fe200078e0209 */
[----:B------:R-:W-:Y:S01]  /*126b0*/  IABS R3, R18 ;  /* 0x0000001200037213 */ /* 0x000fe20000000000 */
[----:B------:R-:W-:Y:S01]  /*126c0*/  IMAD.HI.U32 R5, R25, R16, RZ ;  /* 0x0000001019057227 */ /* 0x000fe200078e00ff */
[----:B------:R-:W-:Y:S02]  /*126d0*/  ISETP.GT.U32.AND P2, PT, R4, R2, PT ;  /* 0x000000020400720c */ /* 0x000fe40003f44070 */
[----:B0-----:R-:W-:Y:S01]  /*126e0*/  IADD3 R8, R0, 0x9b, RZ ;  /* 0x0000009b00087810 */ /* 0x001fe20007ffe0ff */
[----:B------:R-:W-:-:S02]  /*126f0*/  IMAD.MOV R5, RZ, RZ, -R5 ;  /* 0x000000ffff057224 */ /* 0x000fc400078e0a05 */
        /* <DEDUP_REMOVED lines=19> */
[----:B------:R0:W-:Y:S01]  /*12830*/  STL [R1+0x278], R11 ;  /* 0x0002780b01007387 */ /* 0x0001e20000100800 */
[----:B------:R-:W-:Y:S01]  /*12840*/  ISETP.GT.U32.AND P5, PT, R4, R9, PT ;  /* 0x000000090400720c */ /* 0x000fe20003fa4070 */
[----:B------:R-:W-:Y:S02]  /*12850*/  @!P2 IMAD.IADD R16, R16, 0x1, -R4 ;  /* 0x000000011010a824 */ /* 0x000fe400078e0a04 */
[----:B------:R-:W-:-:S04]  /*12860*/  IMAD.HI.U32 R17, R25, R7, RZ ;  /* 0x0000000719117227 */ /* 0x000fc800078e00ff */
[----:B------:R-:W-:Y:S02]  /*12870*/  IMAD.MOV R17, RZ, RZ, -R17 ;  /* 0x000000ffff117224 */ /* 0x000fe400078e0a11 */
[----:B0-----:R-:W-:Y:S02]  /*12880*/  IMAD.MOV.U32 R11, RZ, RZ, R10 ;  /* 0x000000ffff0b7224 */ /* 0x001fe400078e000a */
[----:B------:R-:W-:-:S04]  /*12890*/  IMAD.HI.U32 R12, R25, R15, RZ ;  /* 0x0000000f190c7227 */ /* 0x000fc800078e00ff */
[----:B------:R-:W-:Y:S01]  /*128a0*/  @!P4 IMAD.MOV R11, RZ, RZ, -R11 ;  /* 0x000000ffff0bc224 */ /* 0x000fe200078e0a0b */
[----:B------:R-:W-:Y:S01]  /*128b0*/  ISETP.GT.U32.AND P4, PT, R4, R16, PT ;  /* 0x000000100400720c */ /* 0x000fe20003f84070 */
[----:B------:R-:W-:-:S03]  /*128c0*/  IMAD.HI.U32 R10, R25, R14, RZ ;  /* 0x0000000e190a7227 */ /* 0x000fc600078e00ff */
[----:B------:R0:W-:Y:S01]  /*128d0*/  STL [R1+0x270], R11 ;  /* 0x0002700b01007387 */ /* 0x0001e20000100800 */
[C---:B------:R-:W-:Y:S02]  /*128e0*/  IMAD R7, R4.reuse, R17, R7 ;  /* 0x0000001104077224 */ /* 0x040fe400078e0207 */
[----:B------:R-:W-:Y:S02]  /*128f0*/  IMAD.MOV R12, RZ, RZ, -R12 ;  /* 0x000000ffff0c7224 */ /* 0x000fe400078e0a0c */
[--C-:B------:R-:W-:Y:S01]  /*12900*/  @!P6 IMAD.IADD R3, R3, 0x1, -R4.reuse ;  /* 0x000000010303e824 */ /* 0x100fe200078e0a04 */
[----:B------:R-:W-:Y:S01]  /*12910*/  ISETP.GE.AND P6, PT, R13, RZ, PT ;  /* 0x000000ff0d00720c */ /* 0x000fe20003fc6270 */
[----:B------:R-:W-:Y:S01]  /*12920*/  @!P5 IMAD.IADD R9, R9, 0x1, -R4 ;  /* 0x000000010909d824 */ /* 0x000fe200078e0a04 */
[C---:B------:R-:W-:Y:S01]  /*12930*/  ISETP.GT.U32.AND P5, PT, R4.reuse, R7, PT ;  /* 0x000000070400720c */ /* 0x040fe20003fa4070 */
[----:B------:R-:W-:Y:S01]  /*12940*/  IMAD.MOV R10, RZ, RZ, -R10 ;  /* 0x000000ffff0a7224 */ /* 0x000fe200078e0a0a */
[C---:B------:R-:W-:Y:S01]  /*12950*/  ISETP.GT.U32.AND P2, PT, R4.reuse, R3, PT ;  /* 0x000000030400720c */ /* 0x040fe20003f44070 */
[----:B------:R-:W-:Y:S01]  /*12960*/  IMAD R15, R4, R12, R15 ;  /* 0x0000000c040f7224 */ /* 0x000fe200078e020f */
[C---:B------:R-:W-:Y:S01]  /*12970*/  IADD3 R13, R0.reuse, 0x96, RZ ;  /* 0x00000096000d7810 */ /* 0x040fe20007ffe0ff */
[----:B0-----:R-:W-:Y:S01]  /*12980*/  IMAD.MOV.U32 R11, RZ, RZ, R9 ;  /* 0x000000ffff0b7224 */ /* 0x001fe200078e0009 */
[----:B------:R-:W-:Y:S01]  /*12990*/  IADD3 R9, R0, 0x97, RZ ;  /* 0x0000009700097810 */ /* 0x000fe20007ffe0ff */
        /* <DEDUP_REMOVED lines=18> */
[----:B------:R-:W-:Y:S01]  /*12ac0*/  ISETP.GT.U32.AND P0, PT, R4, R7, PT ;  /* 0x000000070400720c */ /* 0x000fe20003f04070 */
[----:B------:R-:W-:Y:S01]  /*12ad0*/  @!P4 IMAD.IADD R14, R14, 0x1, -R4 ;  /* 0x000000010e0ec824 */ /* 0x000fe200078e0a04 */
[----:B------:R-:W-:Y:S01]  /*12ae0*/  IABS R18, R12 ;  /* 0x0000000c00127213 */ /* 0x000fe20000000000 */
        /* <DEDUP_REMOVED lines=13> */
[C---:B------:R-:W-:Y:S01]  /*12bc0*/  IMAD R8, R4.reuse, R6, R8 ;  /* 0x0000000604087224 */ /* 0x040fe200078e0208 */
[----:B0-----:R-:W-:Y:S01]  /*12bd0*/  IABS R10, R13 ;  /* 0x0000000d000a7213 */ /* 0x001fe20000000000 */
[----:B------:R-:W-:Y:S02]  /*12be0*/  IMAD R3, R4, R5, R3 ;  /* 0x0000000504037224 */ /* 0x000fe400078e0203 */
[----:B------:R-:W-:Y:S01]  /*12bf0*/  @!P1 IMAD.IADD R14, R14, 0x1, -R4 ;  /* 0x000000010e0e9824 */ /* 0x000fe200078e0a04 */
[C---:B------:R-:W-:Y:S01]  /*12c00*/  ISETP.GT.U32.AND P0, PT, R4.reuse, R8, PT ;  /* 0x000000080400720c */ /* 0x040fe20003f04070 */
[----:B------:R-:W-:Y:S01]  /*12c10*/  IMAD.HI.U32 R5, R25, R10, RZ ;  /* 0x0000000a19057227 */ /* 0x000fe200078e00ff */
[----:B------:R-:W-:-:S03]  /*12c20*/  ISETP.GT.U32.AND P1, PT, R4, R3, PT ;  /* 0x000000030400720c */ /* 0x000fc60003f24070 */
[----:B------:R-:W-:Y:S02]  /*12c30*/  IMAD.MOV R5, RZ, RZ, -R5 ;  /* 0x000000ffff057224 */ /* 0x000fe400078e0a05 */
[----:B------:R-:W-:Y:S01]  /*12c40*/  @!P4 IMAD.IADD R15, R15, 0x1, -R4 ;  /* 0x000000010f0fc824 */ /* 0x000fe200078e0a04 */
[----:B------:R-:W-:Y:S01]  /*12c50*/  ISETP.GE.AND P4, PT, R2, RZ, PT ;  /* 0x000000ff0200720c */ /* 0x000fe20003f86270 */
[----:B------:R-:W-:Y:S01]  /*12c60*/  IMAD.HI.U32 R6, R25, R18, RZ ;  /* 0x0000001219067227 */ /* 0x000fe200078e00ff */
[----:B------:R-:W-:-:S03]  /*12c70*/  IADD3 R2, R0, 0x94, RZ ;  /* 0x0000009400027810 */ /* 0x000fc60007ffe0ff */
[----:B------:R-:W-:Y:S01]  /*12c80*/  @!P0 IMAD.IADD R8, R8, 0x1, -R4 ;  /* 0x0000000108088824 */ /* 0x000fe200078e0a04 */
[----:B------:R-:W-:Y:S01]  /*12c90*/  ISETP.GE.AND P0, PT, R9, RZ, PT ;  /* 0x000000ff0900720c */ /* 0x000fe20003f06270 */
[----:B------:R-:W-:Y:S01]  /*12ca0*/  IMAD R10, R4, R5, R10 ;  /* 0x00000005040a7224 */ /* 0x000fe200078e020a */
[----:B------:R-:W-:Y:S01]  /*12cb0*/  IADD3 R9, R0, 0x93, RZ ;  /* 0x0000009300097810 */ /* 0x000fe20007ffe0ff */
[----:B------:R-:W-:Y:S01]  /*12cc0*/  @!P1 IMAD.IADD R3, R3, 0x1, -R4 ;  /* 0x0000000103039824 */ /* 0x000fe200078e0a04 */
[C---:B------:R-:W-:Y:S01]  /*12cd0*/  ISETP.GT.U32.AND P1, PT, R4.reuse, R8, PT ;  /* 0x000000080400720c */ /* 0x040fe20003f24070 */
[----:B------:R-:W-:Y:S01]  /*12ce0*/  IMAD.MOV.U32 R11, RZ, RZ, R7 ;  /* 0x000000ffff0b7224 */ /* 0x000fe200078e0007 */
[----:B------:R-:W-:Y:S01]  /*12cf0*/  IABS R5, R2 ;  /* 0x0000000200057213 */ /* 0x000fe20000000000 */
[----:B------:R-:W-:Y:S01]  /*12d00*/  IMAD.MOV R6, RZ, RZ, -R6 ;  /* 0x000000ffff067224 */ /* 0x000fe200078e0a06 */
[C---:B------:R-:W-:Y:S01]  /*12d10*/  ISETP.GT.U32.AND P6, PT, R4.reuse, R3, PT ;  /* 0x000000030400720c */ /* 0x040fe20003fc4070 */
[----:B------:R-:W-:Y:S01]  /*12d20*/  @!P3 IMAD.MOV R11, RZ, RZ, -R11 ;  /* 0x000000ffff0bb224 */ /* 0x000fe200078e0a0b */
[C---:B------:R-:W-:Y:S01]  /*12d30*/  ISETP.GT.U32.AND P3, PT, R4.reuse, R10, PT ;  /* 0x0000000a0400720c */ /* 0x040fe20003f64070 */
[C---:B------:R-:W-:Y:S01]  /*12d40*/  IMAD R18, R4.reuse, R6, R18 ;  /* 0x0000000604127224 */ /* 0x040fe200078e0212 */
[----:B------:R-:W-:Y:S01]  /*12d50*/  IABS R6, R9 ;  /* 0x0000000900067213 */ /* 0x000fe20000000000 */
[----:B------:R-:W-:Y:S01]  /*12d60*/  IMAD.HI.U32 R7, R25, R5, RZ ;  /* 0x0000000519077227 */ /* 0x000fe200078e00ff */
[----:B------:R0:W-:Y:S03]  /*12d70*/  STL [R1+0x260], R11 ;  /* 0x0002600b01007387 */ /* 0x0001e60000100800 */
        /* <DEDUP_REMOVED lines=15> */
[----:B------:R-:W-:Y:S01]  /*12e70*/  @!P3 IMAD.IADD R10, R10, 0x1, -R4 ;  /* 0x000000010a0ab824 */ /* 0x000fe200078e0a04 */
[----:B------:R0:W-:Y:S01]  /*12e80*/  STL [R1+0x25c], R11 ;  /* 0x00025c0b01007387 */ /* 0x0001e20000100800 */
[----:B------:R-:W-:Y:S01]  /*12e90*/  IMAD R5, R4, R7, R5 ;  /* 0x0000000704057224 */ /* 0x000fe200078e0205 */
[----:B------:R-:W-:Y:S01]  /*12ea0*/  IADD3 R7, R0, 0x91, RZ ;  /* 0x0000009100077810 */ /* 0x000fe20007ffe0ff */
[----:B-1----:R-:W-:Y:S01]  /*12eb0*/  IMAD.MOV.U32 R15, RZ, RZ, R8 ;  /* 0x000000ffff0f7224 */ /* 0x002fe200078e0008 */
[C---:B------:R-:W-:Y:S01]  /*12ec0*/  ISETP.GT.U32.AND P3, PT, R4.reuse, R10, PT ;  /* 0x0000000a0400720c */ /* 0x040fe20003f64070 */
[C---:B------:R-:W-:Y:S01]  /*12ed0*/  IMAD R6, R4.reuse, R14, R6 ;  /* 0x0000000e04067224 */ /* 0x040fe200078e0206 */
[----:B------:R-:W-:Y:S01]  /*12ee0*/  IABS R8, R2 ;  /* 0x0000000200087213 */ /* 0x000fe20000000000 */
[----:B------:R-:W-:Y:S01]  /*12ef0*/  @!P4 IMAD.MOV R15, RZ, RZ, -R15 ;  /* 0x000000ffff0fc224 */ /* 0x000fe200078e0a0f */
[----:B------:R-:W-:Y:S01]  /*12f00*/  ISETP.GT.U32.AND P4, PT, R4, R5, PT ;  /* 0x000000050400720c */ /* 0x000fe20003f84070 */
[----:B------:R-:W-:Y:S01]  /*12f10*/  @!P2 IMAD.IADD R18, R18, 0x1, -R4 ;  /* 0x000000011212a824 */ /* 0x000fe200078e0a04 */
[----:B------:R-:W-:Y:S01]  /*12f20*/  IADD3 R14, R0, 0x8c, RZ ;  /* 0x0000008c000e7810 */ /* 0x000fe20007ffe0ff */
[----:B0-----:R-:W-:Y:S01]  /*12f30*/  IMAD.MOV.U32 R11, RZ, RZ, R3 ;  /* 0x000000ffff0b7224 */ /* 0x001fe200078e0003 */
[----:B------:R0:W-:Y:S01]  /*12f40*/  STL [R1+0x250], R15 ;  /* 0x0002500f01007387 */ /* 0x0001e20000100800 */
[----:B------:R-:W-:-:S02]  /*12f50*/  IABS R3, R7 ;  /* 0x0000000700037213 */ /* 0x000fc40000000000 */
[----:B------:R-:W-:Y:S01]  /*12f60*/  @!P0 IMAD.MOV R11, RZ, RZ, -R11 ;  /* 0x000000ffff0b8224 */ /* 0x000fe200078e0a0b */
[----:B------:R-:W-:Y:S01]  /*12f70*/  ISETP.GT.U32.AND P0, PT, R4, R6, PT ;  /* 0x000000060400720c */ /* 0x000fe20003f04070 */
[--C-:B------:R-:W-:Y:S01]  /*12f80*/  @!P3 IMAD.IADD R10, R10, 0x1, -R4.reuse ;  /* 0x000000010a0ab824 */ /* 0x100fe200078e0a04 */
[C---:B------:R-:W-:Y:S02]  /*12f90*/  ISETP.GT.U32.AND P2, PT, R4.reuse, R18, PT ;  /* 0x000000120400720c */ /* 0x040fe40003f44070 */
[----:B------:R1:W-:Y:S01]  /*12fa0*/  STL [R1+0x258], R11 ;  /* 0x0002580b01007387 */ /* 0x0003e20000100800 */
[----:B------:R-:W-:Y:S01]  /*12fb0*/  @!P4 IMAD.IADD R5, R5, 0x1, -R4 ;  /* 0x000000010505c824 */ /* 0x000fe200078e0a04 */
[----:B------:R-:W-:Y:S01]  /*12fc0*/  ISETP.GE.AND P3, PT, R9, RZ, PT ;  /* 0x000000ff0900720c */ /* 0x000fe20003f66270 */
[----:B------:R-:W-:Y:S01]  /*12fd0*/  IMAD.HI.U32 R9, R25, R8, RZ ;  /* 0x0000000819097227 */ /* 0x000fe200078e00ff */
[----:B0-----:R-:W-:Y:S02]  /*12fe0*/  IABS R15, R12 ;  /* 0x0000000c000f7213 */ /* 0x001fe40000000000 */
[----:B------:R-:W-:Y:S01]  /*12ff0*/  ISETP.GT.U32.AND P4, PT, R4, R5, PT ;  /* 0x000000050400720c */ /* 0x000fe20003f84070 */
[----:B------:R-:W-:-:S02]  /*13000*/  IMAD.MOV R9, RZ, RZ, -R9 ;  /* 0x000000ffff097224 */ /* 0x000fc400078e0a09 */
[----:B------:R-:W-:Y:S01]  /*13010*/  @!P0 IMAD.IADD R6, R6, 0x1, -R4 ;  /* 0x0000000106068824 */ /* 0x000fe200078e0a04 */
[----:B------:R-:W-:Y:S01]  /*13020*/  ISETP.GE.AND P0, PT, R7, RZ, PT ;  /* 0x000000ff0700720c */ /* 0x000fe20003f06270 */
[----:B-1----:R-:W-:Y:S02]  /*13030*/  IMAD.MOV.U32 R11, RZ, RZ, R10 ;  /* 0x000000ffff0b7224 */ /* 0x002fe400078e000a */
[----:B------:R-:W-:Y:S01]  /*13040*/  @!P2 IMAD.IADD R18, R18, 0x1, -R4 ;  /* 0x000000011212a824 */ /* 0x000fe200078e0a04 */
[----:B------:R-:W-:Y:S01]  /*13050*/  ISETP.GE.AND P2, PT, R2, RZ, PT ;  /* 0x000000ff0200720c */ /* 0x000fe20003f46270 */
[----:B------:R-:W-:Y:S01]  /*13060*/  @!P5 IMAD.MOV R11, RZ, RZ, -R11 ;  /* 0x000000ffff0bd224 */ /* 0x000fe200078e0a0b */
[----:B------:R-:W-:Y:S01]  /*13070*/  ISETP.GT.U32.AND P5, PT, R4, R6, PT ;  /* 0x000000060400720c */ /* 0x000fe20003fa4070 */
[----:B------:R-:W-:-:S03]  /*13080*/  IMAD.HI.U32 R2, R25, R3, RZ ;  /* 0x0000000319027227 */ /* 0x000fc600078e00ff */
[----:B------:R0:W-:Y:S01]  /*13090*/  STL [R1+0x254], R11 ;  /* 0x0002540b01007387 */ /* 0x0001e20000100800 */
[----:B------:R-:W-:Y:S02]  /*130a0*/  IMAD.MOV R2, RZ, RZ, -R2 ;  /* 0x000000ffff027224 */ /* 0x000fe400078e0a02 */
        /* <DEDUP_REMOVED lines=9> */
[----:B------:R-:W-:-:S02]  /*13140*/  IABS R16, R8 ;  /* 0x0000000800107213 */ /* 0x000fc40000000000 */
[----:B------:R-:W-:Y:S01]  /*13150*/  IADD3 R2, R0, 0x8d, RZ ;  /* 0x0000008d00027810 */ /* 0x000fe20007ffe0ff */
[----:B0-----:R-:W-:Y:S01]  /*13160*/  IMAD.MOV.U32 R11, RZ, RZ, R18 ;  /* 0x000000ffff0b7224 */ /* 0x001fe200078e0012 */
[----:B------:R-:W-:Y:S01]  /*13170*/  IABS R13, R9 ;  /* 0x00000009000d7213 */ /* 0x000fe20000000000 */
[----:B------:R-:W-:Y:S02]  /*13180*/  IMAD.MOV R10, RZ, RZ, -R10 ;  /* 0x000000ffff0a7224 */ /* 0x000fe400078e0a0a */
[----:B------:R-:W-:-:S04]  /*13190*/  IMAD.HI.U32 R19, R25, R16, RZ ;  /* 0x0000001019137227 */ /* 0x000fc800078e00ff */
[--C-:B------:R-:W-:Y:S02]  /*131a0*/  @!P4 IMAD.IADD R7, R7, 0x1, -R4.reuse ;  /* 0x000000010707c824 */ /* 0x100fe400078e0a04 */
[----:B------:R-:W-:Y:S02]  /*131b0*/  @!P5 IMAD.IADD R3, R3, 0x1, -R4 ;  /* 0x000000010303d824 */ /* 0x000fe400078e0a04 */
[----:B------:R-:W-:Y:S01]  /*131c0*/  @!P1 IMAD.MOV R11, RZ, RZ, -R11 ;  /* 0x000000ffff0b9224 */ /* 0x000fe200078e0a0b */
[C---:B------:R-:W-:Y:S01]  /*131d0*/  ISETP.GT.U32.AND P5, PT, R4.reuse, R7, PT ;  /* 0x000000070400720c */ /* 0x040fe20003fa4070 */
[----:B------:R-:W-:Y:S01]  /*131e0*/  IMAD R15, R4, R10, R15 ;  /* 0x0000000a040f7224 */ /* 0x000fe200078e020f */
[----:B------:R-:W-:Y:S01]  /*131f0*/  IABS R10, R2 ;  /* 0x00000002000a7213 */ /* 0x000fe20000000000 */
[----:B------:R-:W-:Y:S01]  /*13200*/  IMAD.MOV R19, RZ, RZ, -R19 ;  /* 0x000000ffff137224 */ /* 0x000fe200078e0a13 */
[----:B------:R0:W-:Y:S01]  /*13210*/  STL [R1+0x248], R11 ;  /* 0x0002480b01007387 */ /* 0x0001e20000100800 */
[----:B------:R-:W-:Y:S01]  /*13220*/  ISETP.GE.AND P1, PT, R12, RZ, PT ;  /* 0x000000ff0c00720c */ /* 0x000fe20003f26270 */
[----:B------:R-:W-:Y:S01]  /*13230*/  IMAD.HI.U32 R17, R25, R13, RZ ;  /* 0x0000000d19117227 */ /* 0x000fe200078e00ff */
[----:B------:R-:W-:-:S03]  /*13240*/  ISETP.GT.U32.AND P4, PT, R4, R15, PT ;  /* 0x0000000f0400720c */ /* 0x000fc60003f84070 */
[C---:B------:R-:W-:Y:S01]  /*13250*/  IMAD R12, R4.reuse, R19, R16 ;  /* 0x00000013040c7224 */ /* 0x040fe200078e0210 */
[----:B------:R-:W-:Y:S01]  /*13260*/  IABS R16, R14 ;  /* 0x0000000e00107213 */ /* 0x000fe20000000000 */
[----:B------:R-:W-:Y:S02]  /*13270*/  IMAD.MOV.U32 R18, RZ, RZ, R10 ;  /* 0x000000ffff127224 */ /* 0x000fe400078e000a */
[----:B0-----:R-:W-:Y:S02]  /*13280*/  IMAD.MOV.U32 R11, RZ, RZ, R5 ;  /* 0x000000ffff0b7224 */ /* 0x001fe400078e0005 */
[----:B------:R-:W-:Y:S02]  /*13290*/  IMAD.MOV R17, RZ, RZ, -R17 ;  /* 0x000000ffff117224 */ /* 0x000fe400078e0a11 */
[----:B------:R-:W-:Y:S01]  /*132a0*/  @!P6 IMAD.MOV R11, RZ, RZ, -R11 ;  /* 0x000000ffff0be224 */ /* 0x000fe200078e0a0b */
[C---:B------:R-:W-:Y:S01]  /*132b0*/  ISETP.GT.U32.AND P6, PT, R4.reuse, R3, PT ;  /* 0x000000030400720c */ /* 0x040fe20003fc4070 */
[----:B------:R-:W-:Y:S01]  /*132c0*/  @!P5 IMAD.IADD R7, R7, 0x1, -R4 ;  /* 0x000000010707d824 */ /* 0x000fe200078e0a04 */
[C---:B------:R-:W-:Y:S01]  /*132d0*/  ISETP.GT.U32.AND P5, PT, R4.reuse, R12, PT ;  /* 0x0000000c0400720c */ /* 0x040fe20003fa4070 */
[----:B------:R-:W-:Y:S01]  /*132e0*/  IMAD.HI.U32 R5, R25, R18, RZ ;  /* 0x0000001219057227 */ /* 0x000fe200078e00ff */
[----:B------:R0:W-:Y:S03]  /*132f0*/  STL [R1+0x238], R11 ;  /* 0x0002380b01007387 */ /* 0x0001e60000100800 */
[----:B------:R-:W-:-:S02]  /*13300*/  IMAD R10, R4, R17, R13 ;  /* 0x00000011040a7224 */ /* 0x000fc400078e020d */
[----:B------:R-:W-:Y:S02]  /*13310*/  IMAD.MOV R5, RZ, RZ, -R5 ;  /* 0x000000ffff057224 */ /* 0x000fe400078e0a05 */
[----:B------:R-:W-:Y:S02]  /*13320*/  @!P4 IMAD.IADD R15, R15, 0x1, -R4 ;  /* 0x000000010f0fc824 */ /* 0x000fe400078e0a04 */
[----:B------:R-:W-:Y:S02]  /*13330*/  IMAD.MOV.U32 R13, RZ, RZ, R6 ;  /* 0x000000ffff0d7224 */ /* 0x000fe400078e0006 */
[----:B0-----:R-:W-:Y:S01]  /*13340*/  IMAD.MOV.U32 R11, RZ, RZ, R7 ;  /* 0x000000ffff0b7224 */ /* 0x001fe200078e0007 */
[C---:B------:R-:W-:Y:S01]  /*13350*/  ISETP.GT.U32.AND P4, PT, R4.reuse, R15, PT ;  /* 0x0000000f0400720c */ /* 0x040fe20003f84070 */
[----:B------:R-:W-:Y:S01]  /*13360*/  IMAD R7, R4, R5, R18 ;  /* 0x0000000504077224 */ /* 0x000fe200078e0212 */
[----:B------:R-:W-:Y:S01]  /*13370*/  IADD3 R5, R0, 0x8b, RZ ;  /* 0x0000008b00057810 */ /* 0x000fe20007ffe0ff */
[----:B------:R-:W-:Y:S01]  /*13380*/  @!P2 IMAD.MOV R11, RZ, RZ, -R11 ;  /* 0x000000ffff0ba224 */ /* 0x000fe200078e0a0b */
[----:B------:R-:W-:Y:S01]  /*13390*/  ISETP.GT.U32.AND P2, PT, R4, R10, PT ;  /* 0x0000000a0400720c */ /* 0x000fe20003f44070 */
[--C-:B------:R-:W-:Y:S01]  /*133a0*/  @!P5 IMAD.IADD R12, R12, 0x1, -R4.reuse ;  /* 0x000000010c0cd824 */ /* 0x100fe200078e0a04 */
[----:B------:R-:W-:Y:S01]  /*133b0*/  ISETP.GT.U32.AND P5, PT, R4, R7, PT ;  /* 0x000000070400720c */ /* 0x000fe20003fa4070 */
[----:B------:R-:W-:Y:S01]  /*133c0*/  @!P6 IMAD.IADD R3, R3, 0x1, -R4 ;  /* 0x000000010303e824 */ /* 0x000fe200078e0a04 */
[----:B------:R-:W-:Y:S01]  /*133d0*/  ISETP.GE.AND P6, PT, R9, RZ, PT ;  /* 0x000000ff0900720c */ /* 0x000fe20003fc6270 */
[----:B------:R-:W-:Y:S01]  /*133e0*/  IMAD.HI.U32 R6, R25, R16, RZ ;  /* 0x0000001019067227 */ /* 0x000fe200078e00ff */
[----:B------:R-:W-:-:S03]  /*133f0*/  IADD3 R9, R0, 0x88, RZ ;  /* 0x0000008800097810 */ /* 0x000fc60007ffe0ff */
[----:B------:R-:W-:Y:S01]  /*13400*/  @!P3 IMAD.MOV R13, RZ, RZ, -R13 ;  /* 0x000000ffff0db224 */ /* 0x000fe200078e0a0d */
[----:B------:R-:W-:Y:S01]  /*13410*/  ISETP.GE.AND P3, PT, R8, RZ, PT ;  /* 0x000000ff0800720c */ /* 0x000fe20003f66270 */
[----:B------:R-:W-:Y:S01]  /*13420*/  IMAD.MOV.U32 R8, RZ, RZ, R3 ;  /* 0x000000ffff087224 */ /* 0x000fe200078e0003 */
[----:B------:R-:W-:Y:S01]  /*13430*/  IABS R3, R9 ;  /* 0x0000000900037213 */ /* 0x000fe20000000000 */
[----:B------:R-:W-:Y:S01]  /*13440*/  @!P2 IMAD.IADD R10, R10, 0x1, -R4 ;  /* 0x000000010a0aa824 */ /* 0x000fe200078e0a04 */
[----:B------:R-:W-:Y:S01]  /*13450*/  ISETP.GT.U32.AND P2, PT, R4, R12, PT ;  /* 0x0000000c0400720c */ /* 0x000fe20003f44070 */
[----:B------:R-:W-:Y:S01]  /*13460*/  IMAD.MOV R6, RZ, RZ, -R6 ;  /* 0x000000ffff067224 */ /* 0x000fe200078e0a06 */
[----:B------:R0:W-:Y:S01]  /*13470*/  STL [R1+0x234], R13 ;  /* 0x0002340d01007387 */ /* 0x0001e20000100800 */
[----:B------:R-:W-:Y:S01]  /*13480*/  @!P4 IMAD.IADD R15, R15, 0x1, -R4 ;  /* 0x000000010f0fc824 */ /* 0x000fe200078e0a04 */
[----:B------:R-:W-:Y:S01]  /*13490*/  ISETP.GE.AND P4, PT, R2, RZ, PT ;  /* 0x000000ff0200720c */ /* 0x000fe20003f86270 */
[----:B------:R-:W-:Y:S01]  /*134a0*/  @!P0 IMAD.MOV R8, RZ, RZ, -R8 ;  /* 0x000000ffff088224 */ /* 0x000fe200078e0a08 */
[C---:B------:R-:W-:Y:S01]  /*134b0*/  ISETP.GT.U32.AND P0, PT, R4.reuse, R10, PT ;  /* 0x0000000a0400720c */ /* 0x040fe20003f04070 */
[----:B------:R-:W-:Y:S01]  /*134c0*/  IMAD R2, R4, R6, R16 ;  /* 0x0000000604027224 */ /* 0x000fe200078e0210 */
[----:B------:R-:W-:Y:S01]  /*134d0*/  IABS R16, R5 ;  /* 0x0000000500107213 */ /* 0x000fe20000000000 */
[----:B------:R-:W-:Y:S01]  /*134e0*/  @!P5 IMAD.IADD R7, R7, 0x1, -R4 ;  /* 0x000000010707d824 */ /* 0x000fe200078e0a04 */
[C---:B------:R-:W-:Y:S01]  /*134f0*/  IADD3 R6, R0.reuse, 0x89, RZ ;  /* 0x0000008900067810 */ /* 0x040fe20007ffe0ff */
[----:B------:R-:W-:Y:S01]  /*13500*/  STL [R1+0x230], R11 ;  /* 0x0002300b01007387 */ /* 0x000fe20000100800 */
[----:B0-----:R-:W-:Y:S01]  /*13510*/  IADD3 R13, R0, 0x8a, RZ ;  /* 0x0000008a000d7810 */ /* 0x001fe20007ffe0ff */
[----:B------:R-:W-:Y:S01]  /*13520*/  IMAD.HI.U32 R18, R25, R16, RZ ;  /* 0x0000001019127227 */ /* 0x000fe200078e00ff */
[----:B------:R-:W-:Y:S01]  /*13530*/  ISETP.GT.U32.AND P5, PT, R4, R7, PT ;  /* 0x000000070400720c */ /* 0x000fe20003fa4070 */
[----:B------:R0:W-:Y:S01]  /*13540*/  STL [R1+0x22c], R8 ;  /* 0x00022c0801007387 */ /* 0x0001e20000100800 */
[----:B------:R-:W-:Y:S01]  /*13550*/  IABS R17, R13 ;  /* 0x0000000d00117213 */ /* 0x000fe20000000000 */
[----:B------:R-:W-:-:S02]  /*13560*/  IMAD.MOV R18, RZ, RZ, -R18 ;  /* 0x000000ffff127224 */ /* 0x000fc400078e0a12 */
[--C-:B------:R-:W-:Y:S01]  /*13570*/  @!P2 IMAD.IADD R12, R12, 0x1, -R4.reuse ;  /* 0x000000010c0ca824 */ /* 0x100fe200078e0a04 */
[----:B------:R-:W-:Y:S01]  /*13580*/  ISETP.GT.U32.AND P2, PT, R4, R2, PT ;  /* 0x000000020400720c */ /* 0x000fe20003f44070 */
[----:B------:R-:W-:Y:S01]  /*13590*/  @!P0 IMAD.IADD R10, R10, 0x1, -R4 ;  /* 0x000000010a0a8824 */ /* 0x000fe200078e0a04 */
[----:B------:R-:W-:Y:S01]  /*135a0*/  ISETP.GE.AND P0, PT, R14, RZ, PT ;  /* 0x000000ff0e00720c */ /* 0x000fe20003f06270 */
[C---:B------:R-:W-:Y:S01]  /*135b0*/  IMAD R14, R4.reuse, R18, R16 ;  /* 0x00000012040e7224 */ /* 0x040fe200078e0210 */
[----:B0-----:R-:W-:Y:S01]  /*135c0*/  IABS R8, R6 ;  /* 0x0000000600087213 */ /* 0x001fe20000000000 */
[----:B------:R-:W-:Y:S02]  /*135d0*/  IMAD.MOV.U32 R11, RZ, RZ, R12 ;  /* 0x000000ffff0b7224 */ /* 0x000fe400078e000c */
[----:B------:R-:W-:Y:S01]  /*135e0*/  @!P5 IMAD.IADD R7, R7, 0x1, -R4 ;  /* 0x000000010707d824 */ /* 0x000fe200078e0a04 */
[----:B------:R-:W-:Y:S01]  /*135f0*/  ISETP.GT.U32.AND P5, PT, R4, R14, PT ;  /* 0x0000000e0400720c */ /* 0x000fe20003fa4070 */
[----:B------:R-:W-:-:S04]  /*13600*/  IMAD.HI.U32 R19, R25, R8, RZ ;  /* 0x0000000819137227 */ /* 0x000fc800078e00ff */
[----:B------:R-:W-:Y:S02]  /*13610*/  @!P1 IMAD.MOV R15, RZ, RZ, -R15 ;  /* 0x000000ffff0f9224 */ /* 0x000fe400078e0a0f */
[----:B------:R-:W-:Y:S02]  /*13620*/  @!P3 IMAD.MOV R11, RZ, RZ, -R11 ;  /* 0x000000ffff0bb224 */ /* 0x000fe400078e0a0b */
[----:B------:R-:W-:Y:S01]  /*13630*/  IMAD.MOV R19, RZ, RZ, -R19 ;  /* 0x000000ffff137224 */ /* 0x000fe200078e0a13 */
[----:B------:R-:W-:Y:S01]  /*13640*/  STL [R1+0x228], R15 ;  /* 0x0002280f01007387 */ /* 0x000fe20000100800 */
[----:B------:R-:W-:Y:S01]  /*13650*/  @!P2 IMAD.IADD R2, R2, 0x1, -R4 ;  /* 0x000000010202a824 */ /* 0x000fe200078e0a04 */
[----:B------:R-:W-:Y:S01]  /*13660*/  ISETP.GE.AND P2, PT, R5, RZ, PT ;  /* 0x000000ff0500720c */ /* 0x000fe20003f46270 */
[----:B------:R-:W-:Y:S01]  /*13670*/  IMAD.HI.U32 R16, R25, R17, RZ ;  /* 0x0000001119107227 */ /* 0x000fe200078e00ff */
[----:B------:R0:W-:Y:S01]  /*13680*/  STL [R1+0x220], R11 ;  /* 0x0002200b01007387 */ /* 0x0001e20000100800 */
[----:B------:R-:W-:-:S02]  /*13690*/  IADD3 R5, R0, 0x87, RZ ;  /* 0x0000008700057810 */ /* 0x000fc40007ffe0ff */
[C---:B------:R-:W-:Y:S01]  /*136a0*/  IMAD R8, R4.reuse, R19, R8 ;  /* 0x0000001304087224 */ /* 0x040fe200078e0208 */
[----:B------:R-:W-:Y:S01]  /*136b0*/  ISETP.GT.U32.AND P1, PT, R4, R2, PT ;  /* 0x000000020400720c */ /* 0x000fe20003f24070 */
[----:B------:R-:W-:-:S04]  /*136c0*/  IMAD.HI.U32 R18, R25, R3, RZ ;  /* 0x0000000319127227 */ /* 0x000fc800078e00ff */
[----:B------:R-:W-:Y:S02]  /*136d0*/  IMAD.MOV R16, RZ, RZ, -R16 ;  /* 0x000000ffff107224 */ /* 0x000fe400078e0a10 */
[----:B0-----:R-:W-:Y:S02]  /*136e0*/  IMAD.MOV.U32 R11, RZ, RZ, R10 ;  /* 0x000000ffff0b7224 */ /* 0x001fe400078e000a */
[----:B------:R-:W-:Y:S02]  /*136f0*/  @!P5 IMAD.IADD R14, R14, 0x1, -R4 ;  /* 0x000000010e0ed824 */ /* 0x000fe400078e0a04 */
[----:B------:R-:W-:Y:S01]  /*13700*/  @!P6 IMAD.MOV R11, RZ, RZ, -R11 ;  /* 0x000000ffff0be224 */ /* 0x000fe200078e0a0b */
[C---:B------:R-:W-:Y:S01]  /*13710*/  ISETP.GT.U32.AND P6, PT, R4.reuse, R8, PT ;  /* 0x000000080400720c */ /* 0x040fe20003fc4070 */
[----:B------:R-:W-:Y:S01]  /*13720*/  IMAD.MOV R18, RZ, RZ, -R18 ;  /* 0x000000ffff127224 */ /* 0x000fe200078e0a12 */
[C---:B------:R-:W-:Y:S01]  /*13730*/  ISETP.GT.U32.AND P3, PT, R4.reuse, R14, PT ;  /* 0x0000000e0400720c */ /* 0x040fe20003f64070 */
[----:B------:R-:W-:Y:S01]  /*13740*/  IMAD R16, R4, R16, R17 ;  /* 0x0000001004107224 */ /* 0x000fe200078e0211 */
[----:B------:R-:W-:Y:S01]  /*13750*/  IADD3 R17, R0, 0x86, RZ ;  /* 0x0000008600117810 */ /* 0x000fe20007ffe0ff */
[C---:B------:R-:W-:Y:S01]  /*13760*/  IMAD R3, R4.reuse, R18, R3 ;  /* 0x0000001204037224 */ /* 0x040fe200078e0203 */
[----:B------:R-:W-:Y:S01]  /*13770*/  IABS R18, R5 ;  /* 0x0000000500127213 */ /* 0x000fe20000000000 */
[----:B------:R-:W-:Y:S01]  /*13780*/  @!P4 IMAD.MOV R7, RZ, RZ, -R7 ;  /* 0x000000ffff07c224 */ /* 0x000fe200078e0a07 */
[----:B------:R-:W-:Y:S01]  /*13790*/  ISETP.GT.U32.AND P5, PT, R4, R16, PT ;  /* 0x000000100400720c */ /* 0x000fe20003fa4070 */
[----:B------:R-:W-:Y:S01]  /*137a0*/  @!P1 IMAD.IADD R2, R2, 0x1, -R4 ;  /* 0x0000000102029824 */ /* 0x000fe200078e0a04 */
[----:B------:R-:W-:Y:S01]  /*137b0*/  IABS R15, R17 ;  /* 0x00000011000f7213 */ /* 0x000fe20000000000 */
[----:B------:R-:W-:Y:S01]  /*137c0*/  IMAD.MOV.U32 R12, RZ, RZ, R18 ;  /* 0x000000ffff0c7224 */ /* 0x000fe200078e0012 */
[----:B------:R0:W-:Y:S01]  /*137d0*/  STL [R1+0x21c], R11 ;  /* 0x00021c0b01007387 */ /* 0x0001e20000100800 */
[----:B------:R-:W-:Y:S01]  /*137e0*/  @!P6 IMAD.IADD R8, R8, 0x1, -R4 ;  /* 0x000000010808e824 */ /* 0x000fe200078e0a04 */
[----:B------:R-:W-:Y:S01]  /*137f0*/  ISETP.GT.U32.AND P1, PT, R4, R3, PT ;  /* 0x000000030400720c */ /* 0x000fe20003f24070 */
[----:B------:R-:W-:Y:S01]  /*13800*/  IMAD.HI.U32 R10, R25, R12, RZ ;  /* 0x0000000c190a7227 */ /* 0x000fe200078e00ff */
[----:B------:R1:W-:Y:S01]  /*13810*/  STL [R1+0x218], R7 ;  /* 0x0002180701007387 */ /* 0x0003e20000100800 */
[----:B------:R-:W-:-:S02]  /*13820*/  ISETP.GE.AND P4, PT, R13, RZ, PT ;  /* 0x000000ff0d00720c */ /* 0x000fc40003f86270 */
[----:B------:R-:W-:Y:S01]  /*13830*/  @!P3 IMAD.IADD R14, R14, 0x1, -R4 ;  /* 0x000000010e0eb824 */ /* 0x000fe200078e0a04 */
[----:B------:R-:W-:Y:S01]  /*13840*/  ISETP.GE.AND P3, PT, R6, RZ, PT ;  /* 0x000000ff0600720c */ /* 0x000fe20003f66270 */
[----:B------:R-:W-:Y:S02]  /*13850*/  IMAD.MOV R10, RZ, RZ, -R10 ;  /* 0x000000ffff0a7224 */ /* 0x000fe400078e0a0a */
[----:B0-----:R-:W-:Y:S02]  /*13860*/  IMAD.MOV.U32 R11, RZ, RZ, R2 ;  /* 0x000000ffff0b7224 */ /* 0x001fe400078e0002 */
[----:B------:R-:W-:Y:S01]  /*13870*/  @!P5 IMAD.IADD R16, R16, 0x1, -R4 ;  /* 0x000000011010d824 */ /* 0x000fe200078e0a04 */
[----:B------:R-:W-:Y:S01]  /*13880*/  ISETP.GE.AND P5, PT, R9, RZ, PT ;  /* 0x000000ff0900720c */ /* 0x000fe20003fa6270 */
[----:B-1----:R-:W-:Y:S02]  /*13890*/  IMAD.MOV.U32 R7, RZ, RZ, R15 ;  /* 0x000000ffff077224 */ /* 0x002fe400078e000f */
[----:B------:R-:W-:Y:S01]  /*138a0*/  @!P0 IMAD.MOV R11, RZ, RZ, -R11 ;  /* 0x000000ffff0b8224 */ /* 0x000fe200078e0a0b */
[C---:B------:R-:W-:Y:S01]  /*138b0*/  ISETP.GT.U32.AND P0, PT, R4.reuse, R8, PT ;  /* 0x000000080400720c */ /* 0x040fe20003f04070 */
[----:B------:R-:W-:Y:S01]  /*138c0*/  IMAD.HI.U32 R6, R25, R7, RZ ;  /* 0x0000000719067227 */ /* 0x000fe200078e00ff */
[----:B------:R-:W-:-:S02]  /*138d0*/  ISETP.GT.U32.AND P6, PT, R4, R16, PT ;  /* 0x000000100400720c */ /* 0x000fc40003fc4070 */
[----:B------:R0:W-:Y:S01]  /*138e0*/  STL [R1+0x214], R11 ;  /* 0x0002140b01007387 */ /* 0x0001e20000100800 */
[----:B------:R-:W-:Y:S01]  /*138f0*/  IMAD R9, R4, R10, R12 ;  /* 0x0000000a04097224 */ /* 0x000fe200078e020c */
[----:B------:R-:W-:Y:S01]  /*13900*/  IADD3 R12, R0, 0x85, RZ ;  /* 0x00000085000c7810 */ /* 0x000fe20007ffe0ff */
[----:B------:R-:W-:Y:S02]  /*13910*/  IMAD.MOV R6, RZ, RZ, -R6 ;  /* 0x000000ffff067224 */ /* 0x000fe400078e0a06 */
[----:B------:R-:W-:Y:S02]  /*13920*/  IMAD.MOV.U32 R10, RZ, RZ, R14 ;  /* 0x000000ffff0a7224 */ /* 0x000fe400078e000e */
[C---:B------:R-:W-:Y:S01]  /*13930*/  IMAD R2, R4.reuse, R6, R7 ;  /* 0x0000000604027224 */ /* 0x040fe200078e0207 */
[----:B------:R-:W-:Y:S01]  /*13940*/  IABS R7, R12 ;  /* 0x0000000c00077213 */ /* 0x000fe20000000000 */
[----:B------:R-:W-:Y:S01]  /*13950*/  @!P2 IMAD.MOV R10, RZ, RZ, -R10 ;  /* 0x000000ffff0aa224 */ /* 0x000fe200078e0a0a */
[----:B------:R-:W-:Y:S01]  /*13960*/  ISETP.GT.U32.AND P2, PT, R4, R9, PT ;  /* 0x000000090400720c */ /* 0x000fe20003f44070 */
[--C-:B------:R-:W-:Y:S01]  /*13970*/  @!P1 IMAD.IADD R3, R3, 0x1, -R4.reuse ;  /* 0x0000000103039824 */ /* 0x100fe200078e0a04 */
[----:B------:R-:W-:Y:S01]  /*13980*/  IADD3 R6, R0, 0x84, RZ ;  /* 0x0000008400067810 */ /* 0x000fe20007ffe0ff */
[--C-:B------:R-:W-:Y:S01]  /*13990*/  @!P0 IMAD.IADD R8, R8, 0x1, -R4.reuse ;  /* 0x0000000108088824 */ /* 0x100fe200078e0a04 */
[----:B------:R-:W-:Y:S01]  /*139a0*/  ISETP.GT.U32.AND P0, PT, R4, R2, PT ;  /* 0x000000020400720c */ /* 0x000fe20003f04070 */
[----:B------:R-:W-:Y:S01]  /*139b0*/  @!P6 IMAD.IADD R16, R16, 0x1, -R4 ;  /* 0x000000011010e824 */ /* 0x000fe200078e0a04 */
[----:B------:R-:W-:Y:S01]  /*139c0*/  ISETP.GT.U32.AND P1, PT, R4, R3, PT ;  /* 0x000000030400720c */ /* 0x000fe20003f24070 */
[----:B------:R-:W-:Y:S01]  /*139d0*/  IMAD.HI.U32 R15, R25, R7, RZ ;  /* 0x00000007190f7227 */ /* 0x000fe200078e00ff */
[----:B------:R1:W-:Y:S01]  /*139e0*/  STL [R1+0x210], R10 ;  /* 0x0002100a01007387 */ /* 0x0003e20000100800 */
[----:B------:R-:W-:-:S02]  /*139f0*/  ISETP.GE.AND P6, PT, R5, RZ, PT ;  /* 0x000000ff0500720c */ /* 0x000fc40003fc6270 */
[----:B0-----:R-:W-:Y:S01]  /*13a00*/  IMAD.MOV.U32 R11, RZ, RZ, R16 ;  /* 0x000000ffff0b7224 */ /* 0x001fe200078e0010 */
[----:B------:R-:W-:Y:S01]  /*13a10*/  IABS R5, R6 ;  /* 0x0000000600057213 */ /* 0x000fe20000000000 */
[--C-:B------:R-:W-:Y:S01]  /*13a20*/  @!P2 IMAD.IADD R9, R9, 0x1, -R4.reuse ;  /* 0x000000010909a824 */ /* 0x100fe200078e0a04 */
[----:B------:R-:W-:Y:S01]  /*13a30*/  ISETP.GE.AND P2, PT, R12, RZ, PT ;  /* 0x000000ff0c00720c */ /* 0x000fe20003f46270 */
[----:B------:R-:W-:Y:S01]  /*13a40*/  IMAD.MOV R15, RZ, RZ, -R15 ;  /* 0x000000ffff0f7224 */ /* 0x000fe200078e0a0f */
[----:B------:R-:W-:Y:S01]  /*13a50*/  IADD3 R16, R0, 0x7d, RZ ;  /* 0x0000007d00107810 */ /* 0x000fe20007ffe0ff */
[--C-:B------:R-:W-:Y:S01]  /*13a60*/  @!P0 IMAD.IADD R2, R2, 0x1, -R4.reuse ;  /* 0x0000000102028824 */ /* 0x100fe200078e0a04 */
[----:B-1----:R-:W-:Y:S01]  /*13a70*/  IADD3 R10, R0, 0x83, RZ ;  /* 0x00000083000a7810 */ /* 0x002fe20007ffe0ff */
[----:B------:R-:W-:Y:S01]  /*13a80*/  @!P4 IMAD.MOV R11, RZ, RZ, -R11 ;  /* 0x000000ffff0bc224 */ /* 0x000fe200078e0a0b */
[C---:B------:R-:W-:Y:S01]  /*13a90*/  ISETP.GT.U32.AND P0, PT, R4.reuse, R9, PT ;  /* 0x000000090400720c */ /* 0x040fe20003f04070 */
[C---:B------:R-:W-:Y:S01]  /*13aa0*/  IMAD R7, R4.reuse, R15, R7 ;  /* 0x0000000f04077224 */ /* 0x040fe200078e0207 */
[----:B------:R-:W-:Y:S01]  /*13ab0*/  IABS R13, R10 ;  /* 0x0000000a000d7213 */ /* 0x000fe20000000000 */
[----:B------:R-:W-:Y:S01]  /*13ac0*/  @!P1 IMAD.IADD R3, R3, 0x1, -R4 ;  /* 0x0000000103039824 */ /* 0x000fe200078e0a04 */
[----:B------:R0:W-:Y:S01]  /*13ad0*/  STL [R1+0x20c], R11 ;  /* 0x00020c0b01007387 */ /* 0x0001e20000100800 */
[----:B------:R-:W-:Y:S01]  /*13ae0*/  @!P3 IMAD.MOV R8, RZ, RZ, -R8 ;  /* 0x000000ffff08b224 */ /* 0x000fe200078e0a08 */
[C---:B------:R-:W-:Y:S01]  /*13af0*/  ISETP.GT.U32.AND P3, PT, R4.reuse, R7, PT ;  /* 0x000000070400720c */ /* 0x040fe20003f64070 */
[----:B------:R-:W-:Y:S01]  /*13b00*/  IMAD.HI.U32 R14, R25, R5, RZ ;  /* 0x00000005190e7227 */ /* 0x000fe200078e00ff */
[----:B------:R-:W-:-:S02]  /*13b10*/  ISETP.GT.U32.AND P4, PT, R4, R2, PT ;  /* 0x000000020400720c */ /* 0x000fc40003f84070 */
[----:B------:R-:W-:Y:S01]  /*13b20*/  ISETP.GE.AND P1, PT, R17, RZ, PT ;  /* 0x000000ff1100720c */ /* 0x000fe20003f26270 */
[----:B------:R-:W-:Y:S01]  /*13b30*/  IMAD.MOV R12, RZ, RZ, -R14 ;  /* 0x000000ffff0c7224 */ /* 0x000fe200078e0a0e */
[----:B------:R1:W-:Y:S01]  /*13b40*/  STL [R1+0x1e4], R8 ;  /* 0x0001e40801007387 */ /* 0x0003e20000100800 */
[----:B------:R-:W-:Y:S02]  /*13b50*/  @!P0 IMAD.IADD R9, R9, 0x1, -R4 ;  /* 0x0000000109098824 */ /* 0x000fe400078e0a04 */
[----:B0-----:R-:W-:Y:S02]  /*13b60*/  IMAD.MOV.U32 R11, RZ, RZ, R3 ;  /* 0x000000ffff0b7224 */ /* 0x001fe400078e0003 */
[----:B------:R-:W-:-:S04]  /*13b70*/  IMAD.HI.U32 R3, R25, R13, RZ ;  /* 0x0000000d19037227 */ /* 0x000fc800078e00ff */
[----:B------:R-:W-:Y:S01]  /*13b80*/  @!P5 IMAD.MOV R11, RZ, RZ, -R11 ;  /* 0x000000ffff0bd224 */ /* 0x000fe200078e0a0b */
[----:B------:R-:W-:Y:S01]  /*13b90*/  ISETP.GE.AND P5, PT, R6, RZ, PT ;  /* 0x000000ff0600720c */ /* 0x000fe20003fa6270 */
[----:B------:R-:W-:Y:S01]  /*13ba0*/  IMAD.MOV R6, RZ, RZ, -R3 ;  /* 0x000000ffff067224 */ /* 0x000fe200078e0a03 */
[----:B-1----:R-:W-:Y:S01]  /*13bb0*/  IADD3 R8, R0, 0x80, RZ ;  /* 0x0000008000087810 */ /* 0x002fe20007ffe0ff */
[----:B------:R-:W-:Y:S01]  /*13bc0*/  IMAD.MOV.U32 R14, RZ, RZ, R9 ;  /* 0x000000ffff0e7224 */ /* 0x000fe200078e0009 */
[----:B------:R0:W-:Y:S01]  /*13bd0*/  STL [R1+0x1e8], R11 ;  /* 0x0001e80b01007387 */ /* 0x0001e20000100800 */
[C---:B------:R-:W-:Y:S01]  /*13be0*/  IMAD R6, R4.reuse, R6, R13 ;  /* 0x0000000604067224 */ /* 0x040fe200078e020d */
[----:B------:R-:W-:Y:S01]  /*13bf0*/  IABS R3, R8 ;  /* 0x0000000800037213 */ /* 0x000fe20000000000 */
[----:B------:R-:W-:Y:S02]  /*13c00*/  @!P3 IMAD.IADD R7, R7, 0x1, -R4 ;  /* 0x000000010707b824 */ /* 0x000fe400078e0a04 */
[----:B------:R-:W-:Y:S01]  /*13c10*/  @!P6 IMAD.MOV R14, RZ, RZ, -R14 ;  /* 0x000000ffff0ee224 */ /* 0x000fe200078e0a0e */
[C---:B------:R-:W-:Y:S01]  /*13c20*/  ISETP.GT.U32.AND P6, PT, R4.reuse, R6, PT ;  /* 0x000000060400720c */ /* 0x040fe20003fc4070 */
[C---:B------:R-:W-:Y:S01]  /*13c30*/  IMAD R5, R4.reuse, R12, R5 ;  /* 0x0000000c04057224 */ /* 0x040fe200078e0205 */
[----:B------:R-:W-:Y:S01]  /*13c40*/  ISETP.GT.U32.AND P3, PT, R4, R7, PT ;  /* 0x000000070400720c */ /* 0x000fe20003f64070 */
[----:B------:R-:W-:Y:S01]  /*13c50*/  @!P4 IMAD.IADD R2, R2, 0x1, -R4 ;  /* 0x000000010202c824 */ /* 0x000fe200078e0a04 */
[----:B------:R-:W-:Y:S01]  /*13c60*/  IADD3 R12, R0, 0x82, RZ ;  /* 0x00000082000c7810 */ /* 0x000fe20007ffe0ff */
[----:B------:R-:W-:Y:S01]  /*13c70*/  STL [R1+0x1f0], R14 ;  /* 0x0001f00e01007387 */ /* 0x000fe20000100800 */
[----:B------:R-:W-:Y:S01]  /*13c80*/  ISETP.GT.U32.AND P0, PT, R4, R5, PT ;  /* 0x000000050400720c */ /* 0x000fe20003f04070 */
[----:B0-----:R-:W-:Y:S01]  /*13c90*/  IMAD.MOV.U32 R11, RZ, RZ, R2 ;  /* 0x000000ffff0b7224 */ /* 0x001fe200078e0002 */
[----:B------:R-:W-:Y:S01]  /*13ca0*/  IABS R19, R12 ;  /* 0x0000000c00137213 */ /* 0x000fe20000000000 */
[----:B------:R-:W-:Y:S01]  /*13cb0*/  IMAD.HI.U32 R2, R25, R3, RZ ;  /* 0x0000000319027227 */ /* 0x000fe200078e00ff */
[----:B------:R-:W-:-:S02]  /*13cc0*/  ISETP.GE.AND P4, PT, R10, RZ, PT ;  /* 0x000000ff0a00720c */ /* 0x000fc40003f86270 */
[----:B------:R-:W-:Y:S01]  /*13cd0*/  IADD3 R10, R0, 0x81, RZ ;  /* 0x00000081000a7810 */ /* 0x000fe20007ffe0ff */
[----:B------:R-:W-:Y:S01]  /*13ce0*/  @!P1 IMAD.MOV R11, RZ, RZ, -R11 ;  /* 0x000000ffff0b9224 */ /* 0x000fe200078e0a0b */
[----:B------:R-:W-:Y:S01]  /*13cf0*/  ISETP.GE.AND P1, PT, R12, RZ, PT ;  /* 0x000000ff0c00720c */ /* 0x000fe20003f26270 */
[----:B------:R-:W-:Y:S01]  /*13d00*/  IMAD.HI.U32 R12, R25, R19, RZ ;  /* 0x00000013190c7227 */ /* 0x000fe200078e00ff */
[----:B------:R-:W-:Y:S02]  /*13d10*/  IABS R20, R10 ;  /* 0x0000000a00147213 */ /* 0x000fe40000000000 */
[----:B------:R0:W-:Y:S01]  /*13d20*/  STL [R1+0x200], R11 ;  /* 0x0002000b01007387 */ /* 0x0001e20000100800 */
[--C-:B------:R-:W-:Y:S02]  /*13d30*/  @!P6 IMAD.IADD R6, R6, 0x1, -R4.reuse ;  /* 0x000000010606e824 */ /* 0x100fe400078e0a04 */
[----:B------:R-:W-:Y:S01]  /*13d40*/  @!P3 IMAD.IADD R7, R7, 0x1, -R4 ;  /* 0x000000010707b824 */ /* 0x000fe200078e0a04 */
[----:B------:R-:W-:Y:S01]  /*13d50*/  ISETP.GE.AND P3, PT, R10, RZ, PT ;  /* 0x000000ff0a00720c */ /* 0x000fe20003f66270 */
[----:B------:R-:W-:Y:S01]  /*13d60*/  IMAD.MOV R10, RZ, RZ, -R12 ;  /* 0x000000ffff0a7224 */ /* 0x000fe200078e0a0c */
[----:B------:R-:W-:Y:S01]  /*13d70*/  ISETP.GT.U32.AND P6, PT, R4, R6, PT ;  /* 0x000000060400720c */ /* 0x000fe20003fc4070 */
[----:B------:R-:W-:Y:S01]  /*13d80*/  @!P0 IMAD.IADD R5, R5, 0x1, -R4 ;  /* 0x0000000105058824 */ /* 0x000fe200078e0a04 */
[----:B------:R-:W-:Y:S01]  /*13d90*/  IADD3 R12, R0, 0x7f, RZ ;  /* 0x0000007f000c7810 */ /* 0x000fe20007ffe0ff */
[----:B------:R-:W-:-:S03]  /*13da0*/  IMAD.HI.U32 R9, R25, R20, RZ ;  /* 0x0000001419097227 */ /* 0x000fc600078e00ff */
[C---:B------:R-:W-:Y:S01]  /*13db0*/  ISETP.GT.U32.AND P0, PT, R4.reuse, R5, PT ;  /* 0x000000050400720c */ /* 0x040fe20003f04070 */
[----:B------:R-:W-:Y:S01]  /*13dc0*/  IMAD R19, R4, R10, R19 ;  /* 0x0000000a04137224 */ /* 0x000fe200078e0213 */
[----:B------:R-:W-:Y:S01]  /*13dd0*/  IABS R10, R16 ;  /* 0x00000010000a7213 */ /* 0x000fe20000000000 */
[----:B------:R-:W-:Y:S01]  /*13de0*/  IMAD.MOV.U32 R13, RZ, RZ, R7 ;  /* 0x000000ffff0d7224 */ /* 0x000fe200078e0007 */
[----:B------:R-:W-:Y:S01]  /*13df0*/  IADD3 R7, R0, 0x7c, RZ ;  /* 0x0000007c00077810 */ /* 0x000fe20007ffe0ff */
[----:B------:R-:W-:Y:S02]  /*13e00*/  IMAD.MOV R9, RZ, RZ, -R9 ;  /* 0x000000ffff097224 */ /* 0x000fe400078e0a09 */
[----:B------:R-:W-:Y:S01]  /*13e10*/  @!P2 IMAD.MOV R13, RZ, RZ, -R13 ;  /* 0x000000ffff0da224 */ /* 0x000fe200078e0a0d */
[C---:B------:R-:W-:Y:S01]  /*13e20*/  ISETP.GT.U32.AND P2, PT, R4.reuse, R19, PT ;  /* 0x000000130400720c */ /* 0x040fe20003f44070 */
[----:B------:R-:W-:Y:S01]  /*13e30*/  IMAD R20, R4, R9, R20 ;  /* 0x0000000904147224 */ /* 0x000fe200078e0214 */
[----:B------:R-:W-:Y:S01]  /*13e40*/  IABS R15, R7 ;  /* 0x00000007000f7213 */ /* 0x000fe20000000000 */
[--C-:B------:R-:W-:Y:S01]  /*13e50*/  @!P6 IMAD.IADD R6, R6, 0x1, -R4.reuse ;  /* 0x000000010606e824 */ /* 0x100fe200078e0a04 */
[----:B------:R1:W-:Y:S01]  /*13e60*/  STL [R1+0x204], R13 ;  /* 0x0002040d01007387 */ /* 0x0003e20000100800 */
[----:B------:R-:W-:Y:S01]  /*13e70*/  @!P0 IMAD.IADD R5, R5, 0x1, -R4 ;  /* 0x0000000105058824 */ /* 0x000fe200078e0a04 */
[----:B------:R-:W-:Y:S01]  /*13e80*/  ISETP.GT.U32.AND P6, PT, R4, R20, PT ;  /* 0x000000140400720c */ /* 0x000fe20003fc4070 */
[----:B------:R-:W-:Y:S01]  /*13e90*/  IMAD.MOV R2, RZ, RZ, -R2 ;  /* 0x000000ffff027224 */ /* 0x000fe200078e0a02 */
[----:B------:R-:W-:Y:S01]  /*13ea0*/  ISETP.GE.AND P0, PT, R8, RZ, PT ;  /* 0x000000ff0800720c */ /* 0x000fe20003f06270 */
[----:B0-----:R-:W-:Y:S01]  /*13eb0*/  IMAD.MOV.U32 R11, RZ, RZ, R5 ;  /* 0x000000ffff0b7224 */ /* 0x001fe200078e0005 */
[----:B------:R-:W-:Y:S01]  /*13ec0*/  IADD3 R8, R0, 0x7e, RZ ;  /* 0x0000007e00087810 */ /* 0x000fe20007ffe0ff */
[----:B------:R-:W-:-:S02]  /*13ed0*/  IMAD R2, R4, R2, R3 ;  /* 0x0000000204027224 */ /* 0x000fc400078e0203 */
[--C-:B------:R-:W-:Y:S01]  /*13ee0*/  @!P2 IMAD.IADD R19, R19, 0x1, -R4.reuse ;  /* 0x000000011313a824 */ /* 0x100fe200078e0a04 */
[----:B------:R-:W-:Y:S01]  /*13ef0*/  IABS R3, R8 ;  /* 0x0000000800037213 */ /* 0x000fe20000000000 */
[----:B------:R-:W-:Y:S01]  /*13f00*/  @!P5 IMAD.MOV R11, RZ, RZ, -R11 ;  /* 0x000000ffff0bd224 */ /* 0x000fe200078e0a0b */
[----:B------:R-:W-:Y:S01]  /*13f10*/  ISETP.GE.AND P5, PT, R12, RZ, PT ;  /* 0x000000ff0c00720c */ /* 0x000fe20003fa6270 */
[C---:B------:R-:W-:Y:S01]  /*13f20*/  IMAD.HI.U32 R5, R25.reuse, R15, RZ ;  /* 0x0000000f19057227 */ /* 0x040fe200078e00ff */
[----:B------:R-:W-:Y:S02]  /*13f30*/  ISETP.GT.U32.AND P2, PT, R4, R19, PT ;  /* 0x000000130400720c */ /* 0x000fe40003f44070 */
[----:B------:R-:W-:Y:S01]  /*13f40*/  IABS R12, R12 ;  /* 0x0000000c000c7213 */ /* 0x000fe20000000000 */
[----:B------:R-:W-:Y:S01]  /*13f50*/  @!P6 IMAD.IADD R20, R20, 0x1, -R4 ;  /* 0x000000011414e824 */ /* 0x000fe200078e0a04 */
[----:B------:R0:W-:Y:S01]  /*13f60*/  STL [R1+0x208], R11 ;  /* 0x0002080b01007387 */ /* 0x0001e20000100800 */
[----:B------:R-:W-:-:S03]  /*13f70*/  IMAD.HI.U32 R9, R25, R3, RZ ;  /* 0x0000000319097227 */ /* 0x000fc600078e00ff */
[----:B------:R-:W-:Y:S01]  /*13f80*/  ISETP.GT.U32.AND P6, PT, R4, R20, PT ;  /* 0x000000140400720c */ /* 0x000fe20003fc4070 */
[----:B-1----:R-:W-:-:S04]  /*13f90*/  IMAD.HI.U32 R13, R25, R12, RZ ;  /* 0x0000000c190d7227 */ /* 0x002fc800078e00ff */
[----:B------:R-:W-:Y:S02]  /*13fa0*/  IMAD.MOV R13, RZ, RZ, -R13 ;  /* 0x000000ffff0d7224 */ /* 0x000fe400078e0a0d */
[----:B0-----:R-:W-:Y:S02]  /*13fb0*/  IMAD.MOV.U32 R11, RZ, RZ, R6 ;  /* 0x000000ffff0b7224 */ /* 0x001fe400078e0006 */
[----:B------:R-:W-:Y:S01]  /*13fc0*/  @!P2 IMAD.IADD R19, R19, 0x1, -R4 ;  /* 0x000000011313a824 */ /* 0x000fe200078e0a04 */
[----:B------:R-:W-:Y:S01]  /*13fd0*/  ISETP.GE.AND P2, PT, R8, RZ, PT ;  /* 0x000000ff0800720c */ /* 0x000fe20003f46270 */
[----:B------:R-:W-:Y:S01]  /*13fe0*/  @!P4 IMAD.MOV R11, RZ, RZ, -R11 ;  /* 0x000000ffff0bc224 */ /* 0x000fe200078e0a0b */
[C---:B------:R-:W-:Y:S01]  /*13ff0*/  ISETP.GT.U32.AND P4, PT, R4.reuse, R2, PT ;  /* 0x000000020400720c */ /* 0x040fe20003f84070 */
[----:B------:R-:W-:Y:S01]  /*14000*/  IMAD R8, R4, R13, R12 ;  /* 0x0000000d04087224 */ /* 0x000fe200078e020c */
[----:B------:R-:W-:Y:S01]  /*14010*/  IADD3 R12, R0, 0x79, RZ ;  /* 0x00000079000c7810 */ /* 0x000fe20007ffe0ff */
[--C-:B------:R-:W-:Y:S01]  /*14020*/  @!P6 IMAD.IADD R20, R20, 0x1, -R4.reuse ;  /* 0x000000011414e824 */ /* 0x100fe200078e0a04 */
[----:B------:R0:W-:Y:S01]  /*14030*/  STL [R1+0x1f4], R11 ;  /* 0x0001f40b01007387 */ /* 0x0001e20000100800 */
[----:B------:R-:W-:Y:S01]  /*14040*/  IMAD.MOV R9, RZ, RZ, -R9 ;  /* 0x000000ffff097224 */ /* 0x000fe200078e0a09 */
[----:B------:R-:W-:Y:S01]  /*14050*/  ISETP.GT.U32.AND P6, PT, R4, R8, PT ;  /* 0x000000080400720c */ /* 0x000fe20003fc4070 */
[----:B------:R-:W-:Y:S01]  /*14060*/  IMAD.MOV R5, RZ, RZ, -R5 ;  /* 0x000000ffff057224 */ /* 0x000fe200078e0a05 */
[----:B------:R-:W-:Y:S01]  /*14070*/  IADD3 R13, R0, 0x78, RZ ;  /* 0x00000078000d7810 */ /* 0x000fe20007ffe0ff */
[C---:B------:R-:W-:Y:S01]  /*14080*/  IMAD R3, R4.reuse, R9, R3 ;  /* 0x0000000904037224 */ /* 0x040fe200078e0203 */
[----:B------:R-:W-:Y:S01]  /*14090*/  IABS R18, R12 ;  /* 0x0000000c00127213 */ /* 0x000fe20000000000 */
[----:B------:R-:W-:Y:S01]  /*140a0*/  IMAD R15, R4, R5, R15 ;  /* 0x00000005040f7224 */ /* 0x000fe200078e020f */
[----:B------:R-:W-:Y:S01]  /*140b0*/  IADD3 R5, R0, 0x7b, RZ ;  /* 0x0000007b00057810 */ /* 0x000fe20007ffe0ff */
[----:B------:R-:W-:Y:S01]  /*140c0*/  @!P4 IMAD.IADD R2, R2, 0x1, -R4 ;  /* 0x000000010202c824 */ /* 0x000fe200078e0a04 */
[----:B------:R-:W-:Y:S01]  /*140d0*/  ISETP.GT.U32.AND P4, PT, R4, R3, PT ;  /* 0x000000030400720c */ /* 0x000fe20003f84070 */
[----:B0-----:R-:W-:Y:S01]  /*140e0*/  IMAD.MOV.U32 R11, RZ, RZ, R19 ;  /* 0x000000ffff0b7224 */ /* 0x001fe200078e0013 */
[----:B------:R-:W-:Y:S01]  /*140f0*/  IABS R9, R5 ;  /* 0x0000000500097213 */ /* 0x000fe20000000000 */
[----:B------:R-:W-:-:S04]  /*14100*/  IMAD.HI.U32 R14, R25, R10, RZ ;  /* 0x0000000a190e7227 */ /* 0x000fc800078e00ff */
[----:B------:R-:W-:Y:S01]  /*14110*/  @!P6 IMAD.IADD R8, R8, 0x1, -R4 ;  /* 0x000000010808e824 */ /* 0x000fe200078e0a04 */
[----:B------:R-:W-:Y:S01]  /*14120*/  ISETP.GT.U32.AND P6, PT, R4, R2, PT ;  /* 0x000000020400720c */ /* 0x000fe20003fc4070 */
[----:B------:R-:W-:Y:S02]  /*14130*/  @!P1 IMAD.MOV R11, RZ, RZ, -R11 ;  /* 0x000000ffff0b9224 */ /* 0x000fe400078e0a0b */
[----:B------:R-:W-:Y:S01]  /*14140*/  IMAD.MOV R6, RZ, RZ, -R14 ;  /* 0x000000ffff067224 */ /* 0x000fe200078e0a0e */
[----:B------:R-:W-:Y:S01]  /*14150*/  IADD3 R14, R0, 0x7a, RZ ;  /* 0x0000007a000e7810 */ /* 0x000fe20007ffe0ff */
[----:B------:R-:W-:Y:S01]  /*14160*/  @!P4 IMAD.IADD R3, R3, 0x1, -R4 ;  /* 0x000000010303c824 */ /* 0x000fe200078e0a04 */
[----:B------:R-:W-:Y:S01]  /*14170*/  ISETP.GT.U32.AND P4, PT, R4, R8, PT ;  /* 0x000000080400720c */ /* 0x000fe20003f84070 */
[----:B------:R-:W-:Y:S01]  /*14180*/  IMAD.HI.U32 R21, R25, R9, RZ ;  /* 0x0000000919157227 */ /* 0x000fe200078e00ff */
[----:B------:R0:W-:Y:S01]  /*14190*/  STL [R1+0x1e0], R11 ;  /* 0x0001e00b01007387 */ /* 0x0001e20000100800 */
[----:B------:R-:W-:-:S02]  /*141a0*/  IABS R17, R14 ;  /* 0x0000000e00117213 */ /* 0x000fc40000000000 */
[C---:B------:R-:W-:Y:S01]  /*141b0*/  IMAD R10, R4.reuse, R6, R10 ;  /* 0x00000006040a7224 */ /* 0x040fe200078e020a */
[----:B------:R-:W-:Y:S01]  /*141c0*/  ISETP.GT.U32.AND P1, PT, R4, R3, PT ;  /* 0x000000030400720c */ /* 0x000fe20003f24070 */
[----:B------:R-:W-:Y:S01]  /*141d0*/  @!P6 IMAD.IADD R2, R2, 0x1, -R4 ;  /* 0x000000010202e824 */ /* 0x000fe200078e0a04 */
[----:B------:R-:W-:Y:S01]  /*141e0*/  ISETP.GT.U32.AND P6, PT, R4, R15, PT ;  /* 0x0000000f0400720c */ /* 0x000fe20003fc4070 */
[----:B------:R-:W-:Y:S01]  /*141f0*/  IMAD.MOV R21, RZ, RZ, -R21 ;  /* 0x000000ffff157224 */ /* 0x000fe200078e0a15 */
[----:B------:R-:W-:Y:S01]  /*14200*/  IABS R6, R13 ;  /* 0x0000000d00067213 */ /* 0x000fe20000000000 */
[----:B------:R-:W-:-:S04]  /*14210*/  IMAD.HI.U32 R19, R25, R17, RZ ;  /* 0x0000001119137227 */ /* 0x000fc800078e00ff */
[----:B0-----:R-:W-:Y:S02]  /*14220*/  IMAD.MOV.U32 R11, RZ, RZ, R20 ;  /* 0x000000ffff0b7224 */ /* 0x001fe400078e0014 */
[C---:B------:R-:W-:Y:S02]  /*14230*/  IMAD R9, R4.reuse, R21, R9 ;  /* 0x0000001504097224 */ /* 0x040fe400078e0209 */
[----:B------:R-:W-:Y:S01]  /*14240*/  @!P3 IMAD.MOV R11, RZ, RZ, -R11 ;  /* 0x000000ffff0bb224 */ /* 0x000fe200078e0a0b */
[----:B------:R-:W-:Y:S01]  /*14250*/  ISETP.GT.U32.AND P3, PT, R4, R10, PT ;  /* 0x0000000a0400720c */ /* 0x000fe20003f64070 */
[--C-:B------:R-:W-:Y:S01]  /*14260*/  @!P4 IMAD.IADD R8, R8, 0x1, -R4.reuse ;  /* 0x000000010808c824 */ /* 0x100fe200078e0a04 */
[----:B------:R-:W-:Y:S01]  /*14270*/  ISETP.GT.U32.AND P4, PT, R4, R9, PT ;  /* 0x000000090400720c */ /* 0x000fe20003f84070 */
[----:B------:R-:W-:Y:S01]  /*14280*/  IMAD.MOV R19, RZ, RZ, -R19 ;  /* 0x000000ffff137224 */ /* 0x000fe200078e0a13 */
[----:B------:R0:W-:Y:S01]  /*14290*/  STL [R1+0x1dc], R11 ;  /* 0x0001dc0b01007387 */ /* 0x0001e20000100800 */
[----:B------:R-:W-:Y:S01]  /*142a0*/  @!P6 IMAD.IADD R15, R15, 0x1, -R4 ;  /* 0x000000010f0fe824 */ /* 0x000fe200078e0a04 */
[----:B------:R-:W-:Y:S01]  /*142b0*/  ISETP.GE.AND P6, PT, R7, RZ, PT ;  /* 0x000000ff0700720c */ /* 0x000fe20003fc6270 */
[----:B------:R-:W-:Y:S01]  /*142c0*/  IMAD.MOV.U32 R22, RZ, RZ, R2 ;  /* 0x000000ffff167224 */ /* 0x000fe200078e0002 */
[----:B------:R-:W-:Y:S01]  /*142d0*/  IADD3 R7, R0, 0x76, RZ ;  /* 0x0000007600077810 */ /* 0x000fe20007ffe0ff */
[----:B------:R-:W-:-:S02]  /*142e0*/  IMAD R17, R4, R19, R17 ;  /* 0x0000001304117224 */ /* 0x000fc400078e0211 */
[----:B------:R-:W-:-:S04]  /*142f0*/  IMAD.HI.U32 R20, R25, R18, RZ ;  /* 0x0000001219147227 */ /* 0x000fc800078e00ff */
[----:B------:R-:W-:Y:S01]  /*14300*/  @!P0 IMAD.MOV R22, RZ, RZ, -R22 ;  /* 0x000000ffff168224 */ /* 0x000fe200078e0a16 */
[C---:B------:R-:W-:Y:S01]  /*14310*/  ISETP.GT.U32.AND P0, PT, R4.reuse, R15, PT ;  /* 0x0000000f0400720c */ /* 0x040fe20003f04070 */
[--C-:B------:R-:W-:Y:S01]  /*14320*/  @!P1 IMAD.IADD R3, R3, 0x1, -R4.reuse ;  /* 0x0000000103039824 */ /* 0x100fe200078e0a04 */
[----:B------:R-:W-:Y:S01]  /*14330*/  ISETP.GT.U32.AND P1, PT, R4, R17, PT ;  /* 0x000000110400720c */ /* 0x000fe20003f24070 */
[----:B------:R-:W-:Y:S01]  /*14340*/  @!P3 IMAD.IADD R10, R10, 0x1, -R4 ;  /* 0x000000010a0ab824 */ /* 0x000fe200078e0a04 */
[----:B------:R-:W-:Y:S01]  /*14350*/  ISETP.GE.AND P3, PT, R16, RZ, PT ;  /* 0x000000ff1000720c */ /* 0x000fe20003f66270 */
[----:B------:R-:W-:Y:S01]  /*14360*/  IMAD.HI.U32 R21, R25, R6, RZ ;  /* 0x0000000619157227 */ /* 0x000fe200078e00ff */
[----:B------:R-:W-:Y:S01]  /*14370*/  IADD3 R16, R0, 0x77, RZ ;  /* 0x0000007700107810 */ /* 0x000fe20007ffe0ff */
[----:B------:R-:W-:Y:S02]  /*14380*/  STL [R1+0x1d8], R22 ;  /* 0x0001d81601007387 */ /* 0x000fe40000100800 */
[----:B------:R-:W-:-:S02]  /*14390*/  IMAD.MOV R20, RZ, RZ, -R20 ;  /* 0x000000ffff147224 */ /* 0x000fc400078e0a14 */
[----:B------:R-:W-:Y:S01]  /*143a0*/  @!P4 IMAD.IADD R9, R9, 0x1, -R4 ;  /* 0x000000010909c824 */ /* 0x000fe200078e0a04 */
[C---:B------:R-:W-:Y:S01]  /*143b0*/  ISETP.GT.U32.AND P4, PT, R4.reuse, R10, PT ;  /* 0x0000000a0400720c */ /* 0x040fe20003f84070 */
[----:B------:R-:W-:Y:S02]  /*143c0*/  IMAD.MOV R21, RZ, RZ, -R21 ;  /* 0x000000ffff157224 */ /* 0x000fe400078e0a15 */
[C---:B------:R-:W-:Y:S02]  /*143d0*/  IMAD R18, R4.reuse, R20, R18 ;  /* 0x0000001404127224 */ /* 0x040fe400078e0212 */
[----:B------:R-:W-:Y:S01]  /*143e0*/  IMAD.MOV.U32 R2, RZ, RZ, R3 ;  /* 0x000000ffff027224 */ /* 0x000fe200078e0003 */
[----:B------:R-:W-:Y:S01]  /*143f0*/  IABS R3, R7 ;  /* 0x0000000700037213 */ /* 0x000fe20000000000 */
[C---:B------:R-:W-:Y:S02]  /*14400*/  IMAD R6, R4.reuse, R21, R6 ;  /* 0x0000001504067224 */ /* 0x040fe400078e0206 */
[----:B------:R-:W-:Y:S01]  /*14410*/  @!P2 IMAD.MOV R2, RZ, RZ, -R2 ;  /* 0x000000ffff02a224 */ /* 0x000fe200078e0a02 */
[C---:B------:R-:W-:Y:S01]  /*14420*/  ISETP.GT.U32.AND P2, PT, R4.reuse, R18, PT ;  /* 0x000000120400720c */ /* 0x040fe20003f44070 */
[----:B------:R-:W-:Y:S01]  /*14430*/  @!P0 IMAD.IADD R15, R15, 0x1, -R4 ;  /* 0x000000010f0f8824 */ /* 0x000fe200078e0a04 */
[C---:B------:R-:W-:Y:S01]  /*14440*/  ISETP.GT.U32.AND P0, PT, R4.reuse, R6, PT ;  /* 0x000000060400720c */ /* 0x040fe20003f04070 */
[----:B0-----:R-:W-:Y:S01]  /*14450*/  IMAD.MOV.U32 R11, RZ, RZ, R8 ;  /* 0x000000ffff0b7224 */ /* 0x001fe200078e0008 */
[----:B------:R-:W-:Y:S01]  /*14460*/  IABS R8, R16 ;  /* 0x0000001000087213 */ /* 0x000fe20000000000 */
[--C-:B------:R-:W-:Y:S01]  /*14470*/  @!P1 IMAD.IADD R17, R17, 0x1, -R4.reuse ;  /* 0x0000000111119824 */ /* 0x100fe200078e0a04 */
[----:B------:R-:W-:Y:S01]  /*14480*/  ISETP.GT.U32.AND P1, PT, R4, R9, PT ;  /* 0x000000090400720c */ /* 0x000fe20003f24070 */
[----:B------:R-:W-:Y:S01]  /*14490*/  @!P4 IMAD.IADD R10, R10, 0x1, -R4 ;  /* 0x000000010a0ac824 */ /* 0x000fe200078e0a04 */
[----:B------:R-:W-:Y:S01]  /*144a0*/  ISETP.GE.AND P4, PT, R5, RZ, PT ;  /* 0x000000ff0500720c */ /* 0x000fe20003f86270 */
[----:B------:R-:W-:-:S04]  /*144b0*/  IMAD.HI.U32 R5, R25, R8, RZ ;  /* 0x0000000819057227 */ /* 0x000fc800078e00ff */
[----:B------:R-:W-:Y:S01]  /*144c0*/  @!P5 IMAD.MOV R11, RZ, RZ, -R11 ;  /* 0x000000ffff0bd224 */ /* 0x000fe200078e0a0b */
[----:B------:R-:W-:Y:S01]  /*144d0*/  ISETP.GT.U32.AND P5, PT, R4, R17, PT ;  /* 0x000000110400720c */ /* 0x000fe20003fa4070 */
[--C-:B------:R-:W-:Y:S01]  /*144e0*/  @!P2 IMAD.IADD R18, R18, 0x1, -R4.reuse ;  /* 0x000000011212a824 */ /* 0x100fe200078e0a04 */
[----:B------:R-:W-:Y:S01]  /*144f0*/  ISETP.GE.AND P2, PT, R13, RZ, PT ;  /* 0x000000ff0d00720c */ /* 0x000fe20003f46270 */
[----:B------:R-:W-:Y:S01]  /*14500*/  IMAD.MOV R5, RZ, RZ, -R5 ;  /* 0x000000ffff057224 */ /* 0x000fe200078e0a05 */
[----:B------:R0:W-:Y:S01]  /*14510*/  STL [R1+0x1d4], R11 ;  /* 0x0001d40b01007387 */ /* 0x0001e20000100800 */
[--C-:B------:R-:W-:Y:S01]  /*14520*/  @!P0 IMAD.IADD R6, R6, 0x1, -R4.reuse ;  /* 0x0000000106068824 */ /* 0x100fe200078e0a04 */
[C---:B------:R-:W-:Y:S01]  /*14530*/  ISETP.GT.U32.AND P0, PT, R4.reuse, R18, PT ;  /* 0x000000120400720c */ /* 0x040fe20003f04070 */
[----:B------:R-:W-:Y:S01]  /*14540*/  @!P1 IMAD.IADD R9, R9, 0x1, -R4 ;  /* 0x0000000109099824 */ /* 0x000fe200078e0a04 */
[----:B------:R1:W-:Y:S01]  /*14550*/  STL [R1+0x1c8], R2 ;  /* 0x0001c80201007387 */ /* 0x0003e20000100800 */
[----:B------:R-:W-:Y:S01]  /*14560*/  IMAD R8, R4, R5, R8 ;  /* 0x0000000504087224 */ /* 0x000fe200078e0208 */
[----:B------:R-:W-:Y:S01]  /*14570*/  ISETP.GE.AND P1, PT, R14, RZ, PT ;  /* 0x000000ff0e00720c */ /* 0x000fe20003f26270 */
[----:B------:R-:W-:Y:S01]  /*14580*/  @!P4 IMAD.MOV R9, RZ, RZ, -R9 ;  /* 0x000000ffff09c224 */ /* 0x000fe200078e0a09 */
[----:B------:R-:W-:Y:S01]  /*14590*/  IADD3 R5, R0, 0x75, RZ ;  /* 0x0000007500057810 */ /* 0x000fe20007ffe0ff */
[----:B------:R-:W-:Y:S01]  /*145a0*/  IMAD.MOV.U32 R19, RZ, RZ, R10 ;  /* 0x000000ffff137224 */ /* 0x000fe200078e000a */
[----:B------:R-:W-:Y:S01]  /*145b0*/  ISETP.GT.U32.AND P4, PT, R4, R8, PT ;  /* 0x000000080400720c */ /* 0x000fe20003f84070 */
[----:B0-----:R-:W-:Y:S01]  /*145c0*/  IMAD.MOV.U32 R11, RZ, RZ, R15 ;  /* 0x000000ffff0b7224 */ /* 0x001fe200078e000f */
[----:B------:R-:W-:Y:S01]  /*145d0*/  IABS R13, R5 ;  /* 0x00000005000d7213 */ /* 0x000fe20000000000 */
[----:B------:R-:W-:Y:S01]  /*145e0*/  @!P5 IMAD.IADD R17, R17, 0x1, -R4 ;  /* 0x000000011111d824 */ /* 0x000fe200078e0a04 */
[----:B------:R-:W-:Y:S01]  /*145f0*/  ISETP.GE.AND P5, PT, R12, RZ, PT ;  /* 0x000000ff0c00720c */ /* 0x000fe20003fa6270 */
[----:B-1----:R-:W-:Y:S01]  /*14600*/  IMAD.HI.U32 R2, R25, R3, RZ ;  /* 0x0000000319027227 */ /* 0x002fe200078e00ff */
[----:B------:R-:W-:-:S02]  /*14610*/  IADD3 R12, R0, 0x73, RZ ;  /* 0x00000073000c7810 */ /* 0x000fc40007ffe0ff */
[----:B------:R-:W-:Y:S01]  /*14620*/  IADD3 R10, R0, 0x71, RZ ;  /* 0x00000071000a7810 */ /* 0x000fe20007ffe0ff */
[----:B------:R-:W-:Y:S01]  /*14630*/  @!P6 IMAD.MOV R11, RZ, RZ, -R11 ;  /* 0x000000ffff0be224 */ /* 0x000fe200078e0a0b */
[----:B------:R-:W-:Y:S01]  /*14640*/  ISETP.GT.U32.AND P6, PT, R4, R6, PT ;  /* 0x000000060400720c */ /* 0x000fe20003fc4070 */
[----:B------:R-:W-:Y:S01]  /*14650*/  IMAD.MOV R2, RZ, RZ, -R2 ;  /* 0x000000ffff027224 */ /* 0x000fe200078e0a02 */
[----:B------:R-:W-:Y:S01]  /*14660*/  IADD3 R15, R0, 0x6e, RZ ;  /* 0x0000006e000f7810 */ /* 0x000fe20007ffe0ff */
[----:B------:R-:W-:Y:S01]  /*14670*/  @!P3 IMAD.MOV R19, RZ, RZ, -R19 ;  /* 0x000000ffff13b224 */ /* 0x000fe200078e0a13 */
[----:B------:R-:W-:Y:S01]  /*14680*/  ISETP.GE.AND P3, PT, R16, RZ, PT ;  /* 0x000000ff1000720c */ /* 0x000fe20003f66270 */
[----:B------:R-:W-:Y:S01]  /*14690*/  IMAD R3, R4, R2, R3 ;  /* 0x0000000204037224 */ /* 0x000fe200078e0203 */
[----:B------:R-:W-:Y:S01]  /*146a0*/  IADD3 R2, R0, 0x74, RZ ;  /* 0x0000007400027810 */ /* 0x000fe20007ffe0ff */
[--C-:B------:R-:W-:Y:S01]  /*146b0*/  @!P0 IMAD.IADD R18, R18, 0x1, -R4.reuse ;  /* 0x0000000112128824 */ /* 0x100fe200078e0a04 */
[----:B------:R-:W-:Y:S01]  /*146c0*/  STL [R1+0x1c4], R19 ;  /* 0x0001c41301007387 */ /* 0x000fe20000100800 */
[----:B------:R-:W-:Y:S01]  /*146d0*/  IMAD.MOV.U32 R21, RZ, RZ, R17 ;  /* 0x000000ffff157224 */ /* 0x000fe200078e0011 */
[----:B------:R-:W-:Y:S01]  /*146e0*/  ISETP.GE.AND P0, PT, R7, RZ, PT ;  /* 0x000000ff0700720c */ /* 0x000fe20003f06270 */
[--C-:B------:R-:W-:Y:S01]  /*146f0*/  @!P4 IMAD.IADD R8, R8, 0x1, -R4.reuse ;  /* 0x000000010808c824 */ /* 0x100fe200078e0a04 */
[----:B------:R-:W-:Y:S01]  /*14700*/  STL [R1+0x1c0], R11 ;  /* 0x0001c00b01007387 */ /* 0x000fe20000100800 */
[----:B------:R-:W-:Y:S01]  /*14710*/  IABS R7, R2 ;  /* 0x0000000200077213 */ /* 0x000fe20000000000 */
[----:B------:R-:W-:Y:S01]  /*14720*/  @!P1 IMAD.MOV R21, RZ, RZ, -R21 ;  /* 0x000000ffff159224 */ /* 0x000fe200078e0a15 */
[----:B------:R-:W-:Y:S01]  /*14730*/  ISETP.GT.U32.AND P1, PT, R4, R3, PT ;  /* 0x000000030400720c */ /* 0x000fe20003f24070 */
[----:B------:R0:W-:Y:S01]  /*14740*/  STL [R1+0x1a0], R9 ;  /* 0x0001a00901007387 */ /* 0x0001e20000100800 */
[----:B------:R-:W-:Y:S01]  /*14750*/  @!P6 IMAD.IADD R6, R6, 0x1, -R4 ;  /* 0x000000010606e824 */ /* 0x000fe200078e0a04 */
[----:B------:R-:W-:Y:S01]  /*14760*/  ISETP.GE.AND P6, PT, R5, RZ, PT ;  /* 0x000000ff0500720c */ /* 0x000fe20003fc6270 */
[----:B------:R-:W-:Y:S01]  /*14770*/  IMAD.MOV.U32 R5, RZ, RZ, R7 ;  /* 0x000000ffff057224 */ /* 0x000fe200078e0007 */
[----:B------:R-:W-:Y:S01]  /*14780*/  STL [R1+0x18f8], R21 ;  /* 0x0018f81501007387 */ /* 0x000fe20000100800 */
[----:B------:R-:W-:Y:S01]  /*14790*/  IMAD.HI.U32 R7, R25, R13, RZ ;  /* 0x0000000d19077227 */ /* 0x000fe200078e00ff */
[----:B------:R-:W-:-:S02]  /*147a0*/  ISETP.GE.AND P4, PT, R2, RZ, PT ;  /* 0x000000ff0200720c */ /* 0x000fc40003f86270 */
[----:B------:R-:W-:Y:S01]  /*147b0*/  IABS R14, R15 ;  /* 0x0000000f000e7213 */ /* 0x000fe20000000000 */
[----:B------:R-:W-:-:S04]  /*147c0*/  IMAD.HI.U32 R2, R25, R5, RZ ;  /* 0x0000000519027227 */ /* 0x000fc800078e00ff */
[----:B0-----:R-:W-:Y:S01]  /*147d0*/  IMAD.MOV.U32 R9, RZ, RZ, R18 ;  /* 0x000000ffff097224 */ /* 0x001fe200078e0012 */
[----:B------:R-:W-:Y:S01]  /*147e0*/  IADD3 R18, R0, 0x6f, RZ ;  /* 0x0000006f00127810 */ /* 0x000fe20007ffe0ff */
[----:B------:R-:W-:Y:S02]  /*147f0*/  @!P1 IMAD.IADD R3, R3, 0x1, -R4 ;  /* 0x0000000103039824 */ /* 0x000fe400078e0a04 */
[----:B------:R-:W-:Y:S01]  /*14800*/  @!P5 IMAD.MOV R9, RZ, RZ, -R9 ;  /* 0x000000ffff09d224 */ /* 0x000fe200078e0a09 */
[C---:B------:R-:W-:Y:S01]  /*14810*/  ISETP.GT.U32.AND P5, PT, R4.reuse, R8, PT ;  /* 0x000000080400720c */ /* 0x040fe20003fa4070 */
[----:B------:R-:W-:Y:S01]  /*14820*/  IMAD.MOV R2, RZ, RZ, -R2 ;  /* 0x000000ffff027224 */ /* 0x000fe200078e0a02 */
[C---:B------:R-:W-:Y:S02]  /*14830*/  ISETP.GT.U32.AND P1, PT, R4.reuse, R3, PT ;  /* 0x000000030400720c */ /* 0x040fe40003f24070 */
[----:B------:R0:W-:Y:S01]  /*14840*/  STL [R1+0x1a4], R9 ;  /* 0x0001a40901007387 */ /* 0x0001e20000100800 */
[----:B------:R-:W-:Y:S01]  /*14850*/  IMAD R5, R4, R2, R5 ;  /* 0x0000000204057224 */ /* 0x000fe200078e0205 */
[----:B------:R-:W-:-:S07]  /*14860*/  IADD3 R2, R0, 0x70, RZ ;  /* 0x0000007000027810 */ /* 0x000fce0007ffe0ff */
[----:B------:R-:W-:Y:S02]  /*14870*/  @!P5 IMAD.IADD R8, R8, 0x1, -R4 ;  /* 0x000000010808d824 */ /* 0x000fe400078e0a04 */
[----:B0-----:R-:W-:Y:S02]  /*14880*/  IMAD.MOV.U32 R9, RZ, RZ, R6 ;  /* 0x000000ffff097224 */ /* 0x001fe400078e0006 */
[----:B------:R-:W-:Y:S01]  /*14890*/  IMAD.MOV R6, RZ, RZ, -R7 ;  /* 0x000000ffff067224 */ /* 0x000fe200078e0a07 */
[----:B------:R-:W-:Y:S01]  /*148a0*/  IADD3 R7, R0, 0x72, RZ ;  /* 0x0000007200077810 */ /* 0x000fe20007ffe0ff */
[----:B------:R-:W-:Y:S02]  /*148b0*/  IMAD.MOV.U32 R11, RZ, RZ, R8 ;  /* 0x000000ffff0b7224 */ /* 0x000fe400078e0008 */
[C---:B------:R-:W-:Y:S02]  /*148c0*/  IMAD R13, R4.reuse, R6, R13 ;  /* 0x00000006040d7224 */ /* 0x040fe400078e020d */
[----:B------:R-:W-:Y:S01]  /*148d0*/  @!P3 IMAD.MOV R11, RZ, RZ, -R11 ;  /* 0x000000ffff0bb224 */ /* 0x000fe200078e0a0b */
[C---:B------:R-:W-:Y:S01]  /*148e0*/  ISETP.GT.U32.AND P3, PT, R4.reuse, R5, PT ;  /* 0x000000050400720c */ /* 0x040fe20003f64070 */
[----:B------:R-:W-:Y:S01]  /*148f0*/  @!P2 IMAD.MOV R9, RZ, RZ, -R9 ;  /* 0x000000ffff09a224 */ /* 0x000fe200078e0a09 */
[----:B------:R-:W-:Y:S01]  /*14900*/  ISETP.GT.U32.AND P5, PT, R4, R13, PT ;  /* 0x0000000d0400720c */ /* 0x000fe20003fa4070 */
[----:B------:R-:W-:Y:S01]  /*14910*/  @!P1 IMAD.IADD R3, R3, 0x1, -R4 ;  /* 0x0000000103039824 */ /* 0x000fe200078e0a04 */
[----:B------:R-:W-:-:S02]  /*14920*/  ISETP.GE.AND P2, PT, R12, RZ, PT ;  /* 0x000000ff0c00720c */ /* 0x000fc40003f46270 */
[----:B------:R-:W-:Y:S01]  /*14930*/  IABS R12, R12 ;  /* 0x0000000c000c7213 */ /* 0x000fe20000000000 */
[----:B------:R0:W-:Y:S01]  /*14940*/  STL [R1+0x1a8], R9 ;  /* 0x0001a80901007387 */ /* 0x0001e20000100800 */
[----:B------:R-:W-:Y:S02]  /*14950*/  ISETP.GE.AND P1, PT, R7, RZ, PT ;  /* 0x000000ff0700720c */ /* 0x000fe40003f26270 */
[----:B------:R-:W-:Y:S01]  /*14960*/  IABS R7, R7 ;  /* 0x0000000700077213 */ /* 0x000fe20000000000 */
[----:B------:R-:W-:Y:S01]  /*14970*/  IMAD.HI.U32 R6, R25, R12, RZ ;  /* 0x0000000c19067227 */ /* 0x000fe200078e00ff */
[----:B------:R-:W-:Y:S03]  /*14980*/  STL [R1+0x1b0], R11 ;  /* 0x0001b00b01007387 */ /* 0x000fe60000100800 */
[----:B------:R-:W-:Y:S02]  /*14990*/  @!P5 IMAD.IADD R13, R13, 0x1, -R4 ;  /* 0x000000010d0dd824 */ /* 0x000fe400078e0a04 */
[----:B0-----:R-:W-:-:S02]  /*149a0*/  IMAD.MOV.U32 R9, RZ, RZ, R3 ;  /* 0x000000ffff097224 */ /* 0x001fc400078e0003 */
[----:B------:R-:W-:Y:S01]  /*149b0*/  IMAD.MOV R6, RZ, RZ, -R6 ;  /* 0x000000ffff067224 */ /* 0x000fe200078e0a06 */
[----:B------:R-:W-:Y:S01]  /*149c0*/  ISETP.GT.U32.AND P5, PT, R4, R13, PT ;  /* 0x0000000d0400720c */ /* 0x000fe20003fa4070 */
[----:B------:R-:W-:Y:S01]  /*149d0*/  @!P0 IMAD.MOV R9, RZ, RZ, -R9 ;  /* 0x000000ffff098224 */ /* 0x000fe200078e0a09 */
[----:B------:R-:W-:Y:S01]  /*149e0*/  ISETP.GE.AND P0, PT, R10, RZ, PT ;  /* 0x000000ff0a00720c */ /* 0x000fe20003f06270 */
[----:B------:R-:W-:Y:S01]  /*149f0*/  @!P3 IMAD.IADD R5, R5, 0x1, -R4 ;  /* 0x000000010505b824 */ /* 0x000fe200078e0a04 */
[----:B------:R-:W-:Y:S01]  /*14a00*/  IABS R10, R10 ;  /* 0x0000000a000a7213 */ /* 0x000fe20000000000 */
[C---:B------:R-:W-:Y:S01]  /*14a10*/  IMAD R12, R4.reuse, R6, R12 ;  /* 0x00000006040c7224 */ /* 0x040fe200078e020c */
[----:B------:R0:W-:Y:S01]  /*14a20*/  STL [R1+0x1bc], R9 ;  /* 0x0001bc0901007387 */ /* 0x0001e20000100800 */
[----:B------:R-:W-:Y:S01]  /*14a30*/  IMAD.MOV.U32 R8, RZ, RZ, R7 ;  /* 0x000000ffff087224 */ /* 0x000fe200078e0007 */
[----:B------:R-:W-:Y:S01]  /*14a40*/  ISETP.GT.U32.AND P3, PT, R4, R5, PT ;  /* 0x000000050400720c */ /* 0x000fe20003f64070 */
[----:B------:R-:W-:-:S04]  /*14a50*/  IMAD.HI.U32 R6, R25, R10, RZ ;  /* 0x0000000a19067227 */ /* 0x000fc800078e00ff */
        /* <DEDUP_REMOVED lines=47> */
[----:B------:R-:W-:Y:S01]  /*14d50*/  ISETP.GE.AND P3, PT, R2, RZ, PT ;  /* 0x000000ff0200720c */ /* 0x000fe20003f66270 */
[--C-:B------:R-:W-:Y:S01]  /*14d60*/  @!P4 IMAD.IADD R9, R9, 0x1, -R4.reuse ;  /* 0x000000010909c824 */ /* 0x100fe200078e0a04 */
[----:B------:R-:W-:Y:S01]  /*14d70*/  ISETP.GE.AND P4, PT, R18, RZ, PT ;  /* 0x000000ff1200720c */ /* 0x000fe20003f86270 */
[----:B------:R-:W-:Y:S01]  /*14d80*/  IMAD.MOV R13, RZ, RZ, -R13 ;  /* 0x000000ffff0d7224 */ /* 0x000fe200078e0a0d */
[----:B------:R-:W-:Y:S01]  /*14d90*/  IABS R18, R5 ;  /* 0x0000000500127213 */ /* 0x000fe20000000000 */
[----:B------:R-:W-:Y:S01]  /*14da0*/  @!P2 IMAD.MOV R19, RZ, RZ, -R19 ;  /* 0x000000ffff13a224 */ /* 0x000fe200078e0a13 */
        /* <DEDUP_REMOVED lines=63> */
[----:B------:R-:W-:-:S04]  /*151a0*/  IMAD.HI.U32 R14, R25, R10, RZ ;  /* 0x0000000a190e7227 */ /* 0x000fc800078e00ff */
[--C-:B------:R-:W-:Y:S02]  /*151b0*/  @!P5 IMAD.IADD R5, R5, 0x1, -R4.reuse ;  /* 0x000000010505d824 */ /* 0x100fe400078e0a04 */
[----:B------:R-:W-:Y:S02]  /*151c0*/  IMAD.MOV.U32 R11, RZ, RZ, R17 ;  /* 0x000000ffff0b7224 */ /* 0x000fe400078e0011 */
[--C-:B------:R-:W-:Y:S01]  /*151d0*/  @!P4 IMAD.IADD R12, R12, 0x1, -R4.reuse ;  /* 0x000000010c0cc824 */ /* 0x100fe200078e0a04 */
[----:B------:R-:W-:Y:S01]  /*151e0*/  ISETP.GT.U32.AND P6, PT, R4, R5, PT ;  /* 0x000000050400720c */ /* 0x000fe20003fc4070 */
[----:B------:R-:W-:Y:S01]  /*151f0*/  @!P3 IMAD.IADD R16, R16, 0x1, -R4 ;  /* 0x000000011010b824 */ /* 0x000fe200078e0a04 */
[----:B------:R-:W-:Y:S01]  /*15200*/  ISETP.GE.AND P3, PT, R2, RZ, PT ;  /* 0x000000ff0200720c */ /* 0x000fe20003f66270 */
[----:B------:R-:W-:Y:S01]  /*15210*/  IMAD.MOV R14, RZ, RZ, -R14 ;  /* 0x000000ffff0e7224 */ /* 0x000fe200078e0a0e */
[----:B------:R-:W-:Y:S01]  /*15220*/  ISETP.GT.U32.AND P5, PT, R4, R12, PT ;  /* 0x0000000c0400720c */ /* 0x000fe20003fa4070 */
[----:B------:R-:W-:Y:S01]  /*15230*/  @!P0 IMAD.MOV R11, RZ, RZ, -R11 ;  /* 0x000000ffff0b8224 */ /* 0x000fe200078e0a0b */
[----:B------:R-:W-:Y:S01]  /*15240*/  ISETP.GE.AND P4, PT, R6, RZ, PT ;  /* 0x000000ff0600720c */ /* 0x000fe20003f86270 */
[----:B------:R-:W-:Y:S01]  /*15250*/  IMAD.MOV R18, RZ, RZ, -R18 ;  /* 0x000000ffff127224 */ /* 0x000fe200078e0a12 */
[----:B------:R-:W-:Y:S01]  /*15260*/  IADD3 R6, R0, 0x65, RZ ;  /* 0x0000006500067810 */ /* 0x000fe20007ffe0ff */
        /* <DEDUP_REMOVED lines=131> */
[----:B------:R-:W-:Y:S01]  /*15aa0*/  IABS R13, R8 ;  /* 0x00000008000d7213 */ /* 0x000fe20000000000 */
[----:B------:R0:W-:Y:S01]  /*15ab0*/  STL [R1+0x604], R10 ;  /* 0x0006040a01007387 */ /* 0x0001e20000100800 */
[----:B------:R-:W-:Y:S01]  /*15ac0*/  ISETP.GE.AND P4, PT, R9, RZ, PT ;  /* 0x000000ff0900720c */ /* 0x000fe20003f86270 */
[----:B------:R-:W-:Y:S01]  /*15ad0*/  @!P2 IMAD.MOV R11, RZ, RZ, -R11 ;  /* 0x000000ffff0ba224 */ /* 0x000fe200078e0a0b */
[----:B------:R-:W-:Y:S01]  /*15ae0*/  ISETP.GT.U32.AND P2, PT, R4, R2, PT ;  /* 0x000000020400720c */ /* 0x000fe20003f44070 */
[--C-:B------:R-:W-:Y:S01]  /*15af0*/  @!P6 IMAD.IADD R5, R5, 0x1, -R4.reuse ;  /* 0x000000010505e824 */ /* 0x100fe200078e0a04 */
[----:B------:R-:W-:Y:S01]  /*15b00*/  IABS R9, R9 ;  /* 0x0000000900097213 */ /* 0x000fe20000000000 */
[----:B------:R-:W-:Y:S01]  /*15b10*/  @!P0 IMAD.IADD R3, R3, 0x1, -R4 ;  /* 0x0000000103038824 */ /* 0x000fe200078e0a04 */
[----:B------:R1:W-:Y:S01]  /*15b20*/  STL [R1+0x164], R11 ;  /* 0x0001640b01007387 */ /* 0x0003e20000100800 */
[----:B------:R-:W-:-:S02]  /*15b30*/  IADD3 R7, R0, 0x5b, RZ ;  /* 0x0000005b00077810 */ /* 0x000fc40007ffe0ff */
[C---:B------:R-:W-:Y:S01]  /*15b40*/  ISETP.GT.U32.AND P6, PT, R4.reuse, R5, PT ;  /* 0x000000050400720c */ /* 0x040fe20003fc4070 */
[C---:B------:R-:W-:Y:S01]  /*15b50*/  IMAD.HI.U32 R14, R25.reuse, R9, RZ ;  /* 0x00000009190e7227 */ /* 0x040fe200078e00ff */
[----:B------:R-:W-:Y:S02]  /*15b60*/  ISETP.GT.U32.AND P0, PT, R4, R3, PT ;  /* 0x000000030400720c */ /* 0x000fe40003f04070 */
[----:B0-----:R-:W-:Y:S01]  /*15b70*/  IABS R10, R6 ;  /* 0x00000006000a7213 */ /* 0x001fe20000000000 */
[----:B------:R-:W-:Y:S01]  /*15b80*/  IMAD.MOV R14, RZ, RZ, -R14 ;  /* 0x000000ffff0e7224 */ /* 0x000fe200078e0a0e */
[----:B------:R-:W-:Y:S01]  /*15b90*/  IABS R12, R7 ;  /* 0x00000007000c7213 */ /* 0x000fe20000000000 */
[----:B------:R-:W-:Y:S02]  /*15ba0*/  @!P2 IMAD.IADD R2, R2, 0x1, -R4 ;  /* 0x000000010202a824 */ /* 0x000fe400078e0a04 */
[C---:B------:R-:W-:Y:S02]  /*15bb0*/  IMAD R9, R4.reuse, R14, R9 ;  /* 0x0000000e04097224 */ /* 0x040fe400078e0209 */
[----:B------:R-:W-:Y:S01]  /*15bc0*/  IMAD.HI.U32 R15, R25, R10, RZ ;  /* 0x0000000a190f7227 */ /* 0x000fe200078e00ff */
[----:B------:R-:W-:-:S03]  /*15bd0*/  ISETP.GT.U32.AND P2, PT, R4, R2, PT ;  /* 0x000000020400720c */ /* 0x000fc60003f44070 */
[--C-:B------:R-:W-:Y:S01]  /*15be0*/  @!P6 IMAD.IADD R5, R5, 0x1, -R4.reuse ;  /* 0x000000010505e824 */ /* 0x100fe200078e0a04 */
[----:B------:R-:W-:Y:S01]  /*15bf0*/  ISETP.GE.AND P6, PT, R6, RZ, PT ;  /* 0x000000ff0600720c */ /* 0x000fe20003fc6270 */
[----:B------:R-:W-:Y:S01]  /*15c00*/  @!P0 IMAD.IADD R3, R3, 0x1, -R4 ;  /* 0x0000000103038824 */ /* 0x000fe200078e0a04 */
[----:B------:R-:W-:Y:S01]  /*15c10*/  ISETP.GT.U32.AND P0, PT, R4, R9, PT ;  /* 0x000000090400720c */ /* 0x000fe20003f04070 */
[----:B------:R-:W-:Y:S02]  /*15c20*/  IMAD.MOV.U32 R17, RZ, RZ, R5 ;  /* 0x000000ffff117224 */ /* 0x000fe400078e0005 */
[----:B-1----:R-:W-:Y:S01]  /*15c30*/  IMAD.MOV.U32 R11, RZ, RZ, R3 ;  /* 0x000000ffff0b7224 */ /* 0x002fe200078e0003 */
[----:B------:R-:W-:Y:S01]  /*15c40*/  IADD3 R3, R0, 0x59, RZ ;  /* 0x0000005900037810 */ /* 0x000fe20007ffe0ff */
[----:B------:R-:W-:-:S04]  /*15c50*/  IMAD.HI.U32 R6, R25, R13, RZ ;  /* 0x0000000d19067227 */ /* 0x000fc800078e00ff */
[----:B------:R-:W-:Y:S02]  /*15c60*/  @!P1 IMAD.MOV R17, RZ, RZ, -R17 ;  /* 0x000000ffff119224 */ /* 0x000fe400078e0a11 */
[----:B------:R-:W-:Y:S01]  /*15c70*/  @!P5 IMAD.MOV R11, RZ, RZ, -R11 ;  /* 0x000000ffff0bd224 */ /* 0x000fe200078e0a0b */
[----:B------:R-:W-:Y:S01]  /*15c80*/  ISETP.GE.AND P5, PT, R7, RZ, PT ;  /* 0x000000ff0700720c */ /* 0x000fe20003fa6270 */
[----:B------:R-:W-:Y:S01]  /*15c90*/  IMAD.MOV R5, RZ, RZ, -R6 ;  /* 0x000000ffff057224 */ /* 0x000fe200078e0a06 */
[----:B------:R-:W-:Y:S01]  /*15ca0*/  STL [R1+0x158], R17 ;  /* 0x0001581101007387 */ /* 0x000fe20000100800 */
[----:B------:R-:W-:Y:S01]  /*15cb0*/  @!P2 IMAD.IADD R2, R2, 0x1, -R4 ;  /* 0x000000010202a824 */ /* 0x000fe200078e0a04 */
[----:B------:R-:W-:Y:S01]  /*15cc0*/  IADD3 R6, R0, 0x57, RZ ;  /* 0x0000005700067810 */ /* 0x000fe20007ffe0ff */
[----:B------:R-:W-:Y:S01]  /*15cd0*/  IMAD R13, R4, R5, R13 ;  /* 0x00000005040d7224 */ /* 0x000fe200078e020d */
[----:B------:R0:W-:Y:S01]  /*15ce0*/  STL [R1+0x154], R11 ;  /* 0x0001540b01007387 */ /* 0x0001e20000100800 */
[----:B------:R-:W-:Y:S01]  /*15cf0*/  IMAD.MOV R15, RZ, RZ, -R15 ;  /* 0x000000ffff0f7224 */ /* 0x000fe200078e0a0f */
[----:B------:R-:W-:Y:S01]  /*15d00*/  IADD3 R5, R0, 0x58, RZ ;  /* 0x0000005800057810 */ /* 0x000fe20007ffe0ff */
[----:B------:R-:W-:-:S04]  /*15d10*/  IMAD.HI.U32 R16, R25, R12, RZ ;  /* 0x0000000c19107227 */ /* 0x000fc800078e00ff */
[C---:B------:R-:W-:Y:S01]  /*15d20*/  IMAD R15, R4.reuse, R15, R10 ;  /* 0x0000000f040f7224 */ /* 0x040fe200078e020a */
[----:B------:R-:W-:Y:S01]  /*15d30*/  IABS R10, R3 ;  /* 0x00000003000a7213 */ /* 0x000fe20000000000 */
[----:B------:R-:W-:Y:S02]  /*15d40*/  IMAD.MOV R16, RZ, RZ, -R16 ;  /* 0x000000ffff107224 */ /* 0x000fe400078e0a10 */
[----:B0-----:R-:W-:Y:S01]  /*15d50*/  IMAD.MOV.U32 R11, RZ, RZ, R2 ;  /* 0x000000ffff0b7224 */ /* 0x001fe200078e0002 */
[C---:B------:R-:W-:Y:S01]  /*15d60*/  ISETP.GT.U32.AND P1, PT, R4.reuse, R15, PT ;  /* 0x0000000f0400720c */ /* 0x040fe20003f24070 */
[----:B------:R-:W-:Y:S01]  /*15d70*/  @!P0 IMAD.IADD R9, R9, 0x1, -R4 ;  /* 0x0000000109098824 */ /* 0x000fe200078e0a04 */
[----:B------:R-:W-:Y:S01]  /*15d80*/  IABS R2, R5 ;  /* 0x0000000500027213 */ /* 0x000fe20000000000 */
[----:B------:R-:W-:Y:S01]  /*15d90*/  @!P3 IMAD.MOV R11, RZ, RZ, -R11 ;  /* 0x000000ffff0bb224 */ /* 0x000fe200078e0a0b */
[C---:B------:R-:W-:Y:S01]  /*15da0*/  ISETP.GT.U32.AND P3, PT, R4.reuse, R13, PT ;  /* 0x0000000d0400720c */ /* 0x040fe20003f64070 */
[C---:B------:R-:W-:Y:S01]  /*15db0*/  IMAD R12, R4.reuse, R16, R12 ;  /* 0x00000010040c7224 */ /* 0x040fe200078e020c */
[C---:B------:R-:W-:Y:S01]  /*15dc0*/  ISETP.GT.U32.AND P0, PT, R4.reuse, R9, PT ;  /* 0x000000090400720c */ /* 0x040fe20003f04070 */
[----:B------:R-:W-:Y:S01]  /*15dd0*/  IMAD.HI.U32 R7, R25, R10, RZ ;  /* 0x0000000a19077227 */ /* 0x000fe200078e00ff */
[----:B------:R-:W-:Y:S01]  /*15de0*/  IABS R16, R6 ;  /* 0x0000000600107213 */ /* 0x000fe20000000000 */
[----:B------:R0:W-:Y:S01]  /*15df0*/  STL [R1+0x150], R11 ;  /* 0x0001500b01007387 */ /* 0x0001e20000100800 */
[----:B------:R-:W-:Y:S01]  /*15e00*/  ISETP.GT.U32.AND P2, PT, R4, R12, PT ;  /* 0x0000000c0400720c */ /* 0x000fe20003f44070 */
[----:B------:R-:W-:-:S02]  /*15e10*/  IMAD.MOV R7, RZ, RZ, -R7 ;  /* 0x000000ffff077224 */ /* 0x000fc400078e0a07 */
[----:B------:R-:W-:Y:S02]  /*15e20*/  @!P1 IMAD.IADD R15, R15, 0x1, -R4 ;  /* 0x000000010f0f9824 */ /* 0x000fe400078e0a04 */
[C---:B------:R-:W-:Y:S02]  /*15e30*/  IMAD R10, R4.reuse, R7, R10 ;  /* 0x00000007040a7224 */ /* 0x040fe400078e020a */
[----:B------:R-:W-:Y:S01]  /*15e40*/  @!P3 IMAD.IADD R13, R13, 0x1, -R4 ;  /* 0x000000010d0db824 */ /* 0x000fe200078e0a04 */
[----:B------:R-:W-:Y:S01]  /*15e50*/  ISETP.GT.U32.AND P1, PT, R4, R15, PT ;  /* 0x0000000f0400720c */ /* 0x000fe20003f24070 */
[----:B------:R-:W-:-:S03]  /*15e60*/  IMAD.HI.U32 R7, R25, R2, RZ ;  /* 0x0000000219077227 */ /* 0x000fc600078e00ff */
[----:B------:R-:W-:Y:S01]  /*15e70*/  ISETP.GT.U32.AND P3, PT, R4, R13, PT ;  /* 0x0000000d0400720c */ /* 0x000fe20003f64070 */
[--C-:B------:R-:W-:Y:S01]  /*15e80*/  @!P0 IMAD.IADD R9, R9, 0x1, -R4.reuse ;  /* 0x0000000109098824 */ /* 0x100fe200078e0a04 */
[----:B------:R-:W-:Y:S01]  /*15e90*/  ISETP.GE.AND P0, PT, R8, RZ, PT ;  /* 0x000000ff0800720c */ /* 0x000fe20003f06270 */
[----:B------:R-:W-:Y:S02]  /*15ea0*/  IMAD.MOV R7, RZ, RZ, -R7 ;  /* 0x000000ffff077224 */ /* 0x000fe400078e0a07 */
[----:B------:R-:W-:Y:S02]  /*15eb0*/  @!P2 IMAD.IADD R12, R12, 0x1, -R4 ;  /* 0x000000010c0ca824 */ /* 0x000fe400078e0a04 */
[----:B------:R-:W-:Y:S02]  /*15ec0*/  IMAD.MOV.U32 R14, RZ, RZ, R9 ;  /* 0x000000ffff0e7224 */ /* 0x000fe400078e0009 */
[C---:B------:R-:W-:Y:S01]  /*15ed0*/  IMAD R9, R4.reuse, R7, R2 ;  /* 0x0000000704097224 */ /* 0x040fe200078e0202 */
[C---:B------:R-:W-:Y:S01]  /*15ee0*/  ISETP.GT.U32.AND P2, PT, R4.reuse, R12, PT ;  /* 0x0000000c0400720c */ /* 0x040fe20003f44070 */
[--C-:B------:R-:W-:Y:S01]  /*15ef0*/  @!P1 IMAD.IADD R15, R15, 0x1, -R4.reuse ;  /* 0x000000010f0f9824 */ /* 0x100fe200078e0a04 */
[C---:B------:R-:W-:Y:S01]  /*15f00*/  ISETP.GT.U32.AND P1, PT, R4.reuse, R10, PT ;  /* 0x0000000a0400720c */ /* 0x040fe20003f24070 */
[----:B------:R-:W-:Y:S01]  /*15f10*/  @!P3 IMAD.IADD R13, R13, 0x1, -R4 ;  /* 0x000000010d0db824 */ /* 0x000fe200078e0a04 */
[----:B------:R-:W-:Y:S01]  /*15f20*/  ISETP.GT.U32.AND P3, PT, R4, R9, PT ;  /* 0x000000090400720c */ /* 0x000fe20003f64070 */
[----:B------:R-:W-:Y:S01]  /*15f30*/  IMAD.HI.U32 R8, R25, R16, RZ ;  /* 0x0000001019087227 */ /* 0x000fe200078e00ff */
[----:B------:R-:W-:-:S02]  /*15f40*/  IADD3 R2, R0, 0x56, RZ ;  /* 0x0000005600027810 */ /* 0x000fc40007ffe0ff */
[C---:B------:R-:W-:Y:S01]  /*15f50*/  IADD3 R7, R0.reuse, 0x53, RZ ;  /* 0x0000005300077810 */ /* 0x040fe20007ffe0ff */
[----:B------:R-:W-:Y:S01]  /*15f60*/  @!P4 IMAD.MOV R14, RZ, RZ, -R14 ;  /* 0x000000ffff0ec224 */ /* 0x000fe200078e0a0e */
[----:B------:R-:W-:Y:S01]  /*15f70*/  ISETP.GE.AND P4, PT, R3, RZ, PT ;  /* 0x000000ff0300720c */ /* 0x000fe20003f86270 */
[----:B------:R-:W-:Y:S01]  /*15f80*/  IMAD.MOV R8, RZ, RZ, -R8 ;  /* 0x000000ffff087224 */ /* 0x000fe200078e0a08 */
[----:B------:R-:W-:Y:S01]  /*15f90*/  IADD3 R3, R0, 0x55, RZ ;  /* 0x0000005500037810 */ /* 0x000fe20007ffe0ff */
[--C-:B------:R-:W-:Y:S01]  /*15fa0*/  @!P2 IMAD.IADD R12, R12, 0x1, -R4.reuse ;  /* 0x000000010c0ca824 */ /* 0x100fe200078e0a04 */
[----:B------:R-:W-:Y:S01]  /*15fb0*/  ISETP.GE.AND P2, PT, R6, RZ, PT ;  /* 0x000000ff0600720c */ /* 0x000fe20003f46270 */
[----:B0-----:R-:W-:Y:S01]  /*15fc0*/  IMAD.MOV.U32 R11, RZ, RZ, R15 ;  /* 0x000000ffff0b7224 */ /* 0x001fe200078e000f */
[----:B------:R-:W-:Y:S01]  /*15fd0*/  IABS R6, R2 ;  /* 0x0000000200067213 */ /* 0x000fe20000000000 */
[----:B------:R-:W-:Y:S01]  /*15fe0*/  @!P3 IMAD.IADD R9, R9, 0x1, -R4 ;  /* 0x000000010909b824 */ /* 0x000fe200078e0a04 */
[----:B------:R0:W-:Y:S01]  /*15ff0*/  STL [R1+0x148], R14 ;  /* 0x0001480e01007387 */ /* 0x0001e20000100800 */
[----:B------:R-:W-:Y:S01]  /*16000*/  IMAD R16, R4, R8, R16 ;  /* 0x0000000804107224 */ /* 0x000fe200078e0210 */
[----:B------:R-:W-:Y:S01]  /*16010*/  IADD3 R15, R0, 0x52, RZ ;  /* 0x00000052000f7810 */ /* 0x000fe20007ffe0ff */
[----:B------:R-:W-:Y:S01]  /*16020*/  @!P1 IMAD.IADD R10, R10, 0x1, -R4 ;  /* 0x000000010a0a9824 */ /* 0x000fe200078e0a04 */
[----:B------:R-:W-:Y:S01]  /*16030*/  ISETP.GT.U32.AND P3, PT, R4, R9, PT ;  /* 0x000000090400720c */ /* 0x000fe20003f64070 */
[----:B------:R-:W-:-:S03]  /*16040*/  IMAD.HI.U32 R8, R25, R6, RZ ;  /* 0x0000000619087227 */ /* 0x000fc600078e00ff */
[----:B------:R-:W-:Y:S01]  /*16050*/  ISETP.GT.U32.AND P1, PT, R4, R10, PT ;  /* 0x0000000a0400720c */ /* 0x000fe20003f24070 */
[----:B------:R-:W-:Y:S01]  /*16060*/  @!P6 IMAD.MOV R11, RZ, RZ, -R11 ;  /* 0x000000ffff0be224 */ /* 0x000fe200078e0a0b */
[----:B------:R-:W-:Y:S01]  /*16070*/  ISETP.GE.AND P6, PT, R5, RZ, PT ;  /* 0x000000ff0500720c */ /* 0x000fe20003fc6270 */
[----:B0-----:R-:W-:Y:S01]  /*16080*/  IMAD.MOV.U32 R14, RZ, RZ, R12 ;  /* 0x000000ffff0e7224 */ /* 0x001fe200078e000c */
[----:B------:R-:W-:Y:S01]  /*16090*/  IABS R12, R7 ;  /* 0x00000007000c7213 */ /* 0x000fe20000000000 */
[----:B------:R-:W-:Y:S01]  /*160a0*/  IMAD.MOV R8, RZ, RZ, -R8 ;  /* 0x000000ffff087224 */ /* 0x000fe200078e0a08 */
[----:B------:R0:W-:Y:S01]  /*160b0*/  STL [R1+0x130], R11 ;  /* 0x0001300b01007387 */ /* 0x0001e20000100800 */
[----:B------:R-:W-:Y:S01]  /*160c0*/  @!P5 IMAD.MOV R14, RZ, RZ, -R14 ;  /* 0x000000ffff0ed224 */ /* 0x000fe200078e0a0e */
[----:B------:R-:W-:Y:S01]  /*160d0*/  ISETP.GE.AND P5, PT, R2, RZ, PT ;  /* 0x000000ff0200720c */ /* 0x000fe20003fa6270 */
[----:B------:R-:W-:Y:S01]  /*160e0*/  IMAD R6, R4, R8, R6 ;  /* 0x0000000804067224 */ /* 0x000fe200078e0206 */
[----:B------:R-:W-:Y:S01]  /*160f0*/  IADD3 R2, R0, 0x54, RZ ;  /* 0x0000005400027810 */ /* 0x000fe20007ffe0ff */
[--C-:B------:R-:W-:Y:S01]  /*16100*/  @!P3 IMAD.IADD R9, R9, 0x1, -R4.reuse ;  /* 0x000000010909b824 */ /* 0x100fe200078e0a04 */
[----:B------:R1:W-:Y:S01]  /*16110*/  STL [R1+0x13c], R14 ;  /* 0x00013c0e01007387 */ /* 0x0003e20000100800 */
[----:B------:R-:W-:Y:S01]  /*16120*/  @!P1 IMAD.IADD R10, R10, 0x1, -R4 ;  /* 0x000000010a0a9824 */ /* 0x000fe200078e0a04 */
[C---:B------:R-:W-:Y:S01]  /*16130*/  ISETP.GT.U32.AND P3, PT, R4.reuse, R6, PT ;  /* 0x000000060400720c */ /* 0x040fe20003f64070 */
[----:B0-----:R-:W-:Y:S01]  /*16140*/  IMAD.MOV.U32 R11, RZ, RZ, R13 ;  /* 0x000000ffff0b7224 */ /* 0x001fe200078e000d */
[----:B------:R-:W-:Y:S01]  /*16150*/  ISETP.GT.U32.AND P1, PT, R4, R16, PT ;  /* 0x000000100400720c */ /* 0x000fe20003f24070 */
[----:B------:R-:W-:Y:S01]  /*16160*/  IMAD.MOV.U32 R13, RZ, RZ, R10 ;  /* 0x000000ffff0d7224 */ /* 0x000fe200078e000a */
[----:B------:R-:W-:Y:S01]  /*16170*/  IABS R5, R2 ;  /* 0x0000000200057213 */ /* 0x000fe20000000000 */
[----:B------:R-:W-:Y:S01]  /*16180*/  @!P0 IMAD.MOV R11, RZ, RZ, -R11 ;  /* 0x000000ffff0b8224 */ /* 0x000fe200078e0a0b */
[----:B------:R-:W-:Y:S01]  /*16190*/  ISETP.GE.AND P0, PT, R3, RZ, PT ;  /* 0x000000ff0300720c */ /* 0x000fe20003f06270 */
[----:B------:R-:W-:Y:S01]  /*161a0*/  @!P4 IMAD.MOV R13, RZ, RZ, -R13 ;  /* 0x000000ffff0dc224 */ /* 0x000fe200078e0a0d */
[----:B-1----:R-:W-:Y:S01]  /*161b0*/  IABS R14, R3 ;  /* 0x00000003000e7213 */ /* 0x002fe20000000000 */
[----:B------:R-:W-:Y:S01]  /*161c0*/  IMAD.HI.U32 R8, R25, R5, RZ ;  /* 0x0000000519087227 */ /* 0x000fe200078e00ff */
[----:B------:R0:W-:Y:S01]  /*161d0*/  STL [R1+0x140], R11 ;  /* 0x0001400b01007387 */ /* 0x0001e20000100800 */
[----:B------:R-:W-:-:S02]  /*161e0*/  IADD3 R10, R0, 0x4e, RZ ;  /* 0x0000004e000a7810 */ /* 0x000fc40007ffe0ff */
[C---:B------:R-:W-:Y:S01]  /*161f0*/  IMAD.HI.U32 R3, R25.reuse, R14, RZ ;  /* 0x0000000e19037227 */ /* 0x040fe200078e00ff */
[----:B------:R1:W-:Y:S03]  /*16200*/  STL [R1+0x134], R13 ;  /* 0x0001340d01007387 */ /* 0x0003e60000100800 */
[----:B------:R-:W-:Y:S02]  /*16210*/  IMAD.MOV R3, RZ, RZ, -R3 ;  /* 0x000000ffff037224 */ /* 0x000fe400078e0a03 */
[----:B------:R-:W-:Y:S02]  /*16220*/  @!P3 IMAD.IADD R6, R6, 0x1, -R4 ;  /* 0x000000010606b824 */ /* 0x000fe400078e0a04 */
[C---:B------:R-:W-:Y:S02]  /*16230*/  IMAD R14, R4.reuse, R3, R14 ;  /* 0x00000003040e7224 */ /* 0x040fe400078e020e */
[----:B0-----:R-:W-:Y:S01]  /*16240*/  IMAD.MOV.U32 R11, RZ, RZ, R9 ;  /* 0x000000ffff0b7224 */ /* 0x001fe200078e0009 */
[C---:B------:R-:W-:Y:S01]  /*16250*/  ISETP.GT.U32.AND P3, PT, R4.reuse, R6, PT ;  /* 0x000000060400720c */ /* 0x040fe20003f64070 */
[----:B------:R-:W-:Y:S01]  /*16260*/  IMAD.MOV R8, RZ, RZ, -R8 ;  /* 0x000000ffff087224 */ /* 0x000fe200078e0a08 */
[----:B------:R-:W-:Y:S01]  /*16270*/  ISETP.GT.U32.AND P4, PT, R4, R14, PT ;  /* 0x0000000e0400720c */ /* 0x000fe20003f84070 */
[----:B------:R-:W-:Y:S01]  /*16280*/  @!P6 IMAD.MOV R11, RZ, RZ, -R11 ;  /* 0x000000ffff0be224 */ /* 0x000fe200078e0a0b */
[----:B------:R-:W-:Y:S01]  /*16290*/  ISETP.GE.AND P6, PT, R2, RZ, PT ;  /* 0x000000ff0200720c */ /* 0x000fe20003fc6270 */
[--C-:B------:R-:W-:Y:S01]  /*162a0*/  @!P1 IMAD.IADD R16, R16, 0x1, -R4.reuse ;  /* 0x0000000110109824 */ /* 0x100fe200078e0a04 */
[----:B------:R-:W-:Y:S01]  /*162b0*/  IABS R9, R10 ;  /* 0x0000000a00097213 */ /* 0x000fe20000000000 */
[C---:B------:R-:W-:Y:S01]  /*162c0*/  IMAD R2, R4.reuse, R8, R5 ;  /* 0x0000000804027224 */ /* 0x040fe200078e0205 */
[----:B------:R-:W-:Y:S01]  /*162d0*/  IABS R8, R15 ;  /* 0x0000000f00087213 */ /* 0x000fe20000000000 */
[----:B------:R-:W-:Y:S01]  /*162e0*/  IMAD.HI.U32 R3, R25, R12, RZ ;  /* 0x0000000c19037227 */ /* 0x000fe200078e00ff */
[----:B------:R-:W-:Y:S01]  /*162f0*/  ISETP.GT.U32.AND P1, PT, R4, R16, PT ;  /* 0x000000100400720c */ /* 0x000fe20003f24070 */
[----:B------:R0:W-:Y:S01]  /*16300*/  STL [R1+0x138], R11 ;  /* 0x0001380b01007387 */ /* 0x0001e20000100800 */
[----:B------:R-:W-:Y:S01]  /*16310*/  IADD3 R5, R0, 0x4f, RZ ;  /* 0x0000004f00057810 */ /* 0x000fe20007ffe0ff */
[--C-:B------:R-:W-:Y:S01]  /*16320*/  @!P3 IMAD.IADD R6, R6, 0x1, -R4.reuse ;  /* 0x000000010606b824 */ /* 0x100fe200078e0a04 */
[----:B------:R-:W-:Y:S01]  /*16330*/  ISETP.GT.U32.AND P3, PT, R4, R2, PT ;  /* 0x000000020400720c */ /* 0x000fe20003f64070 */
[----:B------:R-:W-:-:S02]  /*16340*/  @!P4 IMAD.IADD R14, R14, 0x1, -R4 ;  /* 0x000000010e0ec824 */ /* 0x000fc400078e0a04 */
[----:B------:R-:W-:Y:S02]  /*16350*/  IMAD.MOV R3, RZ, RZ, -R3 ;  /* 0x000000ffff037224 */ /* 0x000fe400078e0a03 */
[----:B-1----:R-:W-:Y:S01]  /*16360*/  IMAD.HI.U32 R13, R25, R8, RZ ;  /* 0x00000008190d7227 */ /* 0x002fe200078e00ff */
[----:B------:R-:W-:-:S03]  /*16370*/  ISETP.GT.U32.AND P4, PT, R4, R14, PT ;  /* 0x0000000e0400720c */ /* 0x000fc60003f84070 */
[----:B------:R-:W-:Y:S01]  /*16380*/  IMAD R12, R4, R3, R12 ;  /* 0x00000003040c7224 */ /* 0x000fe200078e020c */
[----:B------:R-:W-:Y:S01]  /*16390*/  IADD3 R3, R0, 0x51, RZ ;  /* 0x0000005100037810 */ /* 0x000fe20007ffe0ff */
[----:B------:R-:W-:Y:S02]  /*163a0*/  IMAD.MOV R13, RZ, RZ, -R13 ;  /* 0x000000ffff0d7224 */ /* 0x000fe400078e0a0d */
[----:B------:R-:W-:Y:S01]  /*163b0*/  @!P1 IMAD.IADD R16, R16, 0x1, -R4 ;  /* 0x0000000110109824 */ /* 0x000fe200078e0a04 */
[----:B------:R-:W-:Y:S01]  /*163c0*/  IABS R22, R3 ;  /* 0x0000000300167213 */ /* 0x000fe20000000000 */
[----:B------:R-:W-:Y:S01]  /*163d0*/  IMAD R8, R4, R13, R8 ;  /* 0x0000000d04087224 */ /* 0x000fe200078e0208 */
[----:B------:R-:W-:Y:S01]  /*163e0*/  ISETP.GE.AND P1, PT, R7, RZ, PT ;  /* 0x000000ff0700720c */ /* 0x000fe20003f26270 */
[--C-:B------:R-:W-:Y:S01]  /*163f0*/  @!P3 IMAD.IADD R2, R2, 0x1, -R4.reuse ;  /* 0x000000010202b824 */ /* 0x100fe200078e0a04 */
[----:B------:R-:W-:Y:S01]  /*16400*/  IABS R7, R5 ;  /* 0x0000000500077213 */ /* 0x000fe20000000000 */
[----:B------:R-:W-:Y:S01]  /*16410*/  @!P4 IMAD.IADD R14, R14, 0x1, -R4 ;  /* 0x000000010e0ec824 */ /* 0x000fe200078e0a04 */
[C---:B------:R-:W-:Y:S01]  /*16420*/  ISETP.GT.U32.AND P4, PT, R4.reuse, R12, PT ;  /* 0x0000000c0400720c */ /* 0x040fe20003f84070 */
[----:B------:R-:W-:Y:S01]  /*16430*/  IMAD.HI.U32 R20, R25, R22, RZ ;  /* 0x0000001619147227 */ /* 0x000fe200078e00ff */
[----:B------:R-:W-:-:S03]  /*16440*/  ISETP.GT.U32.AND P3, PT, R4, R8, PT ;  /* 0x000000080400720c */ /* 0x000fc60003f64070 */
[----:B0-----:R-:W-:Y:S01]  /*16450*/  IMAD.MOV.U32 R11, RZ, RZ, R16 ;  /* 0x000000ffff0b7224 */ /* 0x001fe200078e0010 */
[----:B------:R-:W-:Y:S01]  /*16460*/  IADD3 R16, R0, 0x4c, RZ ;  /* 0x0000004c00107810 */ /* 0x000fe20007ffe0ff */
[----:B------:R-:W-:Y:S02]  /*16470*/  IMAD.MOV R20, RZ, RZ, -R20 ;  /* 0x000000ffff147224 */ /* 0x000fe400078e0a14 */
[----:B------:R-:W-:Y:S01]  /*16480*/  @!P2 IMAD.MOV R11, RZ, RZ, -R11 ;  /* 0x000000ffff0ba224 */ /* 0x000fe200078e0a0b */
[C---:B------:R-:W-:Y:S01]  /*16490*/  ISETP.GT.U32.AND P2, PT, R4.reuse, R2, PT ;  /* 0x000000020400720c */ /* 0x040fe20003f44070 */
[----:B------:R-:W-:Y:S02]  /*164a0*/  IMAD R20, R4, R20, R22 ;  /* 0x0000001404147224 */ /* 0x000fe400078e0216 */
[--C-:B------:R-:W-:Y:S01]  /*164b0*/  @!P4 IMAD.IADD R12, R12, 0x1, -R4.reuse ;  /* 0x000000010c0cc824 */ /* 0x100fe200078e0a04 */
[----:B------:R0:W-:Y:S01]  /*164c0*/  STL [R1+0x120], R11 ;  /* 0x0001200b01007387 */ /* 0x0001e20000100800 */
[----:B------:R-:W-:Y:S01]  /*164d0*/  @!P3 IMAD.IADD R8, R8, 0x1, -R4 ;  /* 0x000000010808b824 */ /* 0x000fe200078e0a04 */
[C---:B------:R-:W-:Y:S01]  /*164e0*/  ISETP.GT.U32.AND P4, PT, R4.reuse, R20, PT ;  /* 0x000000140400720c */ /* 0x040fe20003f84070 */
[----:B------:R-:W-:Y:S01]  /*164f0*/  IMAD.HI.U32 R13, R25, R9, RZ ;  /* 0x00000009190d7227 */ /* 0x000fe200078e00ff */
[----:B------:R-:W-:-:S03]  /*16500*/  ISETP.GT.U32.AND P3, PT, R4, R12, PT ;  /* 0x0000000c0400720c */ /* 0x000fc60003f64070 */
[----:B------:R-:W-:Y:S02]  /*16510*/  IMAD.MOV R13, RZ, RZ, -R13 ;  /* 0x000000ffff0d7224 */ /* 0x000fe400078e0a0d */
[----:B------:R-:W-:-:S04]  /*16520*/  IMAD.HI.U32 R17, R25, R7, RZ ;  /* 0x0000000719117227 */ /* 0x000fc800078e00ff */
[----:B0-----:R-:W-:Y:S01]  /*16530*/  IMAD.MOV.U32 R11, RZ, RZ, R6 ;  /* 0x000000ffff0b7224 */ /* 0x001fe200078e0006 */
[----:B------:R-:W-:Y:S01]  /*16540*/  IABS R6, R16 ;  /* 0x0000001000067213 */ /* 0x000fe20000000000 */
[C---:B------:R-:W-:Y:S02]  /*16550*/  IMAD R9, R4.reuse, R13, R9 ;  /* 0x0000000d04097224 */ /* 0x040fe400078e0209 */
[----:B------:R-:W-:Y:S01]  /*16560*/  @!P5 IMAD.MOV R11, RZ, RZ, -R11 ;  /* 0x000000ffff0bd224 */ /* 0x000fe200078e0a0b */
[----:B------:R-:W-:Y:S01]  /*16570*/  ISETP.GT.U32.AND P5, PT, R4, R8, PT ;  /* 0x000000080400720c */ /* 0x000fe20003fa4070 */
[--C-:B------:R-:W-:Y:S02]  /*16580*/  @!P4 IMAD.IADD R20, R20, 0x1, -R4.reuse ;  /* 0x000000011414c824 */ /* 0x100fe400078e0a04 */
[----:B------:R-:W-:Y:S01]  /*16590*/  IMAD.MOV R17, RZ, RZ, -R17 ;  /* 0x000000ffff117224 */ /* 0x000fe200078e0a11 */
[----:B------:R0:W-:Y:S01]  /*165a0*/  STL [R1+0x11c], R11 ;  /* 0x00011c0b01007387 */ /* 0x0001e20000100800 */
[--C-:B------:R-:W-:Y:S01]  /*165b0*/  @!P2 IMAD.IADD R2, R2, 0x1, -R4.reuse ;  /* 0x000000010202a824 */ /* 0x100fe200078e0a04 */
[C---:B------:R-:W-:Y:S01]  /*165c0*/  ISETP.GT.U32.AND P4, PT, R4.reuse, R20, PT ;  /* 0x000000140400720c */ /* 0x040fe20003f84070 */
[----:B------:R-:W-:Y:S01]  /*165d0*/  IMAD R7, R4, R17, R7 ;  /* 0x0000001104077224 */ /* 0x000fe200078e0207 */
[----:B------:R-:W-:Y:S01]  /*165e0*/  IADD3 R17, R0, 0x4d, RZ ;  /* 0x0000004d00117810 */ /* 0x000fe20007ffe0ff */
[----:B------:R-:W-:Y:S01]  /*165f0*/  @!P3 IMAD.IADD R12, R12, 0x1, -R4 ;  /* 0x000000010c0cb824 */ /* 0x000fe200078e0a04 */
[----:B------:R-:W-:Y:S01]  /*16600*/  ISETP.GE.AND P3, PT, R15, RZ, PT ;  /* 0x000000ff0f00720c */ /* 0x000fe20003f66270 */
[----:B------:R-:W-:Y:S01]  /*16610*/  IMAD.HI.U32 R15, R25, R6, RZ ;  /* 0x00000006190f7227 */ /* 0x000fe200078e00ff */
[----:B------:R-:W-:-:S02]  /*16620*/  ISETP.GT.U32.AND P2, PT, R4, R7, PT ;  /* 0x000000070400720c */ /* 0x000fc40003f44070 */
[----:B------:R-:W-:Y:S01]  /*16630*/  IABS R13, R17 ;  /* 0x00000011000d7213 */ /* 0x000fe20000000000 */
[----:B0-----:R-:W-:Y:S02]  /*16640*/  IMAD.MOV.U32 R11, RZ, RZ, R14 ;  /* 0x000000ffff0b7224 */ /* 0x001fe400078e000e */
[----:B------:R-:W-:Y:S01]  /*16650*/  @!P5 IMAD.IADD R8, R8, 0x1, -R4 ;  /* 0x000000010808d824 */ /* 0x000fe200078e0a04 */
[C---:B------:R-:W-:Y:S01]  /*16660*/  ISETP.GT.U32.AND P5, PT, R4.reuse, R9, PT ;  /* 0x000000090400720c */ /* 0x040fe20003fa4070 */
[----:B------:R-:W-:Y:S01]  /*16670*/  @!P0 IMAD.MOV R11, RZ, RZ, -R11 ;  /* 0x000000ffff0b8224 */ /* 0x000fe200078e0a0b */
[----:B------:R-:W-:Y:S01]  /*16680*/  ISETP.GT.U32.AND P0, PT, R4, R19, PT ;  /* 0x000000130400720c */ /* 0x000fe20003f04070 */
[----:B------:R-:W-:-:S03]  /*16690*/  IMAD.HI.U32 R14, R25, R13, RZ ;  /* 0x0000000d190e7227 */ /* 0x000fc600078e00ff */
[----:B------:R0:W-:Y:S01]  /*166a0*/  STL [R1+0x118], R11 ;  /* 0x0001180b01007387 */ /* 0x0001e20000100800 */
[----:B------:R-:W-:Y:S01]  /*166b0*/  @!P4 IMAD.IADD R20, R20, 0x1, -R4 ;  /* 0x000000011414c824 */ /* 0x000fe200078e0a04 */
[----:B------:R-:W-:Y:S01]  /*166c0*/  ISETP.GE.AND P4, PT, R3, RZ, PT ;  /* 0x000000ff0300720c */ /* 0x000fe20003f86270 */
[----:B------:R-:W-:Y:S01]  /*166d0*/  IMAD.MOV R14, RZ, RZ, -R14 ;  /* 0x000000ffff0e7224 */ /* 0x000fe200078e0a0e */
[----:B------:R-:W-:Y:S01]  /*166e0*/  IADD3 R3, R0, 0x4a, RZ ;  /* 0x0000004a00037810 */ /* 0x000fe20007ffe0ff */
[----:B------:R-:W-:Y:S02]  /*166f0*/  IMAD.MOV R15, RZ, RZ, -R15 ;  /* 0x000000ffff0f7224 */ /* 0x000fe400078e0a0f */
[--C-:B------:R-:W-:Y:S02]  /*16700*/  @!P5 IMAD.IADD R9, R9, 0x1, -R4.reuse ;  /* 0x000000010909d824 */ /* 0x100fe400078e0a04 */
[--C-:B------:R-:W-:Y:S01]  /*16710*/  @!P0 IMAD.IADD R19, R19, 0x1, -R4.reuse ;  /* 0x0000000113138824 */ /* 0x100fe200078e0a04 */
[----:B------:R-:W-:Y:S01]  /*16720*/  ISETP.GE.AND P0, PT, R18, RZ, PT ;  /* 0x000000ff1200720c */ /* 0x000fe20003f06270 */
[----:B------:R-:W-:Y:S01]  /*16730*/  @!P2 IMAD.IADD R7, R7, 0x1, -R4 ;  /* 0x000000010707a824 */ /* 0x000fe200078e0a04 */
[----:B------:R-:W-:Y:S01]  /*16740*/  ISETP.GE.AND P2, PT, R5, RZ, PT ;  /* 0x000000ff0500720c */ /* 0x000fe20003f46270 */
[----:B0-----:R-:W-:Y:S01]  /*16750*/  IMAD.MOV.U32 R11, RZ, RZ, R12 ;  /* 0x000000ffff0b7224 */ /* 0x001fe200078e000c */
[C---:B------:R-:W-:Y:S01]  /*16760*/  ISETP.GT.U32.AND P5, PT, R4.reuse, R19, PT ;  /* 0x000000130400720c */ /* 0x040fe20003fa4070 */
[----:B------:R-:W-:Y:S01]  /*16770*/  IMAD R13, R4, R14, R13 ;  /* 0x0000000e040d7224 */ /* 0x000fe200078e020d */
[----:B------:R-:W-:Y:S01]  /*16780*/  IABS R18, R3 ;  /* 0x0000000300127213 */ /* 0x000fe20000000000 */
[----:B------:R-:W-:Y:S01]  /*16790*/  IMAD.MOV.U32 R21, RZ, RZ, R2 ;  /* 0x000000ffff157224 */ /* 0x000fe200078e0002 */
[----:B------:R-:W-:Y:S01]  /*167a0*/  IADD3 R2, R0, 0x4b, RZ ;  /* 0x0000004b00027810 */ /* 0x000fe20007ffe0ff */
[----:B------:R-:W-:-:S02]  /*167b0*/  IMAD R6, R4, R15, R6 ;  /* 0x0000000f04067224 */ /* 0x000fc400078e0206 */
[----:B------:R-:W-:Y:S01]  /*167c0*/  @!P1 IMAD.MOV R11, RZ, RZ, -R11 ;  /* 0x000000ffff0b9224 */ /* 0x000fe200078e0a0b */
[C---:B------:R-:W-:Y:S01]  /*167d0*/  ISETP.GT.U32.AND P1, PT, R4.reuse, R7, PT ;  /* 0x000000070400720c */ /* 0x040fe20003f24070 */
[----:B------:R-:W-:Y:S02]  /*167e0*/  IMAD.MOV.U32 R5, RZ, RZ, R20 ;  /* 0x000000ffff057224 */ /* 0x000fe400078e0014 */
[----:B------:R-:W-:Y:S01]  /*167f0*/  @!P6 IMAD.MOV R21, RZ, RZ, -R21 ;  /* 0x000000ffff15e224 */ /* 0x000fe200078e0a15 */
[C---:B------:R-:W-:Y:S01]  /*16800*/  ISETP.GT.U32.AND P6, PT, R4.reuse, R9, PT ;  /* 0x000000090400720c */ /* 0x040fe20003fc4070 */
[----:B------:R-:W-:Y:S01]  /*16810*/  @!P3 IMAD.MOV R8, RZ, RZ, -R8 ;  /* 0x000000ffff08b224 */ /* 0x000fe200078e0a08 */
[----:B------:R-:W-:Y:S01]  /*16820*/  ISETP.GT.U32.AND P3, PT, R4, R13, PT ;  /* 0x0000000d0400720c */ /* 0x000fe20003f64070 */
[----:B------:R-:W-:Y:S01]  /*16830*/  @!P4 IMAD.MOV R5, RZ, RZ, -R5 ;  /* 0x000000ffff05c224 */ /* 0x000fe200078e0a05 */
[----:B------:R-:W-:Y:S01]  /*16840*/  ISETP.GE.AND P4, PT, R10, RZ, PT ;  /* 0x000000ff0a00720c */ /* 0x000fe20003f86270 */
[--C-:B------:R-:W-:Y:S01]  /*16850*/  @!P5 IMAD.IADD R19, R19, 0x1, -R4.reuse ;  /* 0x000000011313d824 */ /* 0x100fe200078e0a04 */
[----:B------:R-:W-:Y:S01]  /*16860*/  ISETP.GT.U32.AND P5, PT, R4, R6, PT ;  /* 0x000000060400720c */ /* 0x000fe20003fa4070 */
[----:B------:R-:W-:Y:S01]  /*16870*/  STL [R1+0x104], R21 ;  /* 0x0001041501007387 */ /* 0x000fe20000100800 */
[----:B------:R-:W-:Y:S01]  /*16880*/  IABS R10, R2 ;  /* 0x00000002000a7213 */ /* 0x000fe20000000000 */
[--C-:B------:R-:W-:Y:S01]  /*16890*/  @!P1 IMAD.IADD R7, R7, 0x1, -R4.reuse ;  /* 0x0000000107079824 */ /* 0x100fe200078e0a04 */
[----:B------:R-:W-:Y:S01]  /*168a0*/  ISETP.GE.AND P1, PT, R17, RZ, PT ;  /* 0x000000ff1100720c */ /* 0x000fe20003f26270 */
[----:B------:R0:W-:Y:S02]  /*168b0*/  STL [R1+0xf8], R11 ;  /* 0x0000f80b01007387 */ /* 0x0001e40000100800 */
[--C-:B------:R-:W-:Y:S01]  /*168c0*/  @!P6 IMAD.IADD R9, R9, 0x1, -R4.reuse ;  /* 0x000000010909e824 */ /* 0x100fe200078e0a04 */
[----:B------:R-:W-:Y:S01]  /*168d0*/  ISETP.GE.AND P6, PT, R16, RZ, PT ;  /* 0x000000ff1000720c */ /* 0x000fe20003fc6270 */
[----:B------:R1:W-:Y:S01]  /*168e0*/  STL [R1+0xf4], R8 ;  /* 0x0000f40801007387 */ /* 0x0003e20000100800 */
[--C-:B------:R-:W-:Y:S01]  /*168f0*/  @!P3 IMAD.IADD R13, R13, 0x1, -R4.reuse ;  /* 0x000000010d0db824 */ /* 0x100fe200078e0a04 */
[----:B------:R-:W-:Y:S01]  /*16900*/  ISETP.GE.AND P3, PT, R2, RZ, PT ;  /* 0x000000ff0200720c */ /* 0x000fe20003f66270 */
[----:B------:R-:W-:Y:S01]  /*16910*/  IMAD.MOV.U32 R16, RZ, RZ, R9 ;  /* 0x000000ffff107224 */ /* 0x000fe200078e0009 */
[----:B------:R2:W-:Y:S01]  /*16920*/  STL [R1+0xf0], R5 ;  /* 0x0000f00501007387 */ /* 0x0005e20000100800 */
[----:B------:R-:W-:Y:S01]  /*16930*/  @!P5 IMAD.IADD R6, R6, 0x1, -R4 ;  /* 0x000000010606d824 */ /* 0x000fe200078e0a04 */
[----:B------:R-:W-:Y:S01]  /*16940*/  ISETP.GE.AND P5, PT, R3, RZ, PT ;  /* 0x000000ff0300720c */ /* 0x000fe20003fa6270 */
[----:B0-----:R-:W-:Y:S01]  /*16950*/  IMAD.MOV.U32 R11, RZ, RZ, R19 ;  /* 0x000000ffff0b7224 */ /* 0x001fe200078e0013 */
[----:B------:R-:W-:Y:S01]  /*16960*/  IADD3 R3, R0, 0x47, RZ ;  /* 0x0000004700037810 */ /* 0x000fe20007ffe0ff */
[----:B------:R-:W-:-:S02]  /*16970*/  @!P4 IMAD.MOV R16, RZ, RZ, -R16 ;  /* 0x000000ffff10c224 */ /* 0x000fc400078e0a10 */
[----:B-1----:R-:W-:Y:S01]  /*16980*/  IMAD.MOV.U32 R8, RZ, RZ, R7 ;  /* 0x000000ffff087224 */ /* 0x002fe200078e0007 */
[----:B------:R-:W-:Y:S01]  /*16990*/  IADD3 R7, R0, 0x48, RZ ;  /* 0x0000004800077810 */ /* 0x000fe20007ffe0ff */
[----:B------:R-:W-:Y:S01]  /*169a0*/  @!P0 IMAD.MOV R11, RZ, RZ, -R11 ;  /* 0x000000ffff0b8224 */ /* 0x000fe200078e0a0b */
[C---:B------:R-:W-:Y:S01]  /*169b0*/  ISETP.GT.U32.AND P0, PT, R4.reuse, R13, PT ;  /* 0x0000000d0400720c */ /* 0x040fe20003f04070 */
[C---:B--2---:R-:W-:Y:S01]  /*169c0*/  IMAD.HI.U32 R5, R25.reuse, R10, RZ ;  /* 0x0000000a19057227 */ /* 0x044fe200078e00ff */
[----:B------:R-:W-:Y:S02]  /*169d0*/  IABS R9, R3 ;  /* 0x0000000300097213 */ /* 0x000fe40000000000 */
[----:B------:R-:W-:Y:S01]  /*169e0*/  STL [R1+0xec], R11 ;  /* 0x0000ec0b01007387 */ /* 0x000fe20000100800 */
[----:B------:R-:W-:Y:S02]  /*169f0*/  IMAD.MOV R5, RZ, RZ, -R5 ;  /* 0x000000ffff057224 */ /* 0x000fe400078e0a05 */
[----:B------:R-:W-:Y:S01]  /*16a00*/  @!P2 IMAD.MOV R8, RZ, RZ, -R8 ;  /* 0x000000ffff08a224 */ /* 0x000fe200078e0a08 */
[C---:B------:R-:W-:Y:S01]  /*16a10*/  ISETP.GT.U32.AND P2, PT, R4.reuse, R6, PT ;  /* 0x000000060400720c */ /* 0x040fe20003f44070 */
[----:B------:R-:W-:Y:S01]  /*16a20*/  IMAD R10, R4, R5, R10 ;  /* 0x00000005040a7224 */ /* 0x000fe200078e020a */
[----:B------:R-:W-:Y:S01]  /*16a30*/  IADD3 R5, R0, 0x49, RZ ;  /* 0x0000004900057810 */ /* 0x000fe20007ffe0ff */
[----:B------:R-:W-:Y:S01]  /*16a40*/  IMAD.HI.U32 R2, R25, R18, RZ ;  /* 0x0000001219027227 */ /* 0x000fe200078e00ff */
[----:B------:R0:W-:Y:S02]  /*16a50*/  STL [R1+0xe8], R8 ;  /* 0x0000e80801007387 */ /* 0x0001e40000100800 */
[C---:B------:R-:W-:Y:S01]  /*16a60*/  ISETP.GT.U32.AND P4, PT, R4.reuse, R10, PT ;  /* 0x0000000a0400720c */ /* 0x040fe20003f84070 */
[----:B------:R-:W-:Y:S01]  /*16a70*/  IMAD.MOV R2, RZ, RZ, -R2 ;  /* 0x000000ffff027224 */ /* 0x000fe200078e0a02 */
[----:B------:R-:W-:Y:S01]  /*16a80*/  STL [R1+0x18e4], R16 ;  /* 0x0018e41001007387 */ /* 0x000fe20000100800 */
[----:B------:R-:W-:Y:S01]  /*16a90*/  @!P0 IMAD.IADD R13, R13, 0x1, -R4 ;  /* 0x000000010d0d8824 */ /* 0x000fe200078e0a04 */
[----:B------:R-:W-:Y:S01]  /*16aa0*/  ISETP.GE.AND P0, PT, R5, RZ, PT ;  /* 0x000000ff0500720c */ /* 0x000fe20003f06270 */
[----:B------:R-:W-:Y:S01]  /*16ab0*/  IMAD R18, R4, R2, R18 ;  /* 0x0000000204127224 */ /* 0x000fe200078e0212 */
[----:B------:R-:W-:Y:S01]  /*16ac0*/  IABS R5, R5 ;  /* 0x0000000500057213 */ /* 0x000fe20000000000 */
[----:B------:R-:W-:Y:S01]  /*16ad0*/  @!P2 IMAD.IADD R6, R6, 0x1, -R4 ;  /* 0x000000010606a824 */ /* 0x000fe200078e0a04 */
[----:B------:R-:W-:Y:S01]  /*16ae0*/  IABS R2, R7 ;  /* 0x0000000700027213 */ /* 0x000fe20000000000 */
[----:B------:R-:W-:Y:S01]  /*16af0*/  IMAD.MOV.U32 R17, RZ, RZ, R13 ;  /* 0x000000ffff117224 */ /* 0x000fe200078e000d */
[----:B------:R-:W-:Y:S01]  /*16b00*/  ISETP.GT.U32.AND P2, PT, R4, R18, PT ;  /* 0x000000120400720c */ /* 0x000fe20003f44070 */
[----:B------:R-:W-:-:S04]  /*16b10*/  IMAD.HI.U32 R12, R25, R5, RZ ;  /* 0x00000005190c7227 */ /* 0x000fc800078e00ff */
[----:B------:R-:W-:Y:S01]  /*16b20*/  @!P4 IMAD.IADD R10, R10, 0x1, -R4 ;  /* 0x000000010a0ac824 */ /* 0x000fe200078e0a04 */
[----:B------:R-:W-:Y:S01]  /*16b30*/  ISETP.GE.AND P4, PT, R7, RZ, PT ;  /* 0x000000ff0700720c */ /* 0x000fe20003f86270 */
[----:B------:R-:W-:Y:S02]  /*16b40*/  @!P1 IMAD.MOV R17, RZ, RZ, -R17 ;  /* 0x000000ffff119224 */ /* 0x000fe400078e0a11 */
[----:B------:R-:W-:Y:S01]  /*16b50*/  IMAD.MOV R12, RZ, RZ, -R12 ;  /* 0x000000ffff0c7224 */ /* 0x000fe200078e0a0c */
[----:B------:R-:W-:Y:S01]  /*16b60*/  ISETP.GT.U32.AND P1, PT, R4, R10, PT ;  /* 0x0000000a0400720c */ /* 0x000fe20003f24070 */
[----:B0-----:R-:W-:Y:S01]  /*16b70*/  IMAD.HI.U32 R8, R25, R2, RZ ;  /* 0x0000000219087227 */ /* 0x001fe200078e00ff */
[----:B------:R-:W-:Y:S03]  /*16b80*/  STL [R1+0x18e8], R17 ;  /* 0x0018e81101007387 */ /* 0x000fe60000100800 */
[----:B------:R-:W-:-:S02]  /*16b90*/  @!P2 IMAD.IADD R18, R18, 0x1, -R4 ;  /* 0x000000011212a824 */ /* 0x000fc400078e0a04 */
[----:B------:R-:W-:Y:S01]  /*16ba0*/  IMAD R13, R4, R12, R5 ;  /* 0x0000000c040d7224 */ /* 0x000fe200078e0205 */
[----:B------:R-:W-:Y:S01]  /*16bb0*/  IADD3 R12, R0, 0x45, RZ ;  /* 0x00000045000c7810 */ /* 0x000fe20007ffe0ff */
[----:B------:R-:W-:Y:S01]  /*16bc0*/  IMAD.MOV.U32 R11, RZ, RZ, R6 ;  /* 0x000000ffff0b7224 */ /* 0x000fe200078e0006 */
[----:B------:R-:W-:Y:S01]  /*16bd0*/  ISETP.GT.U32.AND P2, PT, R4, R18, PT ;  /* 0x000000120400720c */ /* 0x000fe20003f44070 */
[----:B------:R-:W-:Y:S01]  /*16be0*/  IMAD.MOV R8, RZ, RZ, -R8 ;  /* 0x000000ffff087224 */ /* 0x000fe200078e0a08 */
[----:B------:R-:W-:Y:S01]  /*16bf0*/  IABS R15, R12 ;  /* 0x0000000c000f7213 */ /* 0x000fe20000000000 */
[----:B------:R-:W-:Y:S01]  /*16c00*/  @!P1 IMAD.IADD R10, R10, 0x1, -R4 ;  /* 0x000000010a0a9824 */ /* 0x000fe200078e0a04 */
[----:B------:R-:W-:Y:S01]  /*16c10*/  ISETP.GT.U32.AND P1, PT, R4, R13, PT ;  /* 0x0000000d0400720c */ /* 0x000fe20003f24070 */
[----:B------:R-:W-:Y:S01]  /*16c20*/  IMAD.HI.U32 R7, R25, R9, RZ ;  /* 0x0000000919077227 */ /* 0x000fe200078e00ff */
[----:B------:R-:W-:-:S03]  /*16c30*/  IADD3 R5, R0, 0x43, RZ ;  /* 0x0000004300057810 */ /* 0x000fc60007ffe0ff */
[----:B------:R-:W-:Y:S01]  /*16c40*/  @!P6 IMAD.MOV R11, RZ, RZ, -R11 ;  /* 0x000000ffff0be224 */ /* 0x000fe200078e0a0b */
[----:B------:R-:W-:Y:S01]  /*16c50*/  ISETP.GE.AND P6, PT, R3, RZ, PT ;  /* 0x000000ff0300720c */ /* 0x000fe20003fc6270 */
[----:B------:R-:W-:Y:S01]  /*16c60*/  IMAD R2, R4, R8, R2 ;  /* 0x0000000804027224 */ /* 0x000fe200078e0202 */
[----:B------:R-:W-:Y:S01]  /*16c70*/  IADD3 R3, R0, 0x46, RZ ;  /* 0x0000004600037810 */ /* 0x000fe20007ffe0ff */
[----:B------:R-:W-:Y:S01]  /*16c80*/  IMAD.MOV R7, RZ, RZ, -R7 ;  /* 0x000000ffff077224 */ /* 0x000fe200078e0a07 */
[----:B------:R0:W-:Y:S01]  /*16c90*/  STL [R1+0xe4], R11 ;  /* 0x0000e40b01007387 */ /* 0x0001e20000100800 */
[--C-:B------:R-:W-:Y:S01]  /*16ca0*/  @!P2 IMAD.IADD R18, R18, 0x1, -R4.reuse ;  /* 0x000000011212a824 */ /* 0x100fe200078e0a04 */
[C---:B------:R-:W-:Y:S01]  /*16cb0*/  ISETP.GT.U32.AND P2, PT, R4.reuse, R2, PT ;  /* 0x000000020400720c */ /* 0x040fe20003f44070 */
[----:B------:R-:W-:Y:S01]  /*16cc0*/  IMAD R9, R4, R7, R9 ;  /* 0x0000000704097224 */ /* 0x000fe200078e0209 */
[----:B------:R-:W-:Y:S01]  /*16cd0*/  IABS R7, R3 ;  /* 0x0000000300077213 */ /* 0x000fe20000000000 */
[----:B------:R-:W-:Y:S01]  /*16ce0*/  @!P1 IMAD.IADD R13, R13, 0x1, -R4 ;  /* 0x000000010d0d9824 */ /* 0x000fe200078e0a04 */
[----:B------:R-:W-:-:S02]  /*16cf0*/  IADD3 R8, R0, 0x44, RZ ;  /* 0x0000004400087810 */ /* 0x000fc40007ffe0ff */
[----:B------:R-:W-:Y:S01]  /*16d00*/  ISETP.GT.U32.AND P1, PT, R4, R9, PT ;  /* 0x000000090400720c */ /* 0x000fe20003f24070 */
[----:B0-----:R-:W-:Y:S01]  /*16d10*/  IMAD.MOV.U32 R11, RZ, RZ, R10 ;  /* 0x000000ffff0b7224 */ /* 0x001fe200078e000a */
[----:B------:R-:W-:Y:S01]  /*16d20*/  IABS R14, R8 ;  /* 0x00000008000e7213 */ /* 0x000fe20000000000 */
[----:B------:R-:W-:Y:S01]  /*16d30*/  IMAD.HI.U32 R10, R25, R7, RZ ;  /* 0x00000007190a7227 */ /* 0x000fe200078e00ff */
[----:B------:R-:W-:-:S03]  /*16d40*/  IABS R6, R5 ;  /* 0x0000000500067213 */ /* 0x000fc60000000000 */
[----:B------:R-:W-:Y:S01]  /*16d50*/  @!P3 IMAD.MOV R11, RZ, RZ, -R11 ;  /* 0x000000ffff0bb224 */ /* 0x000fe200078e0a0b */
[----:B------:R-:W-:Y:S01]  /*16d60*/  ISETP.GT.U32.AND P3, PT, R4, R13, PT ;  /* 0x0000000d0400720c */ /* 0x000fe20003f64070 */
[----:B------:R-:W-:Y:S02]  /*16d70*/  IMAD.MOV R10, RZ, RZ, -R10 ;  /* 0x000000ffff0a7224 */ /* 0x000fe400078e0a0a */
[--C-:B------:R-:W-:Y:S01]  /*16d80*/  @!P2 IMAD.IADD R2, R2, 0x1, -R4.reuse ;  /* 0x000000010202a824 */ /* 0x100fe200078e0a04 */
[----:B------:R0:W-:Y:S01]  /*16d90*/  STL [R1+0x90], R11 ;  /* 0x0000900b01007387 */ /* 0x0001e20000100800 */
[----:B------:R-:W-:-:S03]  /*16da0*/  @!P1 IMAD.IADD R9, R9, 0x1, -R4 ;  /* 0x0000000109099824 */ /* 0x000fc600078e0a04 */
[C---:B------:R-:W-:Y:S02]  /*16db0*/  ISETP.GT.U32.AND P2, PT, R4.reuse, R2, PT ;  /* 0x000000020400720c */ /* 0x040fe40003f44070 */
[----:B------:R-:W-:-:S03]  /*16dc0*/  ISETP.GT.U32.AND P1, PT, R4, R9, PT ;  /* 0x000000090400720c */ /* 0x000fc60003f24070 */
[----:B------:R-:W-:Y:S02]  /*16dd0*/  @!P3 IMAD.IADD R13, R13, 0x1, -R4 ;  /* 0x000000010d0db824 */ /* 0x000fe400078e0a04 */
[----:B0-----:R-:W-:Y:S02]  /*16de0*/  IMAD.MOV.U32 R11, RZ, RZ, R18 ;  /* 0x000000ffff0b7224 */ /* 0x001fe400078e0012 */
[----:B------:R-:W-:-:S04]  /*16df0*/  IMAD.HI.U32 R18, R25, R15, RZ ;  /* 0x0000000f19127227 */ /* 0x000fc800078e00ff */
[----:B------:R-:W-:Y:S01]  /*16e00*/  @!P5 IMAD.MOV R11, RZ, RZ, -R11 ;  /* 0x000000ffff0bd224 */ /* 0x000fe200078e0a0b */
[----:B------:R-:W-:Y:S01]  /*16e10*/  ISETP.GE.AND P5, PT, R3, RZ, PT ;  /* 0x000000ff0300720c */ /* 0x000fe20003fa6270 */
[C---:B------:R-:W-:Y:S02]  /*16e20*/  IMAD R3, R4.reuse, R10, R7 ;  /* 0x0000000a04037224 */ /* 0x040fe400078e0207 */
[C---:B------:R-:W-:Y:S01]  /*16e30*/  IMAD.HI.U32 R7, R25.reuse, R14, RZ ;  /* 0x0000000e19077227 */ /* 0x040fe200078e00ff */
[----:B------:R0:W-:Y:S02]  /*16e40*/  STL [R1+0xe0], R11 ;  /* 0x0000e00b01007387 */ /* 0x0001e40000100800 */
[----:B------:R-:W-:Y:S01]  /*16e50*/  ISETP.GT.U32.AND P3, PT, R4, R3, PT ;  /* 0x000000030400720c */ /* 0x000fe20003f64070 */
[----:B------:R-:W-:Y:S02]  /*16e60*/  IMAD.MOV R18, RZ, RZ, -R18 ;  /* 0x000000ffff127224 */ /* 0x000fe400078e0a12 */
[----:B------:R-:W-:Y:S01]  /*16e70*/  @!P2 IMAD.IADD R2, R2, 0x1, -R4 ;  /* 0x000000010202a824 */ /* 0x000fe200078e0a04 */
[----:B------:R-:W-:Y:S01]  /*16e80*/  ISETP.GE.AND P2, PT, R12, RZ, PT ;  /* 0x000000ff0c00720c */ /* 0x000fe20003f46270 */
[----:B------:R-:W-:-:S04]  /*16e90*/  IMAD.HI.U32 R10, R25, R6, RZ ;  /* 0x00000006190a7227 */ /* 0x000fc800078e00ff */
[----:B0-----:R-:W-:Y:S02]  /*16ea0*/  IMAD.MOV.U32 R11, RZ, RZ, R13 ;  /* 0x000000ffff0b7224 */ /* 0x001fe400078e000d */
[----:B------:R-:W-:Y:S02]  /*16eb0*/  IMAD.MOV R7, RZ, RZ, -R7 ;  /* 0x000000ffff077224 */ /* 0x000fe400078e0a07 */
[----:B------:R-:W-:Y:S02]  /*16ec0*/  @!P3 IMAD.IADD R3, R3, 0x1, -R4 ;  /* 0x000000010303b824 */ /* 0x000fe400078e0a04 */
[C---:B------:R-:W-:Y:S02]  /*16ed0*/  IMAD R12, R4.reuse, R18, R15 ;  /* 0x00000012040c7224 */ /* 0x040fe400078e020f */
[----:B------:R-:W-:Y:S01]  /*16ee0*/  @!P0 IMAD.MOV R11, RZ, RZ, -R11 ;  /* 0x000000ffff0b8224 */ /* 0x000fe200078e0a0b */
[C---:B------:R-:W-:Y:S01]  /*16ef0*/  ISETP.GT.U32.AND P0, PT, R4.reuse, R3, PT ;  /* 0x000000030400720c */ /* 0x040fe20003f04070 */
[----:B------:R-:W-:Y:S01]  /*16f00*/  IMAD.MOV R10, RZ, RZ, -R10 ;  /* 0x000000ffff0a7224 */ /* 0x000fe200078e0a0a */
[C---:B------:R-:W-:Y:S01]  /*16f10*/  ISETP.GT.U32.AND P3, PT, R4.reuse, R12, PT ;  /* 0x0000000c0400720c */ /* 0x040fe20003f64070 */
[----:B------:R-:W-:Y:S01]  /*16f20*/  IMAD R14, R4, R7, R14 ;  /* 0x00000007040e7224 */ /* 0x000fe200078e020e */
[----:B------:R-:W-:Y:S01]  /*16f30*/  IADD3 R7, R0, 0x42, RZ ;  /* 0x0000004200077810 */ /* 0x000fe20007ffe0ff */
[----:B------:R-:W-:Y:S01]  /*16f40*/  @!P1 IMAD.IADD R9, R9, 0x1, -R4 ;  /* 0x0000000109099824 */ /* 0x000fe200078e0a04 */
[----:B------:R0:W-:Y:S01]  /*16f50*/  STL [R1+0xd0], R11 ;  /* 0x0000d00b01007387 */ /* 0x0001e20000100800 */
[C---:B------:R-:W-:Y:S01]  /*16f60*/  IMAD R6, R4.reuse, R10, R6 ;  /* 0x0000000a04067224 */ /* 0x040fe200078e0206 */
[----:B------:R-:W-:Y:S01]  /*16f70*/  IABS R10, R7 ;  /* 0x00000007000a7213 */ /* 0x000fe20000000000 */
[----:B------:R-:W-:Y:S01]  /*16f80*/  IMAD.MOV.U32 R13, RZ, RZ, R2 ;  /* 0x000000ffff0d7224 */ /* 0x000fe200078e0002 */
[----:B------:R-:W-:-:S03]  /*16f90*/  ISETP.GT.U32.AND P1, PT, R4, R14, PT ;  /* 0x0000000e0400720c */ /* 0x000fc60003f24070 */
[----:B------:R-:W-:Y:S01]  /*16fa0*/  IMAD.MOV.U32 R2, RZ, RZ, R10 ;  /* 0x000000ffff027224 */ /* 0x000fe200078e000a */
[----:B------:R-:W-:Y:S01]  /*16fb0*/  IADD3 R10, R0, 0x41, RZ ;  /* 0x00000041000a7810 */ /* 0x000fe20007ffe0ff */
[----:B------:R-:W-:Y:S01]  /*16fc0*/  @!P4 IMAD.MOV R13, RZ, RZ, -R13 ;  /* 0x000000ffff0dc224 */ /* 0x000fe200078e0a0d */
[----:B------:R-:W-:Y:S01]  /*16fd0*/  ISETP.GE.AND P4, PT, R8, RZ, PT ;  /* 0x000000ff0800720c */ /* 0x000fe20003f86270 */
[----:B0-----:R-:W-:Y:S02]  /*16fe0*/  IMAD.MOV.U32 R11, RZ, RZ, R9 ;  /* 0x000000ffff0b7224 */ /* 0x001fe400078e0009 */
[--C-:B------:R-:W-:Y:S01]  /*16ff0*/  @!P0 IMAD.IADD R3, R3, 0x1, -R4.reuse ;  /* 0x0000000103038824 */ /* 0x100fe200078e0a04 */
[----:B------:R-:W-:Y:S01]  /*17000*/  ISETP.GE.AND P0, PT, R5, RZ, PT ;  /* 0x000000ff0500720c */ /* 0x000fe20003f06270 */
[----:B------:R-:W-:Y:S01]  /*17010*/  @!P6 IMAD.MOV R11, RZ, RZ, -R11 ;  /* 0x000000ffff0be224 */ /* 0x000fe200078e0a0b */
[----:B------:R-:W-:Y:S01]  /*17020*/  ISETP.GT.U32.AND P6, PT, R4, R6, PT ;  /* 0x000000060400720c */ /* 0x000fe20003fc4070 */
[--C-:B------:R-:W-:Y:S01]  /*17030*/  @!P3 IMAD.IADD R12, R12, 0x1, -R4.reuse ;  /* 0x000000010c0cb824 */ /* 0x100fe200078e0a04 */
[----:B------:R-:W-:Y:S01]  /*17040*/  IABS R5, R10 ;  /* 0x0000000a00057213 */ /* 0x000fe20000000000 */
[----:B------:R-:W-:Y:S01]  /*17050*/  IMAD.HI.U32 R8, R25, R2, RZ ;  /* 0x0000000219087227 */ /* 0x000fe200078e00ff */
[----:B------:R-:W-:Y:S01]  /*17060*/  ISETP.GE.AND P3, PT, R7, RZ, PT ;  /* 0x000000ff0700720c */ /* 0x000fe20003f66270 */
[----:B------:R0:W-:Y:S02]  /*17070*/  STL [R1+0xd8], R13 ;  /* 0x0000d80d01007387 */ /* 0x0001e40000100800 */
[----:B------:R-:W-:Y:S01]  /*17080*/  @!P1 IMAD.IADD R14, R14, 0x1, -R4 ;  /* 0x000000010e0e9824 */ /* 0x000fe200078e0a04 */
[----:B------:R-:W-:Y:S01]  /*17090*/  ISETP.GT.U32.AND P1, PT, R4, R12, PT ;  /* 0x0000000c0400720c */ /* 0x000fe20003f24070 */
[----:B------:R-:W-:Y:S01]  /*170a0*/  IMAD.MOV R7, RZ, RZ, -R8 ;  /* 0x000000ffff077224 */ /* 0x000fe200078e0a08 */
[----:B------:R1:W-:Y:S01]  /*170b0*/  STL [R1+0xdc], R11 ;  /* 0x0000dc0b01007387 */ /* 0x0003e20000100800 */
[----:B------:R-:W-:Y:S01]  /*170c0*/  IMAD.MOV.U32 R8, RZ, RZ, R5 ;  /* 0x000000ffff087224 */ /* 0x000fe200078e0005 */
[----:B------:R-:W-:Y:S01]  /*170d0*/  IADD3 R5, R0, 0x40, RZ ;  /* 0x0000004000057810 */ /* 0x000fe20007ffe0ff */
[----:B------:R-:W-:Y:S01]  /*170e0*/  @!P6 IMAD.IADD R6, R6, 0x1, -R4 ;  /* 0x000000010606e824 */ /* 0x000fe200078e0a04 */
[----:B------:R-:W-:Y:S01]  /*170f0*/  ISETP.GT.U32.AND P6, PT, R4, R14, PT ;  /* 0x0000000e0400720c */ /* 0x000fe20003fc4070 */
[----:B------:R-:W-:Y:S01]  /*17100*/  IMAD.HI.U32 R9, R25, R8, RZ ;  /* 0x0000000819097227 */ /* 0x000fe200078e00ff */
[----:B0-----:R-:W-:-:S03]  /*17110*/  IABS R13, R5 ;  /* 0x00000005000d7213 */ /* 0x001fc60000000000 */
[----:B------:R-:W-:Y:S01]  /*17120*/  IMAD R2, R4, R7, R2 ;  /* 0x0000000704027224 */ /* 0x000fe200078e0202 */
[C---:B------:R-:W-:Y:S01]  /*17130*/  IADD3 R7, R0.reuse, 0x3e, RZ ;  /* 0x0000003e00077810 */ /* 0x040fe20007ffe0ff */
[----:B-1----:R-:W-:Y:S01]  /*17140*/  IMAD.MOV.U32 R11, RZ, RZ, R3 ;  /* 0x000000ffff0b7224 */ /* 0x002fe200078e0003 */
[----:B------:R-:W-:Y:S01]  /*17150*/  IADD3 R3, R0, 0x3f, RZ ;  /* 0x0000003f00037810 */ /* 0x000fe20007ffe0ff */
[----:B------:R-:W-:Y:S01]  /*17160*/  IMAD.MOV R9, RZ, RZ, -R9 ;  /* 0x000000ffff097224 */ /* 0x000fe200078e0a09 */
[----:B------:R-:W-:Y:S01]  /*17170*/  IABS R15, R7 ;  /* 0x00000007000f7213 */ /* 0x000fe20000000000 */
[----:B------:R-:W-:Y:S01]  /*17180*/  @!P5 IMAD.MOV R11, RZ, RZ, -R11 ;  /* 0x000000ffff0bd224 */ /* 0x000fe200078e0a0b */
[----:B------:R-:W-:Y:S01]  /*17190*/  ISETP.GT.U32.AND P5, PT, R4, R6, PT ;  /* 0x000000060400720c */ /* 0x000fe20003fa4070 */
[----:B------:R-:W-:Y:S01]  /*171a0*/  @!P1 IMAD.IADD R12, R12, 0x1, -R4 ;  /* 0x000000010c0c9824 */ /* 0x000fe200078e0a04 */
[C---:B------:R-:W-:Y:S01]  /*171b0*/  ISETP.GT.U32.AND P1, PT, R4.reuse, R2, PT ;  /* 0x000000020400720c */ /* 0x040fe20003f24070 */
[----:B------:R-:W-:Y:S01]  /*171c0*/  IMAD R8, R4, R9, R8 ;  /* 0x0000000904087224 */ /* 0x000fe200078e0208 */
[----:B------:R-:W-:Y:S01]  /*171d0*/  IABS R9, R3 ;  /* 0x0000000300097213 */ /* 0x000fe20000000000 */
[----:B------:R-:W-:Y:S01]  /*171e0*/  @!P6 IMAD.IADD R14, R14, 0x1, -R4 ;  /* 0x000000010e0ee824 */ /* 0x000fe200078e0a04 */
[----:B------:R0:W-:Y:S02]  /*171f0*/  STL [R1+0x438], R11 ;  /* 0x0004380b01007387 */ /* 0x0001e40000100800 */
[----:B------:R-:W-:Y:S01]  /*17200*/  ISETP.GT.U32.AND P6, PT, R4, R8, PT ;  /* 0x000000080400720c */ /* 0x000fe20003fc4070 */
[----:B------:R-:W-:-:S04]  /*17210*/  IMAD.HI.U32 R18, R25, R9, RZ ;  /* 0x0000000919127227 */ /* 0x000fc800078e00ff */
[----:B------:R-:W-:Y:S01]  /*17220*/  @!P5 IMAD.IADD R6, R6, 0x1, -R4 ;  /* 0x000000010606d824 */ /* 0x000fe200078e0a04 */
[----:B------:R-:W-:Y:S01]  /*17230*/  ISETP.GE.AND P5, PT, R10, RZ, PT ;  /* 0x000000ff0a00720c */ /* 0x000fe20003fa6270 */
[----:B------:R-:W-:Y:S02]  /*17240*/  IMAD.MOV.U32 R10, RZ, RZ, R15 ;  /* 0x000000ffff0a7224 */ /* 0x000fe400078e000f */
[----:B0-----:R-:W-:Y:S02]  /*17250*/  IMAD.MOV.U32 R11, RZ, RZ, R12 ;  /* 0x000000ffff0b7224 */ /* 0x001fe400078e000c */
[----:B------:R-:W-:-:S04]  /*17260*/  IMAD.HI.U32 R15, R25, R13, RZ ;  /* 0x0000000d190f7227 */ /* 0x000fc800078e00ff */
[----:B------:R-:W-:Y:S01]  /*17270*/  @!P1 IMAD.IADD R2, R2, 0x1, -R4 ;  /* 0x0000000102029824 */ /* 0x000fe200078e0a04 */
[----:B------:R-:W-:Y:S01]  /*17280*/  ISETP.GE.AND P1, PT, R5, RZ, PT ;  /* 0x000000ff0500720c */ /* 0x000fe20003f26270 */
[----:B------:R-:W-:Y:S02]  /*17290*/  IMAD.MOV R12, RZ, RZ, -R18 ;  /* 0x000000ffff0c7224 */ /* 0x000fe400078e0a12 */
[----:B------:R-:W-:Y:S02]  /*172a0*/  @!P2 IMAD.MOV R11, RZ, RZ, -R11 ;  /* 0x000000ffff0ba224 */ /* 0x000fe400078e0a0b */
[----:B------:R-:W-:Y:S02]  /*172b0*/  IMAD.MOV R15, RZ, RZ, -R15 ;  /* 0x000000ffff0f7224 */ /* 0x000fe400078e0a0f */
[----:B------:R-:W-:Y:S01]  /*172c0*/  @!P6 IMAD.IADD R8, R8, 0x1, -R4 ;  /* 0x000000010808e824 */ /* 0x000fe200078e0a04 */
[C---:B------:R-:W-:Y:S01]  /*172d0*/  ISETP.GT.U32.AND P6, PT, R4.reuse, R2, PT ;  /* 0x000000020400720c */ /* 0x040fe20003fc4070 */
[C---:B------:R-:W-:Y:S01]  /*172e0*/  IMAD R9, R4.reuse, R12, R9 ;  /* 0x0000000c04097224 */ /* 0x040fe200078e0209 */
[----:B------:R0:W-:Y:S01]  /*172f0*/  STL [R1+0xd4], R11 ;  /* 0x0000d40b01007387 */ /* 0x0001e20000100800 */
[----:B------:R-:W-:Y:S01]  /*17300*/  IMAD R13, R4, R15, R13 ;  /* 0x0000000f040d7224 */ /* 0x000fe200078e020d */
[----:B------:R-:W-:Y:S01]  /*17310*/  IADD3 R15, R0, 0x3d, RZ ;  /* 0x0000003d000f7810 */ /* 0x000fe20007ffe0ff */
[----:B------:R-:W-:Y:S01]  /*17320*/  @!P0 IMAD.MOV R6, RZ, RZ, -R6 ;  /* 0x000000ffff068224 */ /* 0x000fe200078e0a06 */
[C---:B------:R-:W-:Y:S01]  /*17330*/  ISETP.GT.U32.AND P0, PT, R4.reuse, R9, PT ;  /* 0x000000090400720c */ /* 0x040fe20003f04070 */
[----:B------:R-:W-:Y:S01]  /*17340*/  IMAD.HI.U32 R5, R25, R10, RZ ;  /* 0x0000000a19057227 */ /* 0x000fe200078e00ff */
[----:B------:R-:W-:-:S02]  /*17350*/  ISETP.GT.U32.AND P2, PT, R4, R8, PT ;  /* 0x000000080400720c */ /* 0x000fc40003f44070 */
[----:B------:R-:W-:Y:S01]  /*17360*/  IADD3 R12, R0, 0x3b, RZ ;  /* 0x0000003b000c7810 */ /* 0x000fe20007ffe0ff */
[----:B------:R-:W-:Y:S02]  /*17370*/  IMAD.MOV R5, RZ, RZ, -R5 ;  /* 0x000000ffff057224 */ /* 0x000fe400078e0a05 */
[----:B0-----:R-:W-:Y:S01]  /*17380*/  IMAD.MOV.U32 R11, RZ, RZ, R14 ;  /* 0x000000ffff0b7224 */ /* 0x001fe200078e000e */
[----:B------:R-:W-:Y:S01]  /*17390*/  IABS R19, R12 ;  /* 0x0000000c00137213 */ /* 0x000fe20000000000 */
        /* <DEDUP_REMOVED lines=8> */
[----:B------:R-:W-:Y:S01]  /*17420*/  @!P2 IMAD.IADD R8, R8, 0x1, -R4 ;  /* 0x000000010808a824 */ /* 0x000fe200078e0a04 */
[----:B------:R-:W-:Y:S01]  /*17430*/  IABS R5, R3 ;  /* 0x0000000300057213 */ /* 0x000fe20000000000 */
[----:B------:R-:W-:Y:S01]  /*17440*/  IMAD.HI.U32 R20, R25, R19, RZ ;  /* 0x0000001319147227 */ /* 0x000fe200078e00ff */
[----:B------:R1:W-:Y:S01]  /*17450*/  STL [R1+0xb4], R6 ;  /* 0x0000b40601007387 */ /* 0x0003e20000100800 */
[----:B------:R-:W-:-:S02]  /*17460*/  ISETP.GT.U32.AND P2, PT, R4, R10, PT ;  /* 0x0000000a0400720c */ /* 0x000fc40003f44070 */
[----:B------:R-:W-:Y:S01]  /*17470*/  IADD3 R14, R0, 0x3a, RZ ;  /* 0x0000003a000e7810 */ /* 0x000fe20007ffe0ff */
[----:B------:R-:W-:Y:S02]  /*17480*/  IMAD.MOV R20, RZ, RZ, -R20 ;  /* 0x000000ffff147224 */ /* 0x000fe400078e0a14 */
[----:B0-----:R-:W-:Y:S02]  /*17490*/  IMAD.MOV.U32 R11, RZ, RZ, R2 ;  /* 0x000000ffff0b7224 */ /* 0x001fe400078e0002 */
[----:B------:R-:W-:Y:S01]  /*174a0*/  @!P4 IMAD.IADD R13, R13, 0x1, -R4 ;  /* 0x000000010d0dc824 */ /* 0x000fe200078e0a04 */
[----:B------:R-:W-:Y:S01]  /*174b0*/  ISETP.GE.AND P4, PT, R7, RZ, PT ;  /* 0x000000ff0700720c */ /* 0x000fe20003f86270 */
[----:B------:R-:W-:Y:S01]  /*174c0*/  @!P3 IMAD.MOV R11, RZ, RZ, -R11 ;  /* 0x000000ffff0bb224 */ /* 0x000fe200078e0a0b */
[----:B-1----:R-:W-:Y:S01]  /*174d0*/  IABS R6, R15 ;  /* 0x0000000f00067213 */ /* 0x002fe20000000000 */
[----:B------:R-:W-:Y:S01]  /*174e0*/  IMAD.HI.U32 R2, R25, R5, RZ ;  /* 0x0000000519027227 */ /* 0x000fe200078e00ff */
[----:B------:R-:W-:-:S02]  /*174f0*/  ISETP.GT.U32.AND P3, PT, R4, R9, PT ;  /* 0x000000090400720c */ /* 0x000fc40003f64070 */
[C---:B------:R-:W-:Y:S01]  /*17500*/  ISETP.GT.U32.AND P0, PT, R4.reuse, R13, PT ;  /* 0x0000000d0400720c */ /* 0x040fe20003f04070 */
[----:B------:R-:W-:Y:S01]  /*17510*/  IMAD.HI.U32 R7, R25, R6, RZ ;  /* 0x0000000619077227 */ /* 0x000fe200078e00ff */
[----:B------:R0:W-:Y:S03]  /*17520*/  STL [R1+0xcc], R11 ;  /* 0x0000cc0b01007387 */ /* 0x0001e60000100800 */
[----:B------:R-:W-:Y:S02]  /*17530*/  IMAD.MOV R2, RZ, RZ, -R2 ;  /* 0x000000ffff027224 */ /* 0x000fe400078e0a02 */
[----:B------:R-:W-:Y:S02]  /*17540*/  IMAD.MOV R7, RZ, RZ, -R7 ;  /* 0x000000ffff077224 */ /* 0x000fe400078e0a07 */
[----:B------:R-:W-:Y:S01]  /*17550*/  IMAD R5, R4, R2, R5 ;  /* 0x0000000204057224 */ /* 0x000fe200078e0205 */
[----:B------:R-:W-:Y:S01]  /*17560*/  IADD3 R2, R0, 0x39, RZ ;  /* 0x0000003900027810 */ /* 0x000fe20007ffe0ff */
[C---:B------:R-:W-:Y:S01]  /*17570*/  IMAD R6, R4.reuse, R7, R6 ;  /* 0x0000000704067224 */ /* 0x040fe200078e0206 */
[----:B------:R-:W-:Y:S01]  /*17580*/  IABS R7, R14 ;  /* 0x0000000e00077213 */ /* 0x000fe20000000000 */
[--C-:B------:R-:W-:Y:S01]  /*17590*/  @!P3 IMAD.IADD R9, R9, 0x1, -R4.reuse ;  /* 0x000000010909b824 */ /* 0x100fe200078e0a04 */
[C---:B------:R-:W-:Y:S01]  /*175a0*/  ISETP.GT.U32.AND P3, PT, R4.reuse, R5, PT ;  /* 0x000000050400720c */ /* 0x040fe20003f64070 */
[--C-:B------:R-:W-:Y:S01]  /*175b0*/  @!P0 IMAD.IADD R13, R13, 0x1, -R4.reuse ;  /* 0x000000010d0d8824 */ /* 0x100fe200078e0a04 */
[----:B------:R-:W-:Y:S01]  /*175c0*/  ISETP.GT.U32.AND P0, PT, R4, R6, PT ;  /* 0x000000060400720c */ /* 0x000fe20003f04070 */
[----:B------:R-:W-:-:S02]  /*175d0*/  @!P2 IMAD.IADD R10, R10, 0x1, -R4 ;  /* 0x000000010a0aa824 */ /* 0x000fc400078e0a04 */
[----:B0-----:R-:W-:Y:S02]  /*175e0*/  IMAD.MOV.U32 R11, RZ, RZ, R13 ;  /* 0x000000ffff0b7224 */ /* 0x001fe400078e000d */
[----:B------:R-:W-:Y:S01]  /*175f0*/  IMAD.HI.U32 R18, R25, R7, RZ ;  /* 0x0000000719127227 */ /* 0x000fe200078e00ff */
[----:B------:R-:W-:-:S03]  /*17600*/  ISETP.GT.U32.AND P2, PT, R4, R10, PT ;  /* 0x0000000a0400720c */ /* 0x000fc60003f44070 */
[----:B------:R-:W-:Y:S02]  /*17610*/  @!P1 IMAD.MOV R11, RZ, RZ, -R11 ;  /* 0x000000ffff0b9224 */ /* 0x000fe400078e0a0b */
[--C-:B------:R-:W-:Y:S02]  /*17620*/  @!P3 IMAD.IADD R5, R5, 0x1, -R4.reuse ;  /* 0x000000010505b824 */ /* 0x100fe400078e0a04 */
[----:B------:R-:W-:Y:S01]  /*17630*/  @!P0 IMAD.IADD R6, R6, 0x1, -R4 ;  /* 0x0000000106068824 */ /* 0x000fe200078e0a04 */
[----:B------:R-:W-:Y:S01]  /*17640*/  ISETP.GE.AND P0, PT, R3, RZ, PT ;  /* 0x000000ff0300720c */ /* 0x000fe20003f06270 */
[C---:B------:R-:W-:Y:S01]  /*17650*/  IMAD R3, R4.reuse, R20, R19 ;  /* 0x0000001404037224 */ /* 0x040fe200078e0213 */
[C---:B------:R-:W-:Y:S01]  /*17660*/  ISETP.GT.U32.AND P3, PT, R4.reuse, R5, PT ;  /* 0x000000050400720c */ /* 0x040fe20003f64070 */
[----:B------:R-:W-:Y:S02]  /*17670*/  IMAD.MOV R18, RZ, RZ, -R18 ;  /* 0x000000ffff127224 */ /* 0x000fe400078e0a12 */
[----:B------:R-:W-:Y:S01]  /*17680*/  @!P5 IMAD.MOV R8, RZ, RZ, -R8 ;  /* 0x000000ffff08d224 */ /* 0x000fe200078e0a08 */
[----:B------:R-:W-:Y:S01]  /*17690*/  ISETP.GT.U32.AND P1, PT, R4, R3, PT ;  /* 0x000000030400720c */ /* 0x000fe20003f24070 */
[--C-:B------:R-:W-:Y:S01]  /*176a0*/  @!P2 IMAD.IADD R10, R10, 0x1, -R4.reuse ;  /* 0x000000010a0aa824 */ /* 0x100fe200078e0a04 */
[C---:B------:R-:W-:Y:S01]  /*176b0*/  ISETP.GT.U32.AND P5, PT, R4.reuse, R6, PT ;  /* 0x000000060400720c */ /* 0x040fe20003fa4070 */
[----:B------:R-:W-:Y:S01]  /*176c0*/  @!P6 IMAD.MOV R9, RZ, RZ, -R9 ;  /* 0x000000ffff09e224 */ /* 0x000fe200078e0a09 */
[----:B------:R-:W-:Y:S01]  /*176d0*/  ISETP.GE.AND P2, PT, R15, RZ, PT ;  /* 0x000000ff0f00720c */ /* 0x000fe20003f46270 */
[----:B------:R-:W-:Y:S01]  /*176e0*/  IMAD R7, R4, R18, R7 ;  /* 0x0000001204077224 */ /* 0x000fe200078e0207 */
[----:B------:R-:W-:Y:S01]  /*176f0*/  IABS R15, R2 ;  /* 0x00000002000f7213 */ /* 0x000fe20000000000 */
[----:B------:R0:W-:Y:S01]  /*17700*/  STL [R1+0xac], R8 ;  /* 0x0000ac0801007387 */ /* 0x0001e20000100800 */
[----:B------:R-:W-:Y:S01]  /*17710*/  ISETP.GE.AND P6, PT, R12, RZ, PT ;  /* 0x000000ff0c00720c */ /* 0x000fe20003fc6270 */
[--C-:B------:R-:W-:Y:S01]  /*17720*/  @!P3 IMAD.IADD R5, R5, 0x1, -R4.reuse ;  /* 0x000000010505b824 */ /* 0x100fe200078e0a04 */
[----:B------:R-:W-:Y:S01]  /*17730*/  ISETP.GT.U32.AND P3, PT, R4, R7, PT ;  /* 0x000000070400720c */ /* 0x000fe20003f64070 */
[----:B------:R-:W-:Y:S01]  /*17740*/  STL [R1+0xa8], R11 ;  /* 0x0000a80b01007387 */ /* 0x000fe20000100800 */
[----:B------:R-:W-:Y:S01]  /*17750*/  IADD3 R18, R0, 0x2d, RZ ;  /* 0x0000002d00127810 */ /* 0x000fe20007ffe0ff */
[----:B------:R-:W-:-:S02]  /*17760*/  @!P1 IMAD.IADD R3, R3, 0x1, -R4 ;  /* 0x0000000103039824 */ /* 0x000fc400078e0a04 */
[----:B------:R1:W-:Y:S01]  /*17770*/  STL [R1+0xa4], R9 ;  /* 0x0000a40901007387 */ /* 0x0003e20000100800 */
        /* <DEDUP_REMOVED lines=9> */
[----:B------:R-:W-:Y:S01]  /*17810*/  IADD3 R14, R0, 0x32, RZ ;  /* 0x00000032000e7810 */ /* 0x000fe20007ffe0ff */
[----:B-1----:R-:W-:Y:S01]  /*17820*/  IMAD.HI.U32 R9, R25, R15, RZ ;  /* 0x0000000f19097227 */ /* 0x002fe200078e00ff */
[----:B------:R0:W-:Y:S03]  /*17830*/  STL [R1+0xa0], R8 ;  /* 0x0000a00801007387 */ /* 0x0001e60000100800 */
[----:B------:R-:W-:Y:S01]  /*17840*/  IMAD.MOV R9, RZ, RZ, -R9 ;  /* 0x000000ffff097224 */ /* 0x000fe200078e0a09 */
[----:B------:R1:W-:Y:S01]  /*17850*/  STL [R1+0x60], R13 ;  /* 0x0000600d01007387 */ /* 0x0003e20000100800 */
[----:B------:R-:W-:-:S02]  /*17860*/  @!P3 IMAD.IADD R7, R7, 0x1, -R4 ;  /* 0x000000010707b824 */ /* 0x000fc400078e0a04 */
[----:B------:R-:W-:Y:S01]  /*17870*/  IMAD R2, R4, R9, R15 ;  /* 0x0000000904027224 */ /* 0x000fe200078e020f */
[C---:B------:R-:W-:Y:S01]  /*17880*/  IADD3 R9, R0.reuse, 0x37, RZ ;  /* 0x0000003700097810 */ /* 0x040fe20007ffe0ff */
[----:B------:R-:W-:Y:S01]  /*17890*/  IMAD.MOV.U32 R11, RZ, RZ, R5 ;  /* 0x000000ffff0b7224 */ /* 0x000fe200078e0005 */
[----:B0-----:R-:W-:Y:S01]  /*178a0*/  IADD3 R8, R0, 0x38, RZ ;  /* 0x0000003800087810 */ /* 0x001fe20007ffe0ff */
[----:B------:R-:W-:Y:S01]  /*178b0*/  @!P1 IMAD.IADD R3, R3, 0x1, -R4 ;  /* 0x0000000103039824 */ /* 0x000fe200078e0a04 */
[C---:B------:R-:W-:Y:S01]  /*178c0*/  ISETP.GT.U32.AND P2, PT, R4.reuse, R2, PT ;  /* 0x000000020400720c */ /* 0x040fe20003f44070 */
[----:B------:R-:W-:Y:S01]  /*178d0*/  @!P0 IMAD.MOV R11, RZ, RZ, -R11 ;  /* 0x000000ffff0b8224 */ /* 0x000fe200078e0a0b */
[----:B------:R-:W-:Y:S02]  /*178e0*/  IABS R10, R8 ;  /* 0x00000008000a7213 */ /* 0x000fe40000000000 */
[----:B------:R-:W-:Y:S02]  /*178f0*/  ISETP.GT.U32.AND P3, PT, R4, R7, PT ;  /* 0x000000070400720c */ /* 0x000fe40003f64070 */
[----:B------:R-:W-:Y:S01]  /*17900*/  IABS R12, R9 ;  /* 0x00000009000c7213 */ /* 0x000fe20000000000 */
[----:B------:R-:W-:Y:S01]  /*17910*/  IMAD.MOV.U32 R15, RZ, RZ, R10 ;  /* 0x000000ffff0f7224 */ /* 0x000fe200078e000a */
[----:B------:R0:W-:Y:S01]  /*17920*/  STL [R1+0x78], R11 ;  /* 0x0000780b01007387 */ /* 0x0001e20000100800 */
[----:B------:R-:W-:-:S02]  /*17930*/  ISETP.GE.AND P0, PT, R8, RZ, PT ;  /* 0x000000ff0800720c */ /* 0x000fc40003f06270 */
[----:B------:R-:W-:Y:S01]  /*17940*/  IMAD.HI.U32 R5, R25, R15, RZ ;  /* 0x0000000f19057227 */ /* 0x000fe200078e00ff */
[----:B------:R-:W-:Y:S02]  /*17950*/  ISETP.GE.AND P1, PT, R9, RZ, PT ;  /* 0x000000ff0900720c */ /* 0x000fe40003f26270 */
[----:B------:R-:W-:Y:S01]  /*17960*/  IADD3 R9, R0, 0x34, RZ ;  /* 0x0000003400097810 */ /* 0x000fe20007ffe0ff */
[----:B------:R-:W-:Y:S01]  /*17970*/  IMAD.MOV R10, RZ, RZ, -R5 ;  /* 0x000000ffff0a7224 */ /* 0x000fe200078e0a05 */
[----:B------:R-:W-:Y:S01]  /*17980*/  IABS R5, R6 ;  /* 0x0000000600057213 */ /* 0x000fe20000000000 */
[----:B------:R-:W-:Y:S01]  /*17990*/  IMAD.HI.U32 R8, R25, R12, RZ ;  /* 0x0000000c19087227 */ /* 0x000fe200078e00ff */
[----:B-1----:R-:W-:-:S03]  /*179a0*/  IABS R13, R14 ;  /* 0x0000000e000d7213 */ /* 0x002fc60000000000 */
[----:B0-----:R-:W-:Y:S02]  /*179b0*/  IMAD.MOV.U32 R11, RZ, RZ, R3 ;  /* 0x000000ffff0b7224 */ /* 0x001fe400078e0003 */
[----:B------:R-:W-:Y:S02]  /*179c0*/  @!P2 IMAD.IADD R2, R2, 0x1, -R4 ;  /* 0x000000010202a824 */ /* 0x000fe400078e0a04 */
[----:B------:R-:W-:Y:S01]  /*179d0*/  @!P6 IMAD.MOV R11, RZ, RZ, -R11 ;  /* 0x000000ffff0be224 */ /* 0x000fe200078e0a0b */
[----:B------:R-:W-:Y:S01]  /*179e0*/  ISETP.GE.AND P6, PT, R6, RZ, PT ;  /* 0x000000ff0600720c */ /* 0x000fe20003fc6270 */
[C---:B------:R-:W-:Y:S01]  /*179f0*/  IMAD R15, R4.reuse, R10, R15 ;  /* 0x0000000a040f7224 */ /* 0x040fe200078e020f */
[C---:B------:R-:W-:Y:S01]  /*17a00*/  ISETP.GT.U32.AND P2, PT, R4.reuse, R2, PT ;  /* 0x000000020400720c */ /* 0x040fe20003f44070 */
[----:B------:R-:W-:Y:S01]  /*17a10*/  IMAD.MOV R8, RZ, RZ, -R8 ;  /* 0x000000ffff087224 */ /* 0x000fe200078e0a08 */
[----:B------:R0:W-:Y:S01]  /*17a20*/  STL [R1+0x80], R11 ;  /* 0x0000800b01007387 */ /* 0x0001e20000100800 */
[----:B------:R-:W-:Y:S01]  /*17a30*/  @!P3 IMAD.IADD R7, R7, 0x1, -R4 ;  /* 0x000000010707b824 */ /* 0x000fe200078e0a04 */
[C---:B------:R-:W-:Y:S01]  /*17a40*/  ISETP.GT.U32.AND P3, PT, R4.reuse, R15, PT ;  /* 0x0000000f0400720c */ /* 0x040fe20003f64070 */
[----:B------:R-:W-:Y:S01]  /*17a50*/  IMAD R12, R4, R8, R12 ;  /* 0x00000008040c7224 */ /* 0x000fe200078e020c */
[----:B------:R-:W-:Y:S01]  /*17a60*/  IADD3 R10, R0, 0x35, RZ ;  /* 0x00000035000a7810 */ /* 0x000fe20007ffe0ff */
[----:B------:R-:W-:Y:S01]  /*17a70*/  IMAD.HI.U32 R3, R25, R5, RZ ;  /* 0x0000000519037227 */ /* 0x000fe200078e00ff */
[----:B------:R-:W-:-:S03]  /*17a80*/  IABS R8, R9 ;  /* 0x0000000900087213 */ /* 0x000fc60000000000 */
[----:B------:R-:W-:Y:S02]  /*17a90*/  IMAD.MOV R3, RZ, RZ, -R3 ;  /* 0x000000ffff037224 */ /* 0x000fe400078e0a03 */
[----:B0-----:R-:W-:Y:S02]  /*17aa0*/  IMAD.MOV.U32 R11, RZ, RZ, R7 ;  /* 0x000000ffff0b7224 */ /* 0x001fe400078e0007 */
[--C-:B------:R-:W-:Y:S01]  /*17ab0*/  @!P2 IMAD.IADD R2, R2, 0x1, -R4.reuse ;  /* 0x000000010202a824 */ /* 0x100fe200078e0a04 */
[----:B------:R-:W-:Y:S01]  /*17ac0*/  ISETP.GE.AND P2, PT, R10, RZ, PT ;  /* 0x000000ff0a00720c */ /* 0x000fe20003f46270 */
[----:B------:R-:W-:Y:S01]  /*17ad0*/  @!P4 IMAD.MOV R11, RZ, RZ, -R11 ;  /* 0x000000ffff0bc224 */ /* 0x000fe200078e0a0b */
[C---:B------:R-:W-:Y:S01]  /*17ae0*/  ISETP.GT.U32.AND P4, PT, R4.reuse, R12, PT ;  /* 0x0000000c0400720c */ /* 0x040fe20003f84070 */
[----:B------:R-:W-:Y:S01]  /*17af0*/  IMAD R5, R4, R3, R5 ;  /* 0x0000000304057224 */ /* 0x000fe200078e0205 */
[----:B------:R-:W-:Y:S01]  /*17b00*/  IABS R10, R10 ;  /* 0x0000000a000a7213 */ /* 0x000fe20000000000 */
[----:B------:R-:W-:Y:S01]  /*17b10*/  @!P3 IMAD.IADD R15, R15, 0x1, -R4 ;  /* 0x000000010f0fb824 */ /* 0x000fe200078e0a04 */
[----:B------:R0:W-:Y:S01]  /*17b20*/  STL [R1+0x98], R11 ;  /* 0x0000980b01007387 */ /* 0x0001e20000100800 */
[----:B------:R-:W-:-:S02]  /*17b30*/  IADD3 R3, R0, 0x33, RZ ;  /* 0x0000003300037810 */ /* 0x000fc40007ffe0ff */
[C---:B------:R-:W-:Y:S01]  /*17b40*/  IMAD.HI.U32 R7, R25.reuse, R10, RZ ;  /* 0x0000000a19077227 */ /* 0x040fe200078e00ff */
[----:B------:R-:W-:Y:S02]  /*17b50*/  ISETP.GT.U32.AND P3, PT, R4, R15, PT ;  /* 0x0000000f0400720c */ /* 0x000fe40003f64070 */
[----:B------:R-:W-:Y:S01]  /*17b60*/  IABS R6, R3 ;  /* 0x0000000300067213 */ /* 0x000fe20000000000 */
[----:B------:R-:W-:Y:S02]  /*17b70*/  IMAD.MOV R7, RZ, RZ, -R7 ;  /* 0x000000ffff077224 */ /* 0x000fe400078e0a07 */
[----:B------:R-:W-:Y:S02]  /*17b80*/  @!P4 IMAD.IADD R12, R12, 0x1, -R4 ;  /* 0x000000010c0cc824 */ /* 0x000fe400078e0a04 */
[----:B0-----:R-:W-:Y:S02]  /*17b90*/  IMAD.MOV.U32 R11, RZ, RZ, R2 ;  /* 0x000000ffff0b7224 */ /* 0x001fe400078e0002 */
[----:B------:R-:W-:Y:S01]  /*17ba0*/  IMAD.HI.U32 R2, R25, R8, RZ ;  /* 0x0000000819027227 */ /* 0x000fe200078e00ff */
[----:B------:R-:W-:-:S03]  /*17bb0*/  ISETP.GT.U32.AND P4, PT, R4, R12, PT ;  /* 0x0000000c0400720c */ /* 0x000fc60003f84070 */
[----:B------:R-:W-:Y:S01]  /*17bc0*/  @!P5 IMAD.MOV R11, RZ, RZ, -R11 ;  /* 0x000000ffff0bd224 */ /* 0x000fe200078e0a0b */
[C---:B------:R-:W-:Y:S01]  /*17bd0*/  ISETP.GT.U32.AND P5, PT, R4.reuse, R5, PT ;  /* 0x000000050400720c */ /* 0x040fe20003fa4070 */
[----:B------:R-:W-:Y:S02]  /*17be0*/  IMAD.MOV R2, RZ, RZ, -R2 ;  /* 0x000000ffff027224 */ /* 0x000fe400078e0a02 */
[----:B------:R-:W-:Y:S01]  /*17bf0*/  @!P3 IMAD.IADD R15, R15, 0x1, -R4 ;  /* 0x000000010f0fb824 */ /* 0x000fe200078e0a04 */
[----:B------:R0:W-:Y:S01]  /*17c00*/  STL [R1+0x94], R11 ;  /* 0x0000940b01007387 */ /* 0x0001e20000100800 */
[C---:B------:R-:W-:Y:S01]  /*17c10*/  IMAD R10, R4.reuse, R7, R10 ;  /* 0x00000007040a7224 */ /* 0x040fe200078e020a */
[----:B------:R-:W-:Y:S01]  /*17c20*/  ISETP.GE.AND P3, PT, R9, RZ, PT ;  /* 0x000000ff0900720c */ /* 0x000fe20003f66270 */
[----:B------:R-:W-:Y:S01]  /*17c30*/  IMAD R8, R4, R2, R8 ;  /* 0x0000000204087224 */ /* 0x000fe200078e0208 */
[----:B------:R-:W-:Y:S01]  /*17c40*/  IADD3 R9, R0, 0x31, RZ ;  /* 0x0000003100097810 */ /* 0x000fe20007ffe0ff */
[----:B------:R-:W-:Y:S01]  /*17c50*/  @!P4 IMAD.IADD R12, R12, 0x1, -R4 ;  /* 0x000000010c0cc824 */ /* 0x000fe200078e0a04 */
[----:B------:R-:W-:Y:S01]  /*17c60*/  ISETP.GT.U32.AND P4, PT, R4, R10, PT ;  /* 0x0000000a0400720c */ /* 0x000fe20003f84070 */
[----:B------:R-:W-:-:S02]  /*17c70*/  IMAD.MOV.U32 R16, RZ, RZ, R15 ;  /* 0x000000ffff107224 */ /* 0x000fc400078e000f */
[----:B------:R-:W-:Y:S02]  /*17c80*/  @!P5 IMAD.IADD R5, R5, 0x1, -R4 ;  /* 0x000000010505d824 */ /* 0x000fe400078e0a04 */
[----:B------:R-:W-:Y:S01]  /*17c90*/  @!P0 IMAD.MOV R16, RZ, RZ, -R16 ;  /* 0x000000ffff108224 */ /* 0x000fe200078e0a10 */
[C---:B------:R-:W-:Y:S01]  /*17ca0*/  ISETP.GT.U32.AND P0, PT, R4.reuse, R8, PT ;  /* 0x000000080400720c */ /* 0x040fe20003f04070 */
[----:B------:R-:W-:Y:S01]  /*17cb0*/  IMAD.HI.U32 R7, R25, R6, RZ ;  /* 0x0000000619077227 */ /* 0x000fe200078e00ff */
[----:B------:R-:W-:Y:S02]  /*17cc0*/  ISETP.GT.U32.AND P5, PT, R4, R5, PT ;  /* 0x000000050400720c */ /* 0x000fe40003fa4070 */
[----:B------:R-:W-:Y:S01]  /*17cd0*/  STL [R1+0x88], R16 ;  /* 0x0000881001007387 */ /* 0x000fe20000100800 */
[----:B0-----:R-:W-:Y:S02]  /*17ce0*/  IMAD.MOV.U32 R11, RZ, RZ, R12 ;  /* 0x000000ffff0b7224 */ /* 0x001fe400078e000c */
[----:B------:R-:W-:-:S02]  /*17cf0*/  IMAD.MOV R7, RZ, RZ, -R7 ;  /* 0x000000ffff077224 */ /* 0x000fc400078e0a07 */
[----:B------:R-:W-:-:S04]  /*17d00*/  IMAD.HI.U32 R2, R25, R13, RZ ;  /* 0x0000000d19027227 */ /* 0x000fc800078e00ff */
[----:B------:R-:W-:Y:S01]  /*17d10*/  @!P1 IMAD.MOV R11, RZ, RZ, -R11 ;  /* 0x000000ffff0b9224 */ /* 0x000fe200078e0a0b */
[----:B------:R-:W-:Y:S01]  /*17d20*/  ISETP.GE.AND P1, PT, R3, RZ, PT ;  /* 0x000000ff0300720c */ /* 0x000fe20003f26270 */
[----:B------:R-:W-:Y:S01]  /*17d30*/  IMAD R3, R4, R7, R6 ;  /* 0x0000000704037224 */ /* 0x000fe200078e0206 */
[----:B------:R-:W-:Y:S01]  /*17d40*/  IABS R7, R9 ;  /* 0x0000000900077213 */ /* 0x000fe20000000000 */
[----:B------:R-:W-:Y:S01]  /*17d50*/  IMAD.MOV R2, RZ, RZ, -R2 ;  /* 0x000000ffff027224 */ /* 0x000fe200078e0a02 */
[----:B------:R0:W-:Y:S01]  /*17d60*/  STL [R1+0x8c], R11 ;  /* 0x00008c0b01007387 */ /* 0x0001e20000100800 */
[--C-:B------:R-:W-:Y:S01]  /*17d70*/  @!P4 IMAD.IADD R10, R10, 0x1, -R4.reuse ;  /* 0x000000010a0ac824 */ /* 0x100fe200078e0a04 */
[----:B------:R-:W-:Y:S01]  /*17d80*/  IADD3 R6, R0, 0x30, RZ ;  /* 0x0000003000067810 */ /* 0x000fe20007ffe0ff */
[--C-:B------:R-:W-:Y:S01]  /*17d90*/  @!P5 IMAD.IADD R5, R5, 0x1, -R4.reuse ;  /* 0x000000010505d824 */ /* 0x100fe200078e0a04 */
[C---:B------:R-:W-:Y:S01]  /*17da0*/  ISETP.GT.U32.AND P5, PT, R4.reuse, R3, PT ;  /* 0x000000030400720c */ /* 0x040fe20003fa4070 */
[C---:B------:R-:W-:Y:S01]  /*17db0*/  IMAD R13, R4.reuse, R2, R13 ;  /* 0x00000002040d7224 */ /* 0x040fe200078e020d */
[----:B------:R-:W-:Y:S01]  /*17dc0*/  ISETP.GT.U32.AND P4, PT, R4, R10, PT ;  /* 0x0000000a0400720c */ /* 0x000fe20003f84070 */
[----:B------:R-:W-:Y:S01]  /*17dd0*/  @!P0 IMAD.IADD R8, R8, 0x1, -R4 ;  /* 0x0000000108088824 */ /* 0x000fe200078e0a04 */
[----:B------:R-:W-:Y:S01]  /*17de0*/  IABS R12, R6 ;  /* 0x00000006000c7213 */ /* 0x000fe20000000000 */
[----:B------:R-:W-:Y:S01]  /*17df0*/  IMAD.HI.U32 R15, R25, R7, RZ ;  /* 0x00000007190f7227 */ /* 0x000fe200078e00ff */
[----:B------:R-:W-:-:S02]  /*17e00*/  IADD3 R2, R0, 0x2f, RZ ;  /* 0x0000002f00027810 */ /* 0x000fc40007ffe0ff */
[C---:B------:R-:W-:Y:S01]  /*17e10*/  ISETP.GT.U32.AND P0, PT, R4.reuse, R8, PT ;  /* 0x000000080400720c */ /* 0x040fe20003f04070 */
[----:B0-----:R-:W-:Y:S01]  /*17e20*/  IMAD.MOV.U32 R11, RZ, RZ, R5 ;  /* 0x000000ffff0b7224 */ /* 0x001fe200078e0005 */
[----:B------:R-:W-:Y:S01]  /*17e30*/  IABS R5, R2 ;  /* 0x0000000200057213 */ /* 0x000fe20000000000 */
[----:B------:R-:W-:Y:S02]  /*17e40*/  IMAD.MOV R15, RZ, RZ, -R15 ;  /* 0x000000ffff0f7224 */ /* 0x000fe400078e0a0f */
[----:B------:R-:W-:Y:S01]  /*17e50*/  @!P6 IMAD.MOV R11, RZ, RZ, -R11 ;  /* 0x000000ffff0be224 */ /* 0x000fe200078e0a0b */
[----:B------:R-:W-:Y:S01]  /*17e60*/  ISETP.GT.U32.AND P6, PT, R4, R13, PT ;  /* 0x0000000d0400720c */ /* 0x000fe20003fc4070 */
[--C-:B------:R-:W-:Y:S02]  /*17e70*/  @!P5 IMAD.IADD R3, R3, 0x1, -R4.reuse ;  /* 0x000000010303d824 */ /* 0x100fe400078e0a04 */
[--C-:B------:R-:W-:Y:S01]  /*17e80*/  @!P4 IMAD.IADD R10, R10, 0x1, -R4.reuse ;  /* 0x000000010a0ac824 */ /* 0x100fe200078e0a04 */
[----:B------:R0:W-:Y:S01]  /*17e90*/  STL [R1+0x338], R11 ;  /* 0x0003380b01007387 */ /* 0x0001e20000100800 */
[----:B------:R-:W-:Y:S01]  /*17ea0*/  IMAD R7, R4, R15, R7 ;  /* 0x0000000f04077224 */ /* 0x000fe200078e0207 */
[----:B------:R-:W-:Y:S01]  /*17eb0*/  ISETP.GE.AND P4, PT, R14, RZ, PT ;  /* 0x000000ff0e00720c */ /* 0x000fe20003f86270 */
[----:B------:R-:W-:Y:S01]  /*17ec0*/  @!P0 IMAD.IADD R8, R8, 0x1, -R4 ;  /* 0x0000000108088824 */ /* 0x000fe200078e0a04 */
[C---:B------:R-:W-:Y:S01]  /*17ed0*/  ISETP.GT.U32.AND P5, PT, R4.reuse, R3, PT ;  /* 0x000000030400720c */ /* 0x040fe20003fa4070 */
[----:B------:R-:W-:Y:S01]  /*17ee0*/  IMAD.HI.U32 R14, R25, R12, RZ ;  /* 0x0000000c190e7227 */ /* 0x000fe200078e00ff */
[----:B------:R-:W-:-:S02]  /*17ef0*/  ISETP.GT.U32.AND P0, PT, R4, R7, PT ;  /* 0x000000070400720c */ /* 0x000fc40003f04070 */
[----:B------:R-:W-:Y:S01]  /*17f00*/  IADD3 R15, R0, 0x2a, RZ ;  /* 0x0000002a000f7810 */ /* 0x000fe20007ffe0ff */
[----:B------:R-:W-:Y:S01]  /*17f10*/  @!P6 IMAD.IADD R13, R13, 0x1, -R4 ;  /* 0x000000010d0de824 */ /* 0x000fe200078e0a04 */
[----:B------:R-:W-:Y:S01]  /*17f20*/  ISETP.GE.AND P6, PT, R9, RZ, PT ;  /* 0x000000ff0900720c */ /* 0x000fe20003fc6270 */
[----:B0-----:R-:W-:Y:S01]  /*17f30*/  IMAD.MOV.U32 R11, RZ, RZ, R10 ;  /* 0x000000ffff0b7224 */ /* 0x001fe200078e000a */
[----:B------:R-:W-:Y:S01]  /*17f40*/  IABS R19, R15 ;  /* 0x0000000f00137213 */ /* 0x000fe20000000000 */
[----:B------:R-:W-:Y:S02]  /*17f50*/  IMAD.MOV R14, RZ, RZ, -R14 ;  /* 0x000000ffff0e7224 */ /* 0x000fe400078e0a0e */
[----:B------:R-:W-:Y:S01]  /*17f60*/  @!P2 IMAD.MOV R11, RZ, RZ, -R11 ;  /* 0x000000ffff0ba224 */ /* 0x000fe200078e0a0b */
[----:B------:R-:W-:Y:S01]  /*17f70*/  ISETP.GT.U32.AND P2, PT, R4, R13, PT ;  /* 0x0000000d0400720c */ /* 0x000fe20003f44070 */
[----:B------:R-:W-:-:S03]  /*17f80*/  IMAD.HI.U32 R10, R25, R5, RZ ;  /* 0x00000005190a7227 */ /* 0x000fc600078e00ff */
[----:B------:R0:W-:Y:S01]  /*17f90*/  STL [R1+0x84], R11 ;  /* 0x0000840b01007387 */ /* 0x0001e20000100800 */
[----:B------:R-:W-:Y:S01]  /*17fa0*/  IMAD R12, R4, R14, R12 ;  /* 0x0000000e040c7224 */ /* 0x000fe200078e020c */
[----:B------:R-:W-:Y:S01]  /*17fb0*/  IADD3 R14, R0, 0x2b, RZ ;  /* 0x0000002b000e7810 */ /* 0x000fe20007ffe0ff */
[----:B------:R-:W-:Y:S02]  /*17fc0*/  IMAD.MOV R10, RZ, RZ, -R10 ;  /* 0x000000ffff0a7224 */ /* 0x000fe400078e0a0a */
[--C-:B------:R-:W-:Y:S01]  /*17fd0*/  @!P5 IMAD.IADD R3, R3, 0x1, -R4.reuse ;  /* 0x000000010303d824 */ /* 0x100fe200078e0a04 */
[C---:B------:R-:W-:Y:S01]  /*17fe0*/  ISETP.GT.U32.AND P5, PT, R4.reuse, R12, PT ;  /* 0x0000000c0400720c */ /* 0x040fe20003fa4070 */
[--C-:B------:R-:W-:Y:S02]  /*17ff0*/  @!P0 IMAD.IADD R7, R7, 0x1, -R4.reuse ;  /* 0x0000000107078824 */ /* 0x100fe400078e0a04 */
[C---:B------:R-:W-:Y:S01]  /*18000*/  IMAD R5, R4.reuse, R10, R5 ;  /* 0x0000000a04057224 */ /* 0x040fe200078e0205 */
[----:B------:R-:W-:Y:S01]  /*18010*/  IABS R10, R14 ;  /* 0x0000000e000a7213 */ /* 0x000fe20000000000 */
[----:B------:R-:W-:Y:S01]  /*18020*/  @!P2 IMAD.IADD R13, R13, 0x1, -R4 ;  /* 0x000000010d0da824 */ /* 0x000fe200078e0a04 */
[C---:B------:R-:W-:Y:S01]  /*18030*/  ISETP.GT.U32.AND P0, PT, R4.reuse, R7, PT ;  /* 0x000000070400720c */ /* 0x040fe20003f04070 */
[----:B------:R-:W-:Y:S01]  /*18040*/  @!P3 IMAD.MOV R8, RZ, RZ, -R8 ;  /* 0x000000ffff08b224 */ /* 0x000fe200078e0a08 */
[----:B------:R-:W-:Y:S01]  /*18050*/  ISETP.GT.U32.AND P2, PT, R4, R5, PT ;  /* 0x000000050400720c */ /* 0x000fe20003f44070 */
[----:B------:R-:W-:Y:S01]  /*18060*/  IMAD.MOV.U32 R9, RZ, RZ, R3 ;  /* 0x000000ffff097224 */ /* 0x000fe200078e0003 */
[----:B------:R-:W-:Y:S01]  /*18070*/  ISETP.GE.AND P3, PT, R6, RZ, PT ;  /* 0x000000ff0600720c */ /* 0x000fe20003f66270 */
[----:B------:R-:W-:Y:S01]  /*18080*/  IMAD.MOV.U32 R16, RZ, RZ, R13 ;  /* 0x000000ffff107224 */ /* 0x000fe200078e000d */
[----:B------:R-:W-:Y:S01]  /*18090*/  IADD3 R6, R0, 0x2e, RZ ;  /* 0x0000002e00067810 */ /* 0x000fe20007ffe0ff */
[--C-:B------:R-:W-:Y:S01]  /*180a0*/  @!P5 IMAD.IADD R12, R12, 0x1, -R4.reuse ;  /* 0x000000010c0cd824 */ /* 0x100fe200078e0a04 */
[----:B------:R-:W-:Y:S01]  /*180b0*/  ISETP.GE.AND P5, PT, R2, RZ, PT ;  /* 0x000000ff0200720c */ /* 0x000fe20003fa6270 */
[----:B------:R1:W-:Y:S01]  /*180c0*/  STL [R1+0x2ec], R8 ;  /* 0x0002ec0801007387 */ /* 0x0003e20000100800 */
[----:B------:R-:W-:Y:S01]  /*180d0*/  IABS R2, R18 ;  /* 0x0000001200027213 */ /* 0x000fe20000000000 */
[----:B------:R-:W-:Y:S01]  /*180e0*/  @!P1 IMAD.MOV R9, RZ, RZ, -R9 ;  /* 0x000000ffff099224 */ /* 0x000fe200078e0a09 */
[----:B------:R-:W-:Y:S01]  /*180f0*/  ISETP.GT.U32.AND P1, PT, R4, R12, PT ;  /* 0x0000000c0400720c */ /* 0x000fe20003f24070 */
[--C-:B------:R-:W-:Y:S01]  /*18100*/  @!P0 IMAD.IADD R7, R7, 0x1, -R4.reuse ;  /* 0x0000000107078824 */ /* 0x100fe200078e0a04 */
[----:B------:R-:W-:Y:S01]  /*18110*/  ISETP.GE.AND P0, PT, R6, RZ, PT ;  /* 0x000000ff0600720c */ /* 0x000fe20003f06270 */
[----:B------:R-:W-:Y:S01]  /*18120*/  @!P2 IMAD.IADD R5, R5, 0x1, -R4 ;  /* 0x000000010505a824 */ /* 0x000fe200078e0a04 */
[----:B------:R2:W-:Y:S01]  /*18130*/  STL [R1+0x2f0], R9 ;  /* 0x0002f00901007387 */ /* 0x0005e20000100800 */
[----:B0-----:R-:W-:Y:S01]  /*18140*/  IMAD.MOV.U32 R11, RZ, RZ, R7 ;  /* 0x000000ffff0b7224 */ /* 0x001fe200078e0007 */
[----:B-1----:R-:W-:Y:S01]  /*18150*/  IABS R8, R6 ;  /* 0x0000000600087213 */ /* 0x002fe20000000000 */
[----:B------:R-:W-:Y:S01]  /*18160*/  IMAD.MOV.U32 R6, RZ, RZ, R2 ;  /* 0x000000ffff067224 */ /* 0x000fe200078e0002 */
[----:B------:R-:W-:Y:S01]  /*18170*/  ISETP.GT.U32.AND P2, PT, R4, R5, PT ;  /* 0x000000050400720c */ /* 0x000fe20003f44070 */
[----:B------:R-:W-:-:S02]  /*18180*/  @!P4 IMAD.MOV R16, RZ, RZ, -R16 ;  /* 0x000000ffff10c224 */ /* 0x000fc400078e0a10 */
[C---:B------:R-:W-:Y:S01]  /*18190*/  IMAD.HI.U32 R2, R25.reuse, R6, RZ ;  /* 0x0000000619027227 */ /* 0x040fe200078e00ff */
[----:B--2---:R-:W-:Y:S02]  /*181a0*/  IADD3 R9, R0, 0x2c, RZ ;  /* 0x0000002c00097810 */ /* 0x004fe40007ffe0ff */
[----:B------:R-:W-:Y:S01]  /*181b0*/  STL [R1+0x74], R16 ;  /* 0x0000741001007387 */ /* 0x000fe20000100800 */
[----:B------:R-:W-:Y:S02]  /*181c0*/  IMAD.MOV R2, RZ, RZ, -R2 ;  /* 0x000000ffff027224 */ /* 0x000fe400078e0a02 */
[----:B------:R-:W-:Y:S02]  /*181d0*/  IMAD.MOV.U32 R3, RZ, RZ, R8 ;  /* 0x000000ffff037224 */ /* 0x000fe400078e0008 */
[----:B------:R-:W-:Y:S01]  /*181e0*/  IMAD R6, R4, R2, R6 ;  /* 0x0000000204067224 */ /* 0x000fe200078e0206 */
[----:B------:R-:W-:Y:S01]  /*181f0*/  IADD3 R2, R0, 0x29, RZ ;  /* 0x0000002900027810 */ /* 0x000fe20007ffe0ff */
[----:B------:R-:W-:-:S04]  /*18200*/  IMAD.HI.U32 R8, R25, R3, RZ ;  /* 0x0000000319087227 */ /* 0x000fc800078e00ff */
[----:B------:R-:W-:Y:S01]  /*18210*/  @!P2 IMAD.IADD R5, R5, 0x1, -R4 ;  /* 0x000000010505a824 */ /* 0x000fe200078e0a04 */
[----:B------:R-:W-:Y:S01]  /*18220*/  ISETP.GT.U32.AND P2, PT, R4, R6, PT ;  /* 0x000000060400720c */ /* 0x000fe20003f44070 */
[----:B------:R-:W-:Y:S02]  /*18230*/  IMAD.MOV R8, RZ, RZ, -R8 ;  /* 0x000000ffff087224 */ /* 0x000fe400078e0a08 */
[----:B------:R-:W-:Y:S02]  /*18240*/  @!P1 IMAD.IADD R12, R12, 0x1, -R4 ;  /* 0x000000010c0c9824 */ /* 0x000fe400078e0a04 */
[----:B------:R-:W-:Y:S01]  /*18250*/  IMAD R3, R4, R8, R3 ;  /* 0x0000000804037224 */ /* 0x000fe200078e0203 */
[----:B------:R-:W-:Y:S01]  /*18260*/  IABS R8, R9 ;  /* 0x0000000900087213 */ /* 0x000fe20000000000 */
[----:B------:R-:W-:-:S03]  /*18270*/  IMAD.HI.U32 R13, R25, R19, RZ ;  /* 0x00000013190d7227 */ /* 0x000fc600078e00ff */
[----:B------:R-:W-:Y:S01]  /*18280*/  ISETP.GT.U32.AND P1, PT, R4, R3, PT ;  /* 0x000000030400720c */ /* 0x000fe20003f24070 */
[----:B------:R-:W-:Y:S02]  /*18290*/  @!P6 IMAD.MOV R11, RZ, RZ, -R11 ;  /* 0x000000ffff0be224 */ /* 0x000fe400078e0a0b */
[----:B------:R-:W-:Y:S02]  /*182a0*/  @!P2 IMAD.IADD R6, R6, 0x1, -R4 ;  /* 0x000000010606a824 */ /* 0x000fe400078e0a04 */
[C---:B------:R-:W-:Y:S01]  /*182b0*/  IMAD.HI.U32 R22, R25.reuse, R8, RZ ;  /* 0x0000000819167227 */ /* 0x040fe200078e00ff */
[----:B------:R0:W-:Y:S02]  /*182c0*/  STL [R1+0x70], R11 ;  /* 0x0000700b01007387 */ /* 0x0001e40000100800 */
[----:B------:R-:W-:Y:S01]  /*182d0*/  ISETP.GT.U32.AND P4, PT, R4, R6, PT ;  /* 0x000000060400720c */ /* 0x000fe20003f84070 */
[----:B------:R-:W-:Y:S01]  /*182e0*/  IMAD.MOV R7, RZ, RZ, -R13 ;  /* 0x000000ffff077224 */ /* 0x000fe200078e0a0d */
[----:B------:R-:W-:Y:S01]  /*182f0*/  IADD3 R13, R0, 0x27, RZ ;  /* 0x00000027000d7810 */ /* 0x000fe20007ffe0ff */
[----:B------:R-:W-:-:S04]  /*18300*/  IMAD.HI.U32 R20, R25, R10, RZ ;  /* 0x0000000a19147227 */ /* 0x000fc800078e00ff */
[----:B------:R-:W-:Y:S01]  /*18310*/  @!P1 IMAD.IADD R3, R3, 0x1, -R4 ;  /* 0x0000000103039824 */ /* 0x000fe200078e0a04 */
[----:B------:R-:W-:Y:S01]  /*18320*/  ISETP.GE.AND P1, PT, R18, RZ, PT ;  /* 0x000000ff1200720c */ /* 0x000fe20003f26270 */
[----:B0-----:R-:W-:Y:S01]  /*18330*/  IMAD.MOV.U32 R11, RZ, RZ, R5 ;  /* 0x000000ffff0b7224 */ /* 0x001fe200078e0005 */
[----:B------:R-:W-:Y:S01]  /*18340*/  IABS R18, R2 ;  /* 0x0000000200127213 */ /* 0x000fe20000000000 */
[----:B------:R-:W-:Y:S01]  /*18350*/  IMAD.MOV R22, RZ, RZ, -R22 ;  /* 0x000000ffff167224 */ /* 0x000fe200078e0a16 */
[C---:B------:R-:W-:Y:S01]  /*18360*/  ISETP.GT.U32.AND P2, PT, R4.reuse, R3, PT ;  /* 0x000000030400720c */ /* 0x040fe20003f44070 */
[C---:B------:R-:W-:Y:S02]  /*18370*/  IMAD R5, R4.reuse, R7, R19 ;  /* 0x0000000704057224 */ /* 0x040fe400078e0213 */
[----:B------:R-:W-:Y:S02]  /*18380*/  IMAD.MOV R20, RZ, RZ, -R20 ;  /* 0x000000ffff147224 */ /* 0x000fe400078e0a14 */
[----:B------:R-:W-:Y:S01]  /*18390*/  IMAD R8, R4, R22, R8 ;  /* 0x0000001604087224 */ /* 0x000fe200078e0208 */
[----:B------:R-:W-:Y:S01]  /*183a0*/  IABS R22, c[0x0][0x178] ;  /* 0x00005e0000167a13 */ /* 0x000fe20000000000 */
[----:B------:R-:W-:Y:S01]  /*183b0*/  @!P4 IMAD.IADD R6, R6, 0x1, -R4 ;  /* 0x000000010606c824 */ /* 0x000fe200078e0a04 */
[C---:B------:R-:W-:Y:S01]  /*183c0*/  ISETP.GT.U32.AND P4, PT, R4.reuse, R5, PT ;  /* 0x000000050400720c */ /* 0x040fe20003f84070 */
[C---:B------:R-:W-:Y:S01]  /*183d0*/  IMAD R10, R4.reuse, R20, R10 ;  /* 0x00000014040a7224 */ /* 0x040fe200078e020a */
[C---:B------:R-:W-:Y:S01]  /*183e0*/  ISETP.GT.U32.AND P6, PT, R4.reuse, R8, PT ;  /* 0x000000080400720c */ /* 0x040fe20003fc4070 */
[----:B------:R-:W-:Y:S01]  /*183f0*/  @!P3 IMAD.MOV R12, RZ, RZ, -R12 ;  /* 0x000000ffff0cb224 */ /* 0x000fe200078e0a0c */
[----:B------:R-:W-:Y:S01]  /*18400*/  ISETP.GE.AND P3, PT, R9, RZ, PT ;  /* 0x000000ff0900720c */ /* 0x000fe20003f66270 */
[----:B------:R-:W-:Y:S01]  /*18410*/  @!P5 IMAD.MOV R11, RZ, RZ, -R11 ;  /* 0x000000ffff0bd224 */ /* 0x000fe200078e0a0b */
[----:B------:R-:W-:Y:S01]  /*18420*/  ISETP.GT.U32.AND P5, PT, R4, R10, PT ;  /* 0x0000000a0400720c */ /* 0x000fe20003fa4070 */
[----:B------:R-:W-:Y:S01]  /*18430*/  IMAD.HI.U32 R7, R25, R18, RZ ;  /* 0x0000001219077227 */ /* 0x000fe200078e00ff */
[----:B------:R0:W-:Y:S01]  /*18440*/  STL [R1+0x68], R12 ;  /* 0x0000680c01007387 */ /* 0x0001e20000100800 */
[----:B------:R-:W-:Y:S01]  /*18450*/  IADD3 R9, R0, 0x26, RZ ;  /* 0x0000002600097810 */ /* 0x000fe20007ffe0ff */
[----:B------:R-:W1:Y:S01]  /*18460*/  I2F.RP R23, R22 ;  /* 0x0000001600177306 */ /* 0x000e620000209400 */
[--C-:B------:R-:W-:Y:S01]  /*18470*/  @!P2 IMAD.IADD R3, R3, 0x1, -R4.reuse ;  /* 0x000000010303a824 */ /* 0x100fe200078e0a04 */
[----:B------:R-:W-:Y:S01]  /*18480*/  ISETP.GE.AND P2, PT, R14, RZ, PT ;  /* 0x000000ff0e00720c */ /* 0x000fe20003f46270 */
[----:B------:R2:W-:Y:S01]  /*18490*/  STL [R1+0x64], R11 ;  /* 0x0000640b01007387 */ /* 0x0005e20000100800 */
[----:B------:R-:W-:Y:S01]  /*184a0*/  IMAD.MOV R14, RZ, RZ, -R7 ;  /* 0x000000ffff0e7224 */ /* 0x000fe200078e0a07 */
[----:B------:R-:W-:Y:S01]  /*184b0*/  IABS R19, R9 ;  /* 0x0000000900137213 */ /* 0x000fe20000000000 */
[--C-:B------:R-:W-:Y:S01]  /*184c0*/  @!P4 IMAD.IADD R5, R5, 0x1, -R4.reuse ;  /* 0x000000010505c824 */ /* 0x100fe200078e0a04 */
[----:B------:R-:W-:Y:S01]  /*184d0*/  IABS R20, R13 ;  /* 0x0000000d00147213 */ /* 0x000fe20000000000 */
[----:B------:R-:W-:Y:S01]  /*184e0*/  @!P6 IMAD.IADD R8, R8, 0x1, -R4 ;  /* 0x000000010808e824 */ /* 0x000fe200078e0a04 */
[----:B0-----:R-:W-:Y:S01]  /*184f0*/  IADD3 R12, R0, 0x28, RZ ;  /* 0x00000028000c7810 */ /* 0x001fe20007ffe0ff */
[----:B------:R-:W-:Y:S01]  /*18500*/  IMAD R14, R4, R14, R18 ;  /* 0x0000000e040e7224 */ /* 0x000fe200078e0212 */
[----:B------:R-:W-:Y:S01]  /*18510*/  ISETP.GE.AND P6, PT, R15, RZ, PT ;  /* 0x000000ff0f00720c */ /* 0x000fe20003fc6270 */
[----:B------:R-:W-:Y:S01]  /*18520*/  @!P5 IMAD.IADD R10, R10, 0x1, -R4 ;  /* 0x000000010a0ad824 */ /* 0x000fe200078e0a04 */
[----:B------:R-:W-:Y:S01]  /*18530*/  IABS R7, R12 ;  /* 0x0000000c00077213 */ /* 0x000fe20000000000 */
[----:B--2---:R-:W-:Y:S01]  /*18540*/  IMAD.MOV.U32 R11, RZ, RZ, R3 ;  /* 0x000000ffff0b7224 */ /* 0x004fe200078e0003 */
[C---:B------:R-:W-:Y:S01]  /*18550*/  ISETP.GT.U32.AND P5, PT, R4.reuse, R8, PT ;  /* 0x000000080400720c */ /* 0x040fe20003fa4070 */
[----:B------:R-:W-:Y:S01]  /*18560*/  @!P1 IMAD.MOV R6, RZ, RZ, -R6 ;  /* 0x000000ffff069224 */ /* 0x000fe200078e0a06 */
[C---:B------:R-:W-:Y:S01]  /*18570*/  ISETP.GT.U32.AND P1, PT, R4.reuse, R14, PT ;  /* 0x0000000e0400720c */ /* 0x040fe20003f24070 */
[----:B------:R-:W-:Y:S01]  /*18580*/  @!P0 IMAD.MOV R11, RZ, RZ, -R11 ;  /* 0x000000ffff0b8224 */ /* 0x000fe200078e0a0b */
[C---:B------:R-:W-:Y:S01]  /*18590*/  ISETP.GT.U32.AND P0, PT, R4.reuse, R5, PT ;  /* 0x000000050400720c */ /* 0x040fe20003f04070 */
[----:B------:R-:W-:Y:S01]  /*185a0*/  IMAD.HI.U32 R3, R25, R7, RZ ;  /* 0x0000000719037227 */ /* 0x000fe200078e00ff */
[----:B------:R-:W-:-:S02]  /*185b0*/  ISETP.GT.U32.AND P4, PT, R4, R10, PT ;  /* 0x0000000a0400720c */ /* 0x000fc40003f84070 */
[----:B------:R0:W-:Y:S01]  /*185c0*/  STL [R1+0x5c], R11 ;  /* 0x00005c0b01007387 */ /* 0x0001e20000100800 */
[----:B------:R-:W-:-:S03]  /*185d0*/  IMAD.MOV R3, RZ, RZ, -R3 ;  /* 0x000000ffff037224 */ /* 0x000fc600078e0a03 */
[----:B------:R2:W-:Y:S01]  /*185e0*/  STL [R1+0x18cc], R6 ;  /* 0x0018cc0601007387 */ /* 0x0005e20000100800 */
[----:B------:R-:W-:Y:S02]  /*185f0*/  IMAD R7, R4, R3, R7 ;  /* 0x0000000304077224 */ /* 0x000fe400078e0207 */
[--C-:B------:R-:W-:Y:S01]  /*18600*/  @!P5 IMAD.IADD R8, R8, 0x1, -R4.reuse ;  /* 0x000000010808d824 */ /* 0x100fe200078e0a04 */
[----:B------:R-:W-:Y:S01]  /*18610*/  ISETP.GE.AND P5, PT, R2, RZ, PT ;  /* 0x000000ff0200720c */ /* 0x000fe20003fa6270 */
[--C-:B------:R-:W-:Y:S01]  /*18620*/  @!P0 IMAD.IADD R5, R5, 0x1, -R4.reuse ;  /* 0x0000000105058824 */ /* 0x100fe200078e0a04 */
[----:B------:R-:W-:Y:S01]  /*18630*/  ISETP.GT.U32.AND P0, PT, R4, R7, PT ;  /* 0x000000070400720c */ /* 0x000fe20003f04070 */
[----:B------:R-:W-:Y:S01]  /*18640*/  @!P1 IMAD.IADD R14, R14, 0x1, -R4 ;  /* 0x000000010e0e9824 */ /* 0x000fe200078e0a04 */
[----:B------:R-:W-:Y:S01]  /*18650*/  ISETP.GE.AND P1, PT, R13, RZ, PT ;  /* 0x000000ff0d00720c */ /* 0x000fe20003f26270 */
[----:B------:R-:W-:Y:S02]  /*18660*/  @!P3 IMAD.MOV R8, RZ, RZ, -R8 ;  /* 0x000000ffff08b224 */ /* 0x000fe400078e0a08 */
[----:B------:R-:W-:Y:S01]  /*18670*/  @!P4 IMAD.IADD R10, R10, 0x1, -R4 ;  /* 0x000000010a0ac824 */ /* 0x000fe200078e0a04 */
[----:B------:R-:W-:Y:S01]  /*18680*/  ISETP.GT.U32.AND P3, PT, R4, R14, PT ;  /* 0x0000000e0400720c */ /* 0x000fe20003f64070 */
[----:B0-----:R-:W-:Y:S01]  /*18690*/  IMAD.MOV.U32 R11, RZ, RZ, R5 ;  /* 0x000000ffff0b7224 */ /* 0x001fe200078e0005 */
[----:B------:R-:W-:Y:S01]  /*186a0*/  ISETP.GE.AND P4, PT, R12, RZ, PT ;  /* 0x000000ff0c00720c */ /* 0x000fe20003f86270 */
[----:B------:R-:W-:Y:S01]  /*186b0*/  @!P2 IMAD.MOV R10, RZ, RZ, -R10 ;  /* 0x000000ffff0aa224 */ /* 0x000fe200078e0a0a */
[----:B------:R-:W-:Y:S01]  /*186c0*/  STL [R1+0x18d0], R8 ;  /* 0x0018d00801007387 */ /* 0x000fe20000100800 */
[----:B------:R-:W-:Y:S01]  /*186d0*/  @!P6 IMAD.MOV R11, RZ, RZ, -R11 ;  /* 0x000000ffff0be224 */ /* 0x000fe200078e0a0b */
[----:B------:R-:W-:Y:S01]  /*186e0*/  ISETP.GE.AND P6, PT, R9, RZ, PT ;  /* 0x000000ff0900720c */ /* 0x000fe20003fc6270 */
[----:B------:R-:W-:Y:S01]  /*186f0*/  @!P0 IMAD.IADD R7, R7, 0x1, -R4 ;  /* 0x0000000107078824 */ /* 0x000fe200078e0a04 */
[----:B------:R-:W-:Y:S01]  /*18700*/  STL [R1+0x18d4], R10 ;  /* 0x0018d40a01007387 */ /* 0x000fe20000100800 */
[----:B------:R-:W-:-:S03]  /*18710*/  IMAD.HI.U32 R3, R25, R19, RZ ;  /* 0x0000001319037227 */ /* 0x000fc600078e00ff */
[----:B------:R-:W-:Y:S01]  /*18720*/  ISETP.GT.U32.AND P0, PT, R4, R7, PT ;  /* 0x000000070400720c */ /* 0x000fe20003f04070 */
[----:B------:R-:W-:Y:S01]  /*18730*/  @!P3 IMAD.IADD R14, R14, 0x1, -R4 ;  /* 0x000000010e0eb824 */ /* 0x000fe200078e0a04 */
[----:B------:R-:W-:Y:S01]  /*18740*/  STL [R1+0x6c], R11 ;  /* 0x00006c0b01007387 */ /* 0x000fe20000100800 */
[----:B------:R-:W-:-:S04]  /*18750*/  IMAD.HI.U32 R2, R25, R20, RZ ;  /* 0x0000001419027227 */ /* 0x000fc800078e00ff */
[----:B--2---:R-:W-:Y:S02]  /*18760*/  IMAD.MOV.U32 R6, RZ, RZ, R14 ;  /* 0x000000ffff067224 */ /* 0x004fe400078e000e */
[----:B------:R-:W-:Y:S02]  /*18770*/  IMAD.MOV R3, RZ, RZ, -R3 ;  /* 0x000000ffff037224 */ /* 0x000fe400078e0a03 */
[----:B------:R-:W-:Y:S02]  /*18780*/  @!P5 IMAD.MOV R6, RZ, RZ, -R6 ;  /* 0x000000ffff06d224 */ /* 0x000fe400078e0a06 */
[----:B------:R-:W-:Y:S02]  /*18790*/  @!P0 IMAD.IADD R7, R7, 0x1, -R4 ;  /* 0x0000000107078824 */ /* 0x000fe400078e0a04 */
[----:B------:R-:W-:Y:S01]  /*187a0*/  IMAD.MOV R12, RZ, RZ, -R2 ;  /* 0x000000ffff0c7224 */ /* 0x000fe200078e0a02 */
[----:B------:R0:W-:Y:S01]  /*187b0*/  STL [R1+0x224], R6 ;  /* 0x0002240601007387 */ /* 0x0001e20000100800 */
[----:B------:R-:W-:Y:S01]  /*187c0*/  IADD3 R2, R0, 0x25, RZ ;  /* 0x0000002500027810 */ /* 0x000fe20007ffe0ff */
[----:B------:R-:W-:-:S02]  /*187d0*/  IMAD R19, R4, R3, R19 ;  /* 0x0000000304137224 */ /* 0x000fc400078e0213 */
[----:B------:R-:W-:Y:S01]  /*187e0*/  IMAD R20, R4, R12, R20 ;  /* 0x0000000c04147224 */ /* 0x000fe200078e0214 */
[----:B------:R-:W-:Y:S02]  /*187f0*/  IADD3 R12, R0, 0x24, RZ ;  /* 0x00000024000c7810 */ /* 0x000fe40007ffe0ff */
[----:B------:R-:W-:Y:S02]  /*18800*/  IABS R13, R2 ;  /* 0x00000002000d7213 */ /* 0x000fe40000000000 */
[C---:B------:R-:W-:Y:S01]  /*18810*/  ISETP.GT.U32.AND P3, PT, R4.reuse, R19, PT ;  /* 0x000000130400720c */ /* 0x040fe20003f64070 */
[----:B0-----:R-:W-:Y:S01]  /*18820*/  IMAD.MOV.U32 R6, RZ, RZ, R7 ;  /* 0x000000ffff067224 */ /* 0x001fe200078e0007 */
[----:B------:R-:W-:Y:S01]  /*18830*/  IABS R3, R12 ;  /* 0x0000000c00037213 */ /* 0x000fe20000000000 */
[----:B------:R-:W-:Y:S01]  /*18840*/  IMAD.HI.U32 R15, R25, R13, RZ ;  /* 0x0000000d190f7227 */ /* 0x000fe200078e00ff */
[----:B------:R-:W-:Y:S02]  /*18850*/  ISETP.GT.U32.AND P2, PT, R4, R20, PT ;  /* 0x000000140400720c */ /* 0x000fe40003f44070 */
[----:B------:R-:W-:Y:S01]  /*18860*/  ISETP.GE.AND P0, PT, R2, RZ, PT ;  /* 0x000000ff0200720c */ /* 0x000fe20003f06270 */
[----:B------:R-:W-:-:S02]  /*18870*/  @!P4 IMAD.MOV R6, RZ, RZ, -R6 ;  /* 0x000000ffff06c224 */ /* 0x000fc400078e0a06 */
[----:B------:R-:W-:-:S03]  /*18880*/  IMAD.HI.U32 R5, R25, R3, RZ ;  /* 0x0000000319057227 */ /* 0x000fc600078e00ff */
[----:B------:R0:W-:Y:S01]  /*18890*/  STL [R1+0x244], R6 ;  /* 0x0002440601007387 */ /* 0x0001e20000100800 */
[----:B------:R-:W-:Y:S02]  /*188a0*/  IMAD.MOV R15, RZ, RZ, -R15 ;  /* 0x000000ffff0f7224 */ /* 0x000fe400078e0a0f */
[----:B------:R-:W-:Y:S01]  /*188b0*/  IMAD.MOV R9, RZ, RZ, -R5 ;  /* 0x000000ffff097224 */ /* 0x000fe200078e0a05 */
[----:B------:R-:W2:Y:S01]  /*188c0*/  LDL R16, [R1+0x1788] ;  /* 0x0017880001107983 */ /* 0x000ea20000100800 */
[----:B------:R-:W-:Y:S01]  /*188d0*/  IMAD R5, R4, R15, R13 ;  /* 0x0000000f04057224 */ /* 0x000fe200078e020d */
[----:B------:R-:W-:Y:S01]  /*188e0*/  IADD3 R13, R0, 0x21, RZ ;  /* 0x00000021000d7810 */ /* 0x000fe20007ffe0ff */
[--C-:B------:R-:W-:Y:S02]  /*188f0*/  @!P3 IMAD.IADD R19, R19, 0x1, -R4.reuse ;  /* 0x000000011313b824 */ /* 0x100fe400078e0a04 */
[----:B------:R-:W-:Y:S01]  /*18900*/  @!P2 IMAD.IADD R20, R20, 0x1, -R4 ;  /* 0x000000011414a824 */ /* 0x000fe200078e0a04 */
[C---:B------:R-:W-:Y:S01]  /*18910*/  ISETP.GT.U32.AND P3, PT, R4.reuse, R5, PT ;  /* 0x000000050400720c */ /* 0x040fe20003f64070 */
[C---:B------:R-:W-:Y:S01]  /*18920*/  IMAD R2, R4.reuse, R9, R3 ;  /* 0x0000000904027224 */ /* 0x040fe200078e0203 */
[----:B------:R-:W-:-:S02]  /*18930*/  ISETP.GT.U32.AND P5, PT, R4, R19, PT ;  /* 0x000000130400720c */ /* 0x000fc40003fa4070 */
[----:B------:R-:W-:Y:S02]  /*18940*/  IADD3 R3, R0, 0x23, RZ ;  /* 0x0000002300037810 */ /* 0x000fe40007ffe0ff */
[C---:B------:R-:W-:Y:S02]  /*18950*/  ISETP.GT.U32.AND P2, PT, R4.reuse, R20, PT ;  /* 0x000000140400720c */ /* 0x040fe40003f44070 */
[----:B------:R-:W-:Y:S02]  /*18960*/  IABS R15, R3 ;  /* 0x00000003000f7213 */ /* 0x000fe40000000000 */
[----:B------:R-:W-:Y:S02]  /*18970*/  ISETP.GT.U32.AND P4, PT, R4, R2, PT ;  /* 0x000000020400720c */ /* 0x000fe40003f84070 */
[----:B------:R-:W-:Y:S01]  /*18980*/  IADD3 R9, R0, 0x22, RZ ;  /* 0x0000002200097810 */ /* 0x000fe20007ffe0ff */
[----:B------:R-:W-:-:S03]  /*18990*/  IMAD.HI.U32 R7, R25, R15, RZ ;  /* 0x0000000f19077227 */ /* 0x000fc600078e00ff */
[----:B------:R-:W-:Y:S01]  /*189a0*/  IABS R18, R9 ;  /* 0x0000000900127213 */ /* 0x000fe20000000000 */
[--C-:B------:R-:W-:Y:S02]  /*189b0*/  @!P3 IMAD.IADD R5, R5, 0x1, -R4.reuse ;  /* 0x000000010505b824 */ /* 0x100fe400078e0a04 */
[--C-:B------:R-:W-:Y:S01]  /*189c0*/  @!P5 IMAD.IADD R19, R19, 0x1, -R4.reuse ;  /* 0x000000011313d824 */ /* 0x100fe200078e0a04 */
[----:B------:R-:W-:Y:S01]  /*189d0*/  ISETP.GE.AND P5, PT, R3, RZ, PT ;  /* 0x000000ff0300720c */ /* 0x000fe20003fa6270 */
[--C-:B------:R-:W-:Y:S01]  /*189e0*/  @!P2 IMAD.IADD R20, R20, 0x1, -R4.reuse ;  /* 0x000000011414a824 */ /* 0x100fe200078e0a04 */
[----:B-1----:R-:W1:Y:S01]  /*189f0*/  MUFU.RCP R3, R23 ;  /* 0x0000001700037308 */ /* 0x002e620000001000 */
[----:B------:R-:W-:Y:S01]  /*18a00*/  IMAD.MOV R7, RZ, RZ, -R7 ;  /* 0x000000ffff077224 */ /* 0x000fe200078e0a07 */
[----:B------:R-:W-:Y:S01]  /*18a10*/  ISETP.GT.U32.AND P3, PT, R4, R5, PT ;  /* 0x000000050400720c */ /* 0x000fe20003f64070 */
[----:B------:R-:W-:Y:S01]  /*18a20*/  @!P4 IMAD.IADD R2, R2, 0x1, -R4 ;  /* 0x000000010202c824 */ /* 0x000fe200078e0a04 */
[----:B------:R-:W-:Y:S01]  /*18a30*/  ISETP.GE.AND P2, PT, R12, RZ, PT ;  /* 0x000000ff0c00720c */ /* 0x000fe20003f46270 */
[C---:B------:R-:W-:Y:S01]  /*18a40*/  IMAD R15, R4.reuse, R7, R15 ;  /* 0x00000007040f7224 */ /* 0x040fe200078e020f */
[----:B------:R-:W-:Y:S01]  /*18a50*/  IABS R12, R13 ;  /* 0x0000000d000c7213 */ /* 0x000fe20000000000 */
[----:B------:R-:W-:Y:S01]  /*18a60*/  IMAD.MOV.U32 R8, RZ, RZ, R20 ;  /* 0x000000ffff087224 */ /* 0x000fe200078e0014 */
[----:B------:R-:W-:Y:S01]  /*18a70*/  ISETP.GT.U32.AND P4, PT, R4, R2, PT ;  /* 0x000000020400720c */ /* 0x000fe20003f84070 */
[----:B------:R-:W-:-:S04]  /*18a80*/  IMAD.HI.U32 R14, R25, R18, RZ ;  /* 0x00000012190e7227 */ /* 0x000fc800078e00ff */
[----:B------:R-:W-:Y:S01]  /*18a90*/  @!P1 IMAD.MOV R8, RZ, RZ, -R8 ;  /* 0x000000ffff089224 */ /* 0x000fe200078e0a08 */
[----:B------:R-:W-:Y:S01]  /*18aa0*/  ISETP.GT.U32.AND P1, PT, R4, R15, PT ;  /* 0x0000000f0400720c */ /* 0x000fe20003f24070 */
[----:B------:R-:W-:Y:S01]  /*18ab0*/  IMAD.HI.U32 R7, R25, R12, RZ ;  /* 0x0000000c19077227 */ /* 0x000fe200078e00ff */
[----:B-1----:R-:W-:-:S03]  /*18ac0*/  IADD3 R3, R3, 0xffffffe, RZ ;  /* 0x0ffffffe03037810 */ /* 0x002fc60007ffe0ff */
[----:B------:R-:W-:Y:S02]  /*18ad0*/  IMAD.MOV R14, RZ, RZ, -R14 ;  /* 0x000000ffff0e7224 */ /* 0x000fe400078e0a0e */
[----:B------:R-:W-:Y:S02]  /*18ae0*/  IMAD.MOV R7, RZ, RZ, -R7 ;  /* 0x000000ffff077224 */ /* 0x000fe400078e0a07 */
[----:B------:R-:W-:Y:S01]  /*18af0*/  @!P3 IMAD.IADD R5, R5, 0x1, -R4 ;  /* 0x000000010505b824 */ /* 0x000fe200078e0a04 */
[----:B------:R1:W-:Y:S01]  /*18b00*/  STL [R1+0x114], R8 ;  /* 0x0001140801007387 */ /* 0x0003e20000100800 */
[----:B0-----:R-:W-:Y:S02]  /*18b10*/  IMAD.MOV.U32 R6, RZ, RZ, R19 ;  /* 0x000000ffff067224 */ /* 0x001fe400078e0013 */
[C---:B------:R-:W-:Y:S02]  /*18b20*/  IMAD R18, R4.reuse, R14, R18 ;  /* 0x0000000e04127224 */ /* 0x040fe400078e0212 */
[----:B------:R-:W-:Y:S01]  /*18b30*/  IMAD R12, R4, R7, R12 ;  /* 0x00000007040c7224 */ /* 0x000fe200078e020c */
[----:B------:R-:W0:Y:S01]  /*18b40*/  F2I.FTZ.U32.TRUNC.NTZ R3, R3 ;  /* 0x0000000300037305 */ /* 0x000e22000021f000 */
[----:B------:R-:W-:-:S02]  /*18b50*/  @!P6 IMAD.MOV R6, RZ, RZ, -R6 ;  /* 0x000000ffff06e224 */ /* 0x000fc400078e0a06 */
[----:B-1----:R-:W-:Y:S01]  /*18b60*/  IMAD.MOV.U32 R8, RZ, RZ, R5 ;  /* 0x000000ffff087224 */ /* 0x002fe200078e0005 */
[----:B------:R-:W-:Y:S01]  /*18b70*/  ISETP.GE.AND P6, PT, R9, RZ, PT ;  /* 0x000000ff0900720c */ /* 0x000fe20003fc6270 */
[--C-:B------:R-:W-:Y:S01]  /*18b80*/  @!P4 IMAD.IADD R2, R2, 0x1, -R4.reuse ;  /* 0x000000010202c824 */ /* 0x100fe200078e0a04 */
[----:B------:R-:W-:Y:S01]  /*18b90*/  IADD3 R9, R0, 0x20, RZ ;  /* 0x0000002000097810 */ /* 0x000fe20007ffe0ff */
[----:B------:R-:W-:Y:S01]  /*18ba0*/  @!P1 IMAD.IADD R15, R15, 0x1, -R4 ;  /* 0x000000010f0f9824 */ /* 0x000fe200078e0a04 */
[C---:B------:R-:W-:Y:S01]  /*18bb0*/  ISETP.GT.U32.AND P4, PT, R4.reuse, R18, PT ;  /* 0x000000120400720c */ /* 0x040fe20003f84070 */
[----:B------:R-:W-:Y:S01]  /*18bc0*/  @!P0 IMAD.MOV R8, RZ, RZ, -R8 ;  /* 0x000000ffff088224 */ /* 0x000fe200078e0a08 */
[----:B------:R-:W-:Y:S02]  /*18bd0*/  ISETP.GT.U32.AND P0, PT, R4, R12, PT ;  /* 0x0000000c0400720c */ /* 0x000fe40003f04070 */
[----:B------:R-:W-:Y:S02]  /*18be0*/  ISETP.GE.AND P3, PT, R13, RZ, PT ;  /* 0x000000ff0d00720c */ /* 0x000fe40003f66270 */
[----:B------:R-:W-:-:S02]  /*18bf0*/  IABS R13, R9 ;  /* 0x00000009000d7213 */ /* 0x000fc40000000000 */
[----:B------:R-:W-:Y:S01]  /*18c00*/  ISETP.GT.U32.AND P1, PT, R4, R15, PT ;  /* 0x0000000f0400720c */ /* 0x000fe20003f24070 */
[----:B------:R1:W-:Y:S01]  /*18c10*/  STL [R1+0x1cc], R6 ;  /* 0x0001cc0601007387 */ /* 0x0003e20000100800 */
[----:B------:R-:W-:-:S03]  /*18c20*/  IADD3 R7, R0, 0x1f, RZ ;  /* 0x0000001f00077810 */ /* 0x000fc60007ffe0ff */
[----:B------:R-:W-:Y:S02]  /*18c30*/  @!P4 IMAD.IADD R18, R18, 0x1, -R4 ;  /* 0x000000011212c824 */ /* 0x000fe400078e0a04 */
[----:B-1----:R-:W-:Y:S02]  /*18c40*/  IMAD.MOV.U32 R6, RZ, RZ, R2 ;  /* 0x000000ffff067224 */ /* 0x002fe400078e0002 */
[----:B------:R-:W-:Y:S01]  /*18c50*/  IMAD.HI.U32 R2, R25, R13, RZ ;  /* 0x0000000d19027227 */ /* 0x000fe200078e00ff */
[----:B------:R-:W-:-:S03]  /*18c60*/  IABS R5, R7 ;  /* 0x0000000700057213 */ /* 0x000fc60000000000 */
[----:B------:R-:W-:Y:S01]  /*18c70*/  @!P2 IMAD.MOV R6, RZ, RZ, -R6 ;  /* 0x000000ffff06a224 */ /* 0x000fe200078e0a06 */
[----:B------:R-:W-:Y:S01]  /*18c80*/  ISETP.GE.AND P2, PT, R9, RZ, PT ;  /* 0x000000ff0900720c */ /* 0x000fe20003f46270 */
[----:B------:R-:W-:Y:S02]  /*18c90*/  IMAD.MOV R9, RZ, RZ, -R2 ;  /* 0x000000ffff097224 */ /* 0x000fe400078e0a02 */
[--C-:B------:R-:W-:Y:S02]  /*18ca0*/  @!P0 IMAD.IADD R12, R12, 0x1, -R4.reuse ;  /* 0x000000010c0c8824 */ /* 0x100fe400078e0a04 */
[----:B0-----:R-:W-:Y:S01]  /*18cb0*/  IMAD.MOV R2, RZ, RZ, -R3 ;  /* 0x000000ffff027224 */ /* 0x001fe200078e0a03 */
[C---:B------:R-:W-:Y:S01]  /*18cc0*/  ISETP.GT.U32.AND P4, PT, R4.reuse, R18, PT ;  /* 0x000000120400720c */ /* 0x040fe20003f84070 */
[----:B------:R-:W-:Y:S01]  /*18cd0*/  @!P1 IMAD.IADD R15, R15, 0x1, -R4 ;  /* 0x000000010f0f9824 */ /* 0x000fe200078e0a04 */
[----:B------:R-:W-:Y:S01]  /*18ce0*/  ISETP.GE.AND P1, PT, R7, RZ, PT ;  /* 0x000000ff0700720c */ /* 0x000fe20003f26270 */
[----:B------:R-:W-:Y:S01]  /*18cf0*/  IMAD.MOV.U32 R20, RZ, RZ, R2 ;  /* 0x000000ffff147224 */ /* 0x000fe200078e0002 */
[----:B------:R-:W-:Y:S01]  /*18d00*/  ISETP.GT.U32.AND P0, PT, R4, R12, PT ;  /* 0x0000000c0400720c */ /* 0x000fe20003f04070 */
[----:B------:R-:W-:-:S04]  /*18d10*/  IMAD.HI.U32 R7, R25, R5, RZ ;  /* 0x0000000519077227 */ /* 0x000fc800078e00ff */
[----:B------:R-:W-:Y:S02]  /*18d20*/  IMAD.MOV.U32 R2, RZ, RZ, RZ ;  /* 0x000000ffff027224 */ /* 0x000fe400078e00ff */
[----:B------:R-:W-:Y:S02]  /*18d30*/  IMAD R20, R20, R22, RZ ;  /* 0x0000001614147224 */ /* 0x000fe400078e02ff */
[----:B------:R-:W-:Y:S02]  /*18d40*/  IMAD.MOV R7, RZ, RZ, -R7 ;  /* 0x000000ffff077224 */ /* 0x000fe400078e0a07 */
[----:B------:R-:W-:-:S04]  /*18d50*/  IMAD.HI.U32 R20, R3, R20, R2 ;  /* 0x0000001403147227 */ /* 0x000fc800078e0002 */
[C---:B------:R-:W-:Y:S02]  /*18d60*/  IMAD R13, R4.reuse, R9, R13 ;  /* 0x00000009040d7224 */ /* 0x040fe400078e020d */
[----:B------:R-:W-:Y:S02]  /*18d70*/  IMAD R3, R4, R7, R5 ;  /* 0x0000000704037224 */ /* 0x000fe400078e0205 */
[--C-:B------:R-:W-:Y:S01]  /*18d80*/  @!P4 IMAD.IADD R18, R18, 0x1, -R4.reuse ;  /* 0x000000011212c824 */ /* 0x100fe200078e0a04 */
[----:B------:R-:W-:Y:S01]  /*18d90*/  ISETP.GT.U32.AND P4, PT, R4, R13, PT ;  /* 0x0000000d0400720c */ /* 0x000fe20003f84070 */
[----:B------:R-:W-:Y:S01]  /*18da0*/  @!P0 IMAD.IADD R12, R12, 0x1, -R4 ;  /* 0x000000010c0c8824 */ /* 0x000fe200078e0a04 */
[----:B------:R-:W-:Y:S02]  /*18db0*/  ISETP.GT.U32.AND P0, PT, R4, R3, PT ;  /* 0x000000030400720c */ /* 0x000fe40003f04070 */
[----:B------:R-:W-:Y:S01]  /*18dc0*/  IABS R9, R0 ;  /* 0x0000000000097213 */ /* 0x000fe20000000000 */
[----:B------:R-:W-:Y:S01]  /*18dd0*/  STL [R1+0x1fc], R8 ;  /* 0x0001fc0801007387 */ /* 0x000fe20000100800 */
[----:B------:R-:W-:-:S03]  /*18de0*/  IADD3 R7, R0, 0x1e, RZ ;  /* 0x0000001e00077810 */ /* 0x000fc60007ffe0ff */
[----:B------:R-:W-:Y:S01]  /*18df0*/  IMAD.HI.U32 R2, R25, R9, RZ ;  /* 0x0000000919027227 */ /* 0x000fe200078e00ff */
[----:B------:R0:W-:Y:S03]  /*18e00*/  STL [R1+0x1f8], R6 ;  /* 0x0001f80601007387 */ /* 0x0001e60000100800 */
[----:B------:R-:W-:Y:S01]  /*18e10*/  IMAD.MOV R2, RZ, RZ, -R2 ;  /* 0x000000ffff027224 */ /* 0x000fe200078e0a02 */
[----:B------:R-:W-:Y:S01]  /*18e20*/  IABS R5, R7 ;  /* 0x0000000700057213 */ /* 0x000fe20000000000 */
[--C-:B------:R-:W-:Y:S02]  /*18e30*/  @!P4 IMAD.IADD R13, R13, 0x1, -R4.reuse ;  /* 0x000000010d0dc824 */ /* 0x100fe400078e0a04 */
[----:B------:R-:W-:Y:S02]  /*18e40*/  @!P0 IMAD.IADD R3, R3, 0x1, -R4 ;  /* 0x0000000103038824 */ /* 0x000fe400078e0a04 */
[----:B0-----:R-:W-:-:S02]  /*18e50*/  IMAD.MOV.U32 R6, RZ, RZ, R15 ;  /* 0x000000ffff067224 */ /* 0x001fc400078e000f */
[C---:B------:R-:W-:Y:S02]  /*18e60*/  IMAD R9, R4.reuse, R2, R9 ;  /* 0x0000000204097224 */ /* 0x040fe400078e0209 */
[----:B------:R-:W-:Y:S01]  /*18e70*/  IMAD.MOV.U32 R8, RZ, RZ, R18 ;  /* 0x000000ffff087224 */ /* 0x000fe200078e0012 */
[C---:B------:R-:W-:Y:S01]  /*18e80*/  ISETP.GT.U32.AND P0, PT, R4.reuse, R13, PT ;  /* 0x0000000d0400720c */ /* 0x040fe20003f04070 */
[----:B------:R-:W-:Y:S01]  /*18e90*/  @!P5 IMAD.MOV R6, RZ, RZ, -R6 ;  /* 0x000000ffff06d224 */ /* 0x000fe200078e0a06 */
[----:B------:R-:W-:Y:S01]  /*18ea0*/  ISETP.GT.U32.AND P5, PT, R4, R3, PT ;  /* 0x000000030400720c */ /* 0x000fe20003fa4070 */
[----:B------:R-:W-:-:S04]  /*18eb0*/  IMAD.HI.U32 R2, R25, R5, RZ ;  /* 0x0000000519027227 */ /* 0x000fc800078e00ff */
[----:B------:R-:W-:Y:S01]  /*18ec0*/  @!P6 IMAD.MOV R8, RZ, RZ, -R8 ;  /* 0x000000ffff08e224 */ /* 0x000fe200078e0a08 */
[----:B------:R-:W-:Y:S01]  /*18ed0*/  ISETP.GT.U32.AND P6, PT, R4, R9, PT ;  /* 0x000000090400720c */ /* 0x000fe20003fc4070 */
[----:B------:R-:W-:-:S04]  /*18ee0*/  IMAD.MOV R2, RZ, RZ, -R2 ;  /* 0x000000ffff027224 */ /* 0x000fc800078e0a02 */
[C---:B------:R-:W-:Y:S02]  /*18ef0*/  IMAD R5, R4.reuse, R2, R5 ;  /* 0x0000000204057224 */ /* 0x040fe400078e0205 */
[--C-:B------:R-:W-:Y:S02]  /*18f00*/  @!P0 IMAD.IADD R13, R13, 0x1, -R4.reuse ;  /* 0x000000010d0d8824 */ /* 0x100fe400078e0a04 */
[--C-:B------:R-:W-:Y:S01]  /*18f10*/  @!P5 IMAD.IADD R3, R3, 0x1, -R4.reuse ;  /* 0x000000010303d824 */ /* 0x100fe200078e0a04 */
[----:B------:R-:W-:Y:S02]  /*18f20*/  ISETP.GT.U32.AND P5, PT, R4, R5, PT ;  /* 0x000000050400720c */ /* 0x000fe40003fa4070 */
[----:B------:R-:W-:Y:S01]  /*18f30*/  IADD3 R14, R0, 0x1d, RZ ;  /* 0x0000001d000e7810 */ /* 0x000fe20007ffe0ff */
[----:B------:R-:W-:Y:S01]  /*18f40*/  @!P6 IMAD.IADD R9, R9, 0x1, -R4 ;  /* 0x000000010909e824 */ /* 0x000fe200078e0a04 */
[----:B------:R-:W-:Y:S02]  /*18f50*/  ISETP.GE.AND P4, PT, R7, RZ, PT ;  /* 0x000000ff0700720c */ /* 0x000fe40003f86270 */
[----:B------:R-:W-:-:S02]  /*18f60*/  IABS R7, R14 ;  /* 0x0000000e00077213 */ /* 0x000fc40000000000 */
[----:B------:R-:W-:Y:S02]  /*18f70*/  ISETP.GT.U32.AND P6, PT, R4, R9, PT ;  /* 0x000000090400720c */ /* 0x000fe40003fc4070 */
[----:B------:R-:W-:-:S03]  /*18f80*/  IADD3 R2, R0, 0x1b, RZ ;  /* 0x0000001b00027810 */ /* 0x000fc60007ffe0ff */
[----:B------:R-:W-:Y:S01]  /*18f90*/  @!P5 IMAD.IADD R5, R5, 0x1, -R4 ;  /* 0x000000010505d824 */ /* 0x000fe200078e0a04 */
[----:B------:R-:W-:-:S04]  /*18fa0*/  IABS R18, R2 ;  /* 0x0000000200127213 */ /* 0x000fc80000000000 */
[----:B------:R-:W-:-:S03]  /*18fb0*/  ISETP.GT.U32.AND P5, PT, R4, R5, PT ;  /* 0x000000050400720c */ /* 0x000fc60003fa4070 */
[----:B------:R-:W-:-:S10]  /*18fc0*/  @!P6 IMAD.IADD R9, R9, 0x1, -R4 ;  /* 0x000000010909e824 */ /* 0x000fd400078e0a04 */
[----:B------:R-:W-:Y:S01]  /*18fd0*/  @!P5 IMAD.IADD R5, R5, 0x1, -R4 ;  /* 0x000000010505d824 */ /* 0x000fe200078e0a04 */
[----:B--2---:R-:W-:Y:S01]  /*18fe0*/  IABS R19, R16 ;  /* 0x0000001000137213 */ /* 0x004fe20000000000 */
[----:B------:R-:W-:Y:S04]  /*18ff0*/  STL [R1+0x18fc], R16 ;  /* 0x0018fc1001007387 */ /* 0x000fe80000100800 */
[----:B------:R0:W-:Y:S01]  /*19000*/  STL [R1+0x1ac], R6 ;  /* 0x0001ac0601007387 */ /* 0x0001e20000100800 */
[----:B------:R-:W-:-:S04]  /*19010*/  IMAD.HI.U32 R20, R20, R19, RZ ;  /* 0x0000001314147227 */ /* 0x000fc800078e00ff */
[----:B0-----:R-:W-:Y:S02]  /*19020*/  IMAD.MOV.U32 R6, RZ, RZ, R12 ;  /* 0x000000ffff067224 */ /* 0x001fe400078e000c */
[----:B------:R-:W-:Y:S02]  /*19030*/  IMAD.MOV R15, RZ, RZ, -R20 ;  /* 0x000000ffff0f7224 */ /* 0x000fe400078e0a14 */
[----:B------:R-:W-:Y:S01]  /*19040*/  @!P3 IMAD.MOV R6, RZ, RZ, -R6 ;  /* 0x000000ffff06b224 */ /* 0x000fe200078e0a06 */
[----:B------:R-:W-:Y:S01]  /*19050*/  STL [R1+0x124], R8 ;  /* 0x0001240801007387 */ /* 0x000fe20000100800 */
[----:B------:R-:W-:-:S03]  /*19060*/  IMAD R19, R22, R15, R19 ;  /* 0x0000000f16137224 */ /* 0x000fc600078e0213 */
[----:B------:R0:W-:Y:S01]  /*19070*/  STL [R1+0x18c], R6 ;  /* 0x00018c0601007387 */ /* 0x0001e20000100800 */
[----:B------:R-:W-:Y:S02]  /*19080*/  IADD3 R12, R0, 0x1c, RZ ;  /* 0x0000001c000c7810 */ /* 0x000fe40007ffe0ff */
[----:B------:R-:W-:Y:S01]  /*19090*/  ISETP.GT.U32.AND P0, PT, R22, R19, PT ;  /* 0x000000131600720c */ /* 0x000fe20003f04070 */
[----:B0-----:R-:W-:Y:S01]  /*190a0*/  IMAD.MOV.U32 R6, RZ, RZ, R13 ;  /* 0x000000ffff067224 */ /* 0x001fe200078e000d */
[----:B------:R-:W-:-:S03]  /*190b0*/  ISETP.GE.AND P3, PT, R14, RZ, PT ;  /* 0x000000ff0e00720c */ /* 0x000fc60003f66270 */
[----:B------:R-:W-:Y:S01]  /*190c0*/  @!P2 IMAD.MOV R6, RZ, RZ, -R6 ;  /* 0x000000ffff06a224 */ /* 0x000fe200078e0a06 */
[----:B------:R-:W-:Y:S01]  /*190d0*/  IABS R20, R12 ;  /* 0x0000000c00147213 */ /* 0x000fe20000000000 */
[C---:B------:R-:W-:Y:S01]  /*190e0*/  IMAD.HI.U32 R14, R25.reuse, R7, RZ ;  /* 0x00000007190e7227 */ /* 0x040fe200078e00ff */
[----:B------:R-:W-:Y:S02]  /*190f0*/  ISETP.GE.AND P2, PT, R0, RZ, PT ;  /* 0x000000ff0000720c */ /* 0x000fe40003f46270 */
[----:B------:R0:W-:Y:S01]  /*19100*/  STL [R1+0x17c], R6 ;  /* 0x00017c0601007387 */ /* 0x0001e20000100800 */
[----:B------:R-:W-:Y:S02]  /*19110*/  IMAD.MOV R14, RZ, RZ, -R14 ;  /* 0x000000ffff0e7224 */ /* 0x000fe400078e0a0e */
[----:B------:R-:W-:-:S04]  /*19120*/  IMAD.HI.U32 R13, R25, R20, RZ ;  /* 0x00000014190d7227 */ /* 0x000fc800078e00ff */
[----:B0-----:R-:W-:Y:S02]  /*19130*/  IMAD.MOV.U32 R6, RZ, RZ, R3 ;  /* 0x000000ffff067224 */ /* 0x001fe400078e0003 */
[----:B------:R-:W-:Y:S02]  /*19140*/  IMAD R7, R4, R14, R7 ;  /* 0x0000000e04077224 */ /* 0x000fe400078e0207 */
[----:B------:R-:W-:Y:S02]  /*19150*/  @!P1 IMAD.MOV R6, RZ, RZ, -R6 ;  /* 0x000000ffff069224 */ /* 0x000fe400078e0a06 */
[----:B------:R-:W-:-:S04]  /*19160*/  IMAD.HI.U32 R14, R25, R18, RZ ;  /* 0x00000012190e7227 */ /* 0x000fc800078e00ff */
[----:B------:R-:W-:Y:S01]  /*19170*/  IMAD.MOV R13, RZ, RZ, -R13 ;  /* 0x000000ffff0d7224 */ /* 0x000fe200078e0a0d */
[----:B------:R0:W-:Y:S01]  /*19180*/  STL [R1+0x1ec], R6 ;  /* 0x0001ec0601007387 */ /* 0x0001e20000100800 */
[----:B------:R-:W-:Y:S02]  /*19190*/  @!P0 IMAD.IADD R19, R19, 0x1, -R22 ;  /* 0x0000000113138824 */ /* 0x000fe400078e0a16 */
[----:B------:R-:W-:Y:S02]  /*191a0*/  IMAD.MOV R3, RZ, RZ, -R14 ;  /* 0x000000ffff037224 */ /* 0x000fe400078e0a0e */
[----:B------:R-:W-:Y:S01]  /*191b0*/  IMAD R20, R4, R13, R20 ;  /* 0x0000000d04147224 */ /* 0x000fe200078e0214 */
[----:B------:R-:W-:Y:S01]  /*191c0*/  ISETP.GT.U32.AND P0, PT, R22, R19, PT ;  /* 0x000000131600720c */ /* 0x000fe20003f04070 */
[----:B0-----:R-:W-:Y:S02]  /*191d0*/  IMAD.MOV.U32 R6, RZ, RZ, R9 ;  /* 0x000000ffff067224 */ /* 0x001fe400078e0009 */
[----:B------:R-:W-:-:S02]  /*191e0*/  IMAD R18, R4, R3, R18 ;  /* 0x0000000304127224 */ /* 0x000fc400078e0212 */
[----:B------:R-:W-:Y:S01]  /*191f0*/  @!P2 IMAD.MOV R6, RZ, RZ, -R6 ;  /* 0x000000ffff06a224 */ /* 0x000fe200078e0a06 */
[C---:B------:R-:W-:Y:S02]  /*19200*/  ISETP.GT.U32.AND P2, PT, R4.reuse, R20, PT ;  /* 0x000000140400720c */ /* 0x040fe40003f44070 */
[C---:B------:R-:W-:Y:S02]  /*19210*/  ISETP.GT.U32.AND P1, PT, R4.reuse, R7, PT ;  /* 0x000000070400720c */ /* 0x040fe40003f24070 */
[----:B------:R-:W-:Y:S02]  /*19220*/  ISETP.GT.U32.AND P5, PT, R4, R18, PT ;  /* 0x000000120400720c */ /* 0x000fe40003fa4070 */
[----:B------:R-:W-:Y:S01]  /*19230*/  ISETP.GE.AND P6, PT, R12, RZ, PT ;  /* 0x000000ff0c00720c */ /* 0x000fe20003fc6270 */
[----:B------:R-:W-:Y:S01]  /*19240*/  @!P0 IMAD.IADD R19, R19, 0x1, -R22 ;  /* 0x0000000113138824 */ /* 0x000fe200078e0a16 */
[C---:B------:R-:W-:Y:S02]  /*19250*/  IADD3 R12, R0.reuse, 0x19, RZ ;  /* 0x00000019000c7810 */ /* 0x040fe40007ffe0ff */
[----:B------:R-:W-:-:S02]  /*19260*/  IADD3 R3, R0, 0x1a, RZ ;  /* 0x0000001a00037810 */ /* 0x000fc40007ffe0ff */
[----:B------:R-:W-:Y:S01]  /*19270*/  IABS R14, R12 ;  /* 0x0000000c000e7213 */ /* 0x000fe20000000000 */
[--C-:B------:R-:W-:Y:S01]  /*19280*/  @!P2 IMAD.IADD R20, R20, 0x1, -R4.reuse ;  /* 0x000000011414a824 */ /* 0x100fe200078e0a04 */
[----:B------:R-:W-:Y:S01]  /*19290*/  STL [R1+0x1900], R19 ;  /* 0x0019001301007387 */ /* 0x000fe20000100800 */
[--C-:B------:R-:W-:Y:S01]  /*192a0*/  @!P1 IMAD.IADD R7, R7, 0x1, -R4.reuse ;  /* 0x0000000107079824 */ /* 0x100fe200078e0a04 */
[----:B------:R-:W-:Y:S01]  /*192b0*/  IABS R15, R3 ;  /* 0x00000003000f7213 */ /* 0x000fe20000000000 */
[----:B------:R-:W-:Y:S01]  /*192c0*/  @!P5 IMAD.IADD R18, R18, 0x1, -R4 ;  /* 0x000000011212d824 */ /* 0x000fe200078e0a04 */
[----:B------:R0:W-:Y:S01]  /*192d0*/  STL [R1+0x144], R6 ;  /* 0x0001440601007387 */ /* 0x0001e20000100800 */
[----:B------:R-:W-:Y:S02]  /*192e0*/  ISETP.GT.U32.AND P5, PT, R4, R20, PT ;  /* 0x000000140400720c */ /* 0x000fe40003fa4070 */
[----:B------:R-:W-:Y:S01]  /*192f0*/  ISETP.GE.AND P0, PT, R2, RZ, PT ;  /* 0x000000ff0200720c */ /* 0x000fe20003f06270 */
[----:B------:R-:W-:Y:S01]  /*19300*/  IMAD.HI.U32 R2, R25, R15, RZ ;  /* 0x0000000f19027227 */ /* 0x000fe200078e00ff */
[----:B------:R-:W-:-:S03]  /*19310*/  ISETP.GT.U32.AND P2, PT, R4, R7, PT ;  /* 0x000000070400720c */ /* 0x000fc60003f44070 */
[----:B0-----:R-:W-:Y:S02]  /*19320*/  IMAD.MOV.U32 R6, RZ, RZ, R5 ;  /* 0x000000ffff067224 */ /* 0x001fe400078e0005 */
[----:B------:R-:W-:-:S04]  /*19330*/  IMAD.HI.U32 R5, R25, R14, RZ ;  /* 0x0000000e19057227 */ /* 0x000fc800078e00ff */
[----:B------:R-:W-:Y:S02]  /*19340*/  IMAD.MOV R5, RZ, RZ, -R5 ;  /* 0x000000ffff057224 */ /* 0x000fe400078e0a05 */
[----:B------:R-:W-:Y:S02]  /*19350*/  IMAD.MOV R2, RZ, RZ, -R2 ;  /* 0x000000ffff027224 */ /* 0x000fe400078e0a02 */
[C---:B------:R-:W-:Y:S02]  /*19360*/  IMAD R14, R4.reuse, R5, R14 ;  /* 0x00000005040e7224 */ /* 0x040fe400078e020e */
[----:B------:R-:W-:Y:S01]  /*19370*/  @!P4 IMAD.MOV R6, RZ, RZ, -R6 ;  /* 0x000000ffff06c224 */ /* 0x000fe200078e0a06 */
[C---:B------:R-:W-:Y:S01]  /*19380*/  ISETP.GT.U32.AND P4, PT, R4.reuse, R18, PT ;  /* 0x000000120400720c */ /* 0x040fe20003f84070 */
[----:B------:R-:W-:Y:S01]  /*19390*/  IMAD R15, R4, R2, R15 ;  /* 0x00000002040f7224 */ /* 0x000fe200078e020f */
[----:B------:R-:W-:Y:S01]  /*193a0*/  ISETP.GE.AND P1, PT, R3, RZ, PT ;  /* 0x000000ff0300720c */ /* 0x000fe20003f26270 */
[----:B------:R-:W-:Y:S01]  /*193b0*/  @!P5 IMAD.IADD R20, R20, 0x1, -R4 ;  /* 0x000000011414d824 */ /* 0x000fe200078e0a04 */
[----:B------:R-:W-:-:S02]  /*193c0*/  IADD3 R3, R0, 0x18, RZ ;  /* 0x0000001800037810 */ /* 0x000fc40007ffe0ff */
[C---:B------:R-:W-:Y:S01]  /*193d0*/  ISETP.GT.U32.AND P5, PT, R4.reuse, R14, PT ;  /* 0x0000000e0400720c */ /* 0x040fe20003fa4070 */
[--C-:B------:R-:W-:Y:S01]  /*193e0*/  @!P2 IMAD.IADD R7, R7, 0x1, -R4.reuse ;  /* 0x000000010707a824 */ /* 0x100fe200078e0a04 */
[----:B------:R-:W-:Y:S02]  /*193f0*/  ISETP.GT.U32.AND P2, PT, R4, R15, PT ;  /* 0x0000000f0400720c */ /* 0x000fe40003f44070 */
[----:B------:R-:W-:Y:S02]  /*19400*/  IABS R13, R3 ;  /* 0x00000003000d7213 */ /* 0x000fe40000000000 */
[C---:B------:R-:W-:Y:S02]  /*19410*/  IADD3 R2, R0.reuse, 0x17, RZ ;  /* 0x0000001700027810 */ /* 0x040fe40007ffe0ff */
[----:B------:R-:W-:Y:S01]  /*19420*/  IADD3 R5, R0, 0x16, RZ ;  /* 0x0000001600057810 */ /* 0x000fe20007ffe0ff */
[----:B------:R-:W-:Y:S01]  /*19430*/  IMAD.HI.U32 R9, R25, R13, RZ ;  /* 0x0000000d19097227 */ /* 0x000fe200078e00ff */
[----:B------:R-:W-:Y:S01]  /*19440*/  IABS R22, R2 ;  /* 0x0000000200167213 */ /* 0x000fe20000000000 */
[----:B------:R0:W-:Y:S02]  /*19450*/  STL [R1+0x14c], R6 ;  /* 0x00014c0601007387 */ /* 0x0001e40000100800 */
[--C-:B------:R-:W-:Y:S01]  /*19460*/  @!P4 IMAD.IADD R18, R18, 0x1, -R4.reuse ;  /* 0x000000011212c824 */ /* 0x100fe200078e0a04 */
[----:B------:R-:W-:Y:S01]  /*19470*/  ISETP.GE.AND P4, PT, R12, RZ, PT ;  /* 0x000000ff0c00720c */ /* 0x000fe20003f86270 */
[----:B------:R-:W-:Y:S01]  /*19480*/  IMAD.MOV R9, RZ, RZ, -R9 ;  /* 0x000000ffff097224 */ /* 0x000fe200078e0a09 */
[----:B------:R-:W-:Y:S01]  /*19490*/  IABS R12, R5 ;  /* 0x00000005000c7213 */ /* 0x000fe20000000000 */
[----:B------:R-:W-:-:S02]  /*194a0*/  @!P5 IMAD.IADD R14, R14, 0x1, -R4 ;  /* 0x000000010e0ed824 */ /* 0x000fc400078e0a04 */
[----:B------:R-:W-:Y:S02]  /*194b0*/  @!P2 IMAD.IADD R15, R15, 0x1, -R4 ;  /* 0x000000010f0fa824 */ /* 0x000fe400078e0a04 */
[----:B0-----:R-:W-:Y:S02]  /*194c0*/  IMAD.MOV.U32 R6, RZ, RZ, R7 ;  /* 0x000000ffff067224 */ /* 0x001fe400078e0007 */
[----:B------:R-:W-:Y:S01]  /*194d0*/  IMAD.MOV.U32 R7, RZ, RZ, R22 ;  /* 0x000000ffff077224 */ /* 0x000fe200078e0016 */
[----:B------:R-:W-:Y:S01]  /*194e0*/  ISETP.GE.AND P2, PT, R3, RZ, PT ;  /* 0x000000ff0300720c */ /* 0x000fe20003f46270 */
[C---:B------:R-:W-:Y:S01]  /*194f0*/  IMAD R13, R4.reuse, R9, R13 ;  /* 0x00000009040d7224 */ /* 0x040fe200078e020d */
[----:B------:R-:W-:Y:S01]  /*19500*/  ISETP.GT.U32.AND P5, PT, R4, R14, PT ;  /* 0x0000000e0400720c */ /* 0x000fe20003fa4070 */
[----:B------:R-:W-:Y:S02]  /*19510*/  IMAD.MOV.U32 R8, RZ, RZ, R20 ;  /* 0x000000ffff087224 */ /* 0x000fe400078e0014 */
[----:B------:R-:W-:-:S02]  /*19520*/  IMAD.MOV.U32 R3, RZ, RZ, R12 ;  /* 0x000000ffff037224 */ /* 0x000fc400078e000c */
[----:B------:R-:W-:-:S04]  /*19530*/  IMAD.HI.U32 R12, R25, R7, RZ ;  /* 0x00000007190c7227 */ /* 0x000fc800078e00ff */
[----:B------:R-:W-:Y:S01]  /*19540*/  @!P6 IMAD.MOV R8, RZ, RZ, -R8 ;  /* 0x000000ffff08e224 */ /* 0x000fe200078e0a08 */
[C---:B------:R-:W-:Y:S01]  /*19550*/  ISETP.GT.U32.AND P6, PT, R4.reuse, R13, PT ;  /* 0x0000000d0400720c */ /* 0x040fe20003fc4070 */
[----:B------:R-:W-:Y:S02]  /*19560*/  IMAD.MOV R12, RZ, RZ, -R12 ;  /* 0x000000ffff0c7224 */ /* 0x000fe400078e0a0c */
[----:B------:R-:W-:Y:S02]  /*19570*/  @!P3 IMAD.MOV R6, RZ, RZ, -R6 ;  /* 0x000000ffff06b224 */ /* 0x000fe400078e0a06 */
[C---:B------:R-:W-:Y:S01]  /*19580*/  IMAD R7, R4.reuse, R12, R7 ;  /* 0x0000000c04077224 */ /* 0x040fe200078e0207 */
[----:B------:R-:W-:Y:S01]  /*19590*/  ISETP.GT.U32.AND P3, PT, R4, R15, PT ;  /* 0x0000000f0400720c */ /* 0x000fe20003f64070 */
[----:B------:R-:W-:-:S03]  /*195a0*/  @!P5 IMAD.IADD R14, R14, 0x1, -R4 ;  /* 0x000000010e0ed824 */ /* 0x000fc600078e0a04 */
[----:B------:R-:W-:Y:S01]  /*195b0*/  ISETP.GT.U32.AND P5, PT, R4, R7, PT ;  /* 0x000000070400720c */ /* 0x000fe20003fa4070 */
[----:B------:R0:W-:Y:S02]  /*195c0*/  STL [R1+0x12c], R6 ;  /* 0x00012c0601007387 */ /* 0x0001e40000100800 */
[----:B------:R-:W-:Y:S02]  /*195d0*/  @!P6 IMAD.IADD R13, R13, 0x1, -R4 ;  /* 0x000000010d0de824 */ /* 0x000fe400078e0a04 */
[----:B------:R-:W-:-:S03]  /*195e0*/  IMAD.HI.U32 R9, R25, R3, RZ ;  /* 0x0000000319097227 */ /* 0x000fc600078e00ff */
[C---:B------:R-:W-:Y:S01]  /*195f0*/  ISETP.GT.U32.AND P6, PT, R4.reuse, R13, PT ;  /* 0x0000000d0400720c */ /* 0x040fe20003fc4070 */
[----:B0-----:R-:W-:Y:S02]  /*19600*/  IMAD.MOV.U32 R6, RZ, RZ, R18 ;  /* 0x000000ffff067224 */ /* 0x001fe400078e0012 */
[----:B------:R-:W-:Y:S02]  /*19610*/  @!P3 IMAD.IADD R15, R15, 0x1, -R4 ;  /* 0x000000010f0fb824 */ /* 0x000fe400078e0a04 */
[----:B------:R-:W-:Y:S01]  /*19620*/  @!P0 IMAD.MOV R6, RZ, RZ, -R6 ;  /* 0x000000ffff068224 */ /* 0x000fe200078e0a06 */
[----:B------:R0:W-:Y:S01]  /*19630*/  STL [R1+0x9c], R8 ;  /* 0x00009c0801007387 */ /* 0x0001e20000100800 */
[----:B------:R-:W-:Y:S02]  /*19640*/  IMAD.MOV R9, RZ, RZ, -R9 ;  /* 0x000000ffff097224 */ /* 0x000fe400078e0a09 */
[----:B------:R-:W-:Y:S01]  /*19650*/  @!P5 IMAD.IADD R7, R7, 0x1, -R4 ;  /* 0x000000010707d824 */ /* 0x000fe200078e0a04 */
[----:B------:R1:W-:Y:S01]  /*19660*/  STL [R1+0x100], R6 ;  /* 0x0001000601007387 */ /* 0x0003e20000100800 */
[----:B------:R-:W-:Y:S01]  /*19670*/  IMAD R3, R4, R9, R3 ;  /* 0x0000000904037224 */ /* 0x000fe200078e0203 */
[----:B------:R-:W-:Y:S01]  /*19680*/  ISETP.GE.AND P0, PT, R2, RZ, PT ;  /* 0x000000ff0200720c */ /* 0x000fe20003f06270 */
[----:B0-----:R-:W-:Y:S01]  /*19690*/  IMAD.MOV.U32 R8, RZ, RZ, R15 ;  /* 0x000000ffff087224 */ /* 0x001fe200078e000f */
[----:B------:R-:W-:Y:S01]  /*196a0*/  IADD3 R2, R0, 0x14, RZ ;  /* 0x0000001400027810 */ /* 0x000fe20007ffe0ff */
[----:B-1----:R-:W-:Y:S01]  /*196b0*/  IMAD.MOV.U32 R6, RZ, RZ, R14 ;  /* 0x000000ffff067224 */ /* 0x002fe200078e000e */
[----:B------:R-:W-:Y:S01]  /*196c0*/  ISETP.GT.U32.AND P5, PT, R4, R7, PT ;  /* 0x000000070400720c */ /* 0x000fe20003fa4070 */
[----:B------:R-:W-:-:S02]  /*196d0*/  @!P1 IMAD.MOV R8, RZ, RZ, -R8 ;  /* 0x000000ffff089224 */ /* 0x000fc400078e0a08 */
[----:B------:R-:W-:Y:S01]  /*196e0*/  @!P4 IMAD.MOV R6, RZ, RZ, -R6 ;  /* 0x000000ffff06c224 */ /* 0x000fe200078e0a06 */
[----:B------:R-:W-:Y:S01]  /*196f0*/  ISETP.GT.U32.AND P1, PT, R4, R3, PT ;  /* 0x000000030400720c */ /* 0x000fe20003f24070 */
[----:B------:R-:W-:Y:S01]  /*19700*/  @!P6 IMAD.IADD R13, R13, 0x1, -R4 ;  /* 0x000000010d0de824 */ /* 0x000fe200078e0a04 */
[----:B------:R-:W-:Y:S01]  /*19710*/  IADD3 R12, R0, 0x15, RZ ;  /* 0x00000015000c7810 */ /* 0x000fe20007ffe0ff */
[----:B------:R-:W-:Y:S01]  /*19720*/  STL [R1+0xbc], R8 ;  /* 0x0000bc0801007387 */ /* 0x000fe20000100800 */
[----:B------:R-:W-:Y:S02]  /*19730*/  IABS R28, R2 ;  /* 0x00000002001c7213 */ /* 0x000fe40000000000 */
[----:B------:R-:W-:Y:S01]  /*19740*/  ISETP.GE.AND P3, PT, R5, RZ, PT ;  /* 0x000000ff0500720c */ /* 0x000fe20003f66270 */
[----:B------:R0:W-:Y:S01]  /*19750*/  STL [R1+0xfc], R6 ;  /* 0x0000fc0601007387 */ /* 0x0001e20000100800 */
[----:B------:R-:W-:Y:S02]  /*19760*/  IABS R5, R12 ;  /* 0x0000000c00057213 */ /* 0x000fe40000000000 */
[----:B------:R-:W-:Y:S01]  /*19770*/  ISETP.GE.AND P4, PT, R12, RZ, PT ;  /* 0x000000ff0c00720c */ /* 0x000fe20003f86270 */
[----:B------:R-:W-:-:S04]  /*19780*/  IMAD.HI.U32 R12, R25, R28, RZ ;  /* 0x0000001c190c7227 */ /* 0x000fc800078e00ff */
[----:B0-----:R-:W-:Y:S02]  /*19790*/  IMAD.MOV.U32 R6, RZ, RZ, R13 ;  /* 0x000000ffff067224 */ /* 0x001fe400078e000d */
[----:B------:R-:W-:Y:S02]  /*197a0*/  IMAD.MOV R12, RZ, RZ, -R12 ;  /* 0x000000ffff0c7224 */ /* 0x000fe400078e0a0c */
[----:B------:R-:W-:Y:S02]  /*197b0*/  @!P2 IMAD.MOV R6, RZ, RZ, -R6 ;  /* 0x000000ffff06a224 */ /* 0x000fe400078e0a06 */
[--C-:B------:R-:W-:Y:S02]  /*197c0*/  @!P5 IMAD.IADD R7, R7, 0x1, -R4.reuse ;  /* 0x000000010707d824 */ /* 0x100fe400078e0a04 */
[----:B------:R-:W-:Y:S01]  /*197d0*/  @!P1 IMAD.IADD R3, R3, 0x1, -R4 ;  /* 0x0000000103039824 */ /* 0x000fe200078e0a04 */
[----:B------:R0:W-:Y:S01]  /*197e0*/  STL [R1+0xc0], R6 ;  /* 0x0000c00601007387 */ /* 0x0001e20000100800 */
[----:B------:R-:W-:-:S03]  /*197f0*/  IMAD R28, R4, R12, R28 ;  /* 0x0000000c041c7224 */ /* 0x000fc600078e021c */
[----:B------:R-:W-:Y:S01]  /*19800*/  ISETP.GT.U32.AND P1, PT, R4, R3, PT ;  /* 0x000000030400720c */ /* 0x000fe20003f24070 */
[----:B0-----:R-:W-:-:S04]  /*19810*/  IMAD.MOV.U32 R6, RZ, RZ, R7 ;  /* 0x000000ffff067224 */ /* 0x001fc800078e0007 */
[----:B------:R-:W-:Y:S01]  /*19820*/  @!P0 IMAD.MOV R6, RZ, RZ, -R6 ;  /* 0x000000ffff068224 */ /* 0x000fe200078e0a06 */
[----:B------:R-:W-:Y:S01]  /*19830*/  ISETP.GT.U32.AND P0, PT, R4, R28, PT ;  /* 0x0000001c0400720c */ /* 0x000fe20003f04070 */
[----:B------:R-:W-:Y:S01]  /*19840*/  IMAD.HI.U32 R14, R25, R5, RZ ;  /* 0x00000005190e7227 */ /* 0x000fe200078e00ff */
[----:B------:R-:W-:-:S03]  /*19850*/  IADD3 R9, R0, 0x13, RZ ;  /* 0x0000001300097810 */ /* 0x000fc60007ffe0ff */
[----:B------:R-:W-:Y:S01]  /*19860*/  IMAD.MOV R14, RZ, RZ, -R14 ;  /* 0x000000ffff0e7224 */ /* 0x000fe200078e0a0e */
[----:B------:R-:W-:Y:S02]  /*19870*/  IADD3 R27, R0, 0x12, RZ ;  /* 0x00000012001b7810 */ /* 0x000fe40007ffe0ff */
[----:B------:R-:W-:Y:S01]  /*19880*/  IABS R22, R9 ;  /* 0x0000000900167213 */ /* 0x000fe20000000000 */
[----:B------:R-:W-:Y:S02]  /*19890*/  IMAD R5, R4, R14, R5 ;  /* 0x0000000e04057224 */ /* 0x000fe400078e0205 */
[--C-:B------:R-:W-:Y:S01]  /*198a0*/  @!P1 IMAD.IADD R3, R3, 0x1, -R4.reuse ;  /* 0x0000000103039824 */ /* 0x100fe200078e0a04 */
[----:B------:R-:W-:Y:S01]  /*198b0*/  ISETP.GE.AND P1, PT, R27, RZ, PT ;  /* 0x000000ff1b00720c */ /* 0x000fe20003f26270 */
[----:B------:R-:W-:Y:S01]  /*198c0*/  @!P0 IMAD.IADD R28, R28, 0x1, -R4 ;  /* 0x000000011c1c8824 */ /* 0x000fe200078e0a04 */
[----:B------:R-:W-:Y:S01]  /*198d0*/  ISETP.GE.AND P6, PT, R2, RZ, PT ;  /* 0x000000ff0200720c */ /* 0x000fe20003fc6270 */
[----:B------:R-:W-:Y:S01]  /*198e0*/  IMAD.HI.U32 R2, R25, R22, RZ ;  /* 0x0000001619027227 */ /* 0x000fe200078e00ff */
[----:B------:R-:W-:-:S02]  /*198f0*/  IABS R27, R27 ;  /* 0x0000001b001b7213 */ /* 0x000fc40000000000 */
[C---:B------:R-:W-:Y:S01]  /*19900*/  ISETP.GT.U32.AND P5, PT, R4.reuse, R5, PT ;  /* 0x000000050400720c */ /* 0x040fe20003fa4070 */
[----:B------:R-:W-:Y:S01]  /*19910*/  IMAD.MOV R2, RZ, RZ, -R2 ;  /* 0x000000ffff027224 */ /* 0x000fe200078e0a02 */
[C---:B------:R-:W-:Y:S01]  /*19920*/  ISETP.GT.U32.AND P0, PT, R4.reuse, R28, PT ;  /* 0x0000001c0400720c */ /* 0x040fe20003f04070 */
[----:B------:R-:W-:Y:S01]  /*19930*/  IMAD.HI.U32 R12, R25, R27, RZ ;  /* 0x0000001b190c7227 */ /* 0x000fe200078e00ff */
[----:B------:R0:W-:Y:S03]  /*19940*/  STL [R1+0xc4], R6 ;  /* 0x0000c40601007387 */ /* 0x0001e60000100800 */
[----:B------:R-:W-:Y:S02]  /*19950*/  IMAD R22, R4, R2, R22 ;  /* 0x0000000204167224 */ /* 0x000fe400078e0216 */
[----:B------:R-:W-:Y:S02]  /*19960*/  IMAD.MOV R12, RZ, RZ, -R12 ;  /* 0x000000ffff0c7224 */ /* 0x000fe400078e0a0c */
[----:B0-----:R-:W-:-:S02]  /*19970*/  IMAD.MOV.U32 R6, RZ, RZ, R3 ;  /* 0x000000ffff067224 */ /* 0x001fc400078e0003 */
[C---:B------:R-:W-:Y:S02]  /*19980*/  IMAD R27, R4.reuse, R12, R27 ;  /* 0x0000000c041b7224 */ /* 0x040fe400078e021b */
[----:B------:R-:W-:Y:S01]  /*19990*/  @!P3 IMAD.MOV R6, RZ, RZ, -R6 ;  /* 0x000000ffff06b224 */ /* 0x000fe200078e0a06 */
[----:B------:R-:W-:Y:S01]  /*199a0*/  ISETP.GT.U32.AND P3, PT, R4, R22, PT ;  /* 0x000000160400720c */ /* 0x000fe20003f64070 */
[--C-:B------:R-:W-:Y:S02]  /*199b0*/  @!P5 IMAD.IADD R5, R5, 0x1, -R4.reuse ;  /* 0x000000010505d824 */ /* 0x100fe400078e0a04 */
[----:B------:R-:W-:Y:S01]  /*199c0*/  @!P0 IMAD.IADD R28, R28, 0x1, -R4 ;  /* 0x000000011c1c8824 */ /* 0x000fe200078e0a04 */
[C---:B------:R-:W-:Y:S02]  /*199d0*/  ISETP.GT.U32.AND P0, PT, R4.reuse, R27, PT ;  /* 0x0000001b0400720c */ /* 0x040fe40003f04070 */
[----:B------:R-:W-:Y:S02]  /*199e0*/  ISETP.GT.U32.AND P5, PT, R4, R5, PT ;  /* 0x000000050400720c */ /* 0x000fe40003fa4070 */
[----:B------:R-:W-:-:S02]  /*199f0*/  IADD3 R2, R0, 0x11, RZ ;  /* 0x0000001100027810 */ /* 0x000fc40007ffe0ff */
[----:B------:R-:W-:Y:S02]  /*19a00*/  IADD3 R13, R0, 0xf, RZ ;  /* 0x0000000f000d7810 */ /* 0x000fe40007ffe0ff */
[----:B------:R-:W-:Y:S01]  /*19a10*/  IABS R15, R2 ;  /* 0x00000002000f7213 */ /* 0x000fe20000000000 */
[----:B------:R-:W-:Y:S01]  /*19a20*/  @!P3 IMAD.IADD R22, R22, 0x1, -R4 ;  /* 0x000000011616b824 */ /* 0x000fe200078e0a04 */
[----:B------:R-:W-:-:S03]  /*19a30*/  ISETP.GE.AND P2, PT, R9, RZ, PT ;  /* 0x000000ff0900720c */ /* 0x000fc60003f46270 */
[--C-:B------:R-:W-:Y:S01]  /*19a40*/  @!P0 IMAD.IADD R27, R27, 0x1, -R4.reuse ;  /* 0x000000011b1b8824 */ /* 0x100fe200078e0a04 */
[----:B------:R-:W-:Y:S01]  /*19a50*/  ISETP.GT.U32.AND P0, PT, R4, R22, PT ;  /* 0x000000160400720c */ /* 0x000fe20003f04070 */
[----:B------:R-:W-:Y:S01]  /*19a60*/  @!P5 IMAD.IADD R5, R5, 0x1, -R4 ;  /* 0x000000010505d824 */ /* 0x000fe200078e0a04 */
[----:B------:R-:W-:Y:S01]  /*19a70*/  IADD3 R7, R0, 0x10, RZ ;  /* 0x0000001000077810 */ /* 0x000fe20007ffe0ff */
[C---:B------:R-:W-:Y:S01]  /*19a80*/  IMAD.HI.U32 R9, R25.reuse, R15, RZ ;  /* 0x0000000f19097227 */ /* 0x040fe200078e00ff */
[----:B------:R-:W-:Y:S01]  /*19a90*/  IABS R18, R13 ;  /* 0x0000000d00127213 */ /* 0x000fe20000000000 */
[----:B------:R0:W-:Y:S01]  /*19aa0*/  STL [R1+0xb8], R6 ;  /* 0x0000b80601007387 */ /* 0x0001e20000100800 */
[----:B------:R-:W-:Y:S01]  /*19ab0*/  IABS R26, R7 ;  /* 0x00000007001a7213 */ /* 0x000fe20000000000 */
[----:B------:R-:W-:Y:S01]  /*19ac0*/  IMAD.MOV R9, RZ, RZ, -R9 ;  /* 0x000000ffff097224 */ /* 0x000fe200078e0a09 */
[----:B------:R-:W-:Y:S01]  /*19ad0*/  ISETP.GE.AND P5, PT, R2, RZ, PT ;  /* 0x000000ff0200720c */ /* 0x000fe20003fa6270 */
[----:B------:R-:W-:-:S04]  /*19ae0*/  IMAD.HI.U32 R2, R25, R18, RZ ;  /* 0x0000001219027227 */ /* 0x000fc800078e00ff */
[----:B0-----:R-:W-:Y:S02]  /*19af0*/  IMAD.MOV.U32 R6, RZ, RZ, R5 ;  /* 0x000000ffff067224 */ /* 0x001fe400078e0005 */
[C---:B------:R-:W-:Y:S02]  /*19b00*/  IMAD R15, R4.reuse, R9, R15 ;  /* 0x00000009040f7224 */ /* 0x040fe400078e020f */
[----:B------:R-:W-:Y:S01]  /*19b10*/  @!P4 IMAD.MOV R6, RZ, RZ, -R6 ;  /* 0x000000ffff06c224 */ /* 0x000fe200078e0a06 */
[----:B------:R-:W-:Y:S01]  /*19b20*/  ISETP.GT.U32.AND P4, PT, R4, R27, PT ;  /* 0x0000001b0400720c */ /* 0x000fe20003f84070 */
[----:B------:R-:W-:-:S04]  /*19b30*/  IMAD.HI.U32 R3, R25, R26, RZ ;  /* 0x0000001a19037227 */ /* 0x000fc800078e00ff */
[----:B------:R-:W-:Y:S02]  /*19b40*/  IMAD.MOV R2, RZ, RZ, -R2 ;  /* 0x000000ffff027224 */ /* 0x000fe400078e0a02 */
[----:B------:R-:W-:Y:S01]  /*19b50*/  @!P0 IMAD.IADD R22, R22, 0x1, -R4 ;  /* 0x0000000116168824 */ /* 0x000fe200078e0a04 */
[C---:B------:R-:W-:Y:S01]  /*19b60*/  ISETP.GT.U32.AND P0, PT, R4.reuse, R15, PT ;  /* 0x0000000f0400720c */ /* 0x040fe20003f04070 */
[----:B------:R-:W-:Y:S02]  /*19b70*/  IMAD.MOV R3, RZ, RZ, -R3 ;  /* 0x000000ffff037224 */ /* 0x000fe400078e0a03 */
[----:B------:R-:W-:Y:S01]  /*19b80*/  IMAD R18, R4, R2, R18 ;  /* 0x0000000204127224 */ /* 0x000fe200078e0212 */
[----:B------:R-:W-:Y:S01]  /*19b90*/  IADD3 R2, R0, 0xe, RZ ;  /* 0x0000000e00027810 */ /* 0x000fe20007ffe0ff */
[----:B------:R-:W-:Y:S01]  /*19ba0*/  IMAD R26, R4, R3, R26 ;  /* 0x00000003041a7224 */ /* 0x000fe200078e021a */
[----:B------:R-:W-:Y:S02]  /*19bb0*/  IADD3 R3, R0, 0xd, RZ ;  /* 0x0000000d00037810 */ /* 0x000fe40007ffe0ff */
[----:B------:R-:W-:Y:S01]  /*19bc0*/  IABS R5, R2 ;  /* 0x0000000200057213 */ /* 0x000fe20000000000 */
[----:B------:R-:W-:Y:S01]  /*19bd0*/  @!P4 IMAD.IADD R27, R27, 0x1, -R4 ;  /* 0x000000011b1bc824 */ /* 0x000fe200078e0a04 */
[----:B------:R-:W-:-:S02]  /*19be0*/  ISETP.GE.AND P3, PT, R7, RZ, PT ;  /* 0x000000ff0700720c */ /* 0x000fc40003f66270 */
[----:B------:R-:W-:Y:S01]  /*19bf0*/  ISETP.GT.U32.AND P4, PT, R4, R26, PT ;  /* 0x0000001a0400720c */ /* 0x000fe20003f84070 */
[----:B------:R-:W-:Y:S01]  /*19c00*/  IMAD.HI.U32 R20, R25, R5, RZ ;  /* 0x0000000519147227 */ /* 0x000fe200078e00ff */
[----:B------:R-:W-:Y:S02]  /*19c10*/  IABS R7, R3 ;  /* 0x0000000300077213 */ /* 0x000fe40000000000 */
[----:B------:R-:W-:Y:S01]  /*19c20*/  IADD3 R9, R0, 0xc, RZ ;  /* 0x0000000c00097810 */ /* 0x000fe20007ffe0ff */
[----:B------:R-:W-:Y:S01]  /*19c30*/  @!P0 IMAD.IADD R15, R15, 0x1, -R4 ;  /* 0x000000010f0f8824 */ /* 0x000fe200078e0a04 */
[----:B------:R-:W-:Y:S01]  /*19c40*/  ISETP.GT.U32.AND P0, PT, R4, R18, PT ;  /* 0x000000120400720c */ /* 0x000fe20003f04070 */
[----:B------:R-:W-:Y:S01]  /*19c50*/  IMAD.MOV R20, RZ, RZ, -R20 ;  /* 0x000000ffff147224 */ /* 0x000fe200078e0a14 */
[----:B------:R-:W-:Y:S01]  /*19c60*/  IABS R24, R9 ;  /* 0x0000000900187213 */ /* 0x000fe20000000000 */
[----:B------:R-:W-:Y:S01]  /*19c70*/  IMAD.HI.U32 R12, R25, R7, RZ ;  /* 0x00000007190c7227 */ /* 0x000fe200078e00ff */
[----:B------:R-:W-:-:S03]  /*19c80*/  IADD3 R8, R0, 0xb, RZ ;  /* 0x0000000b00087810 */ /* 0x000fc60007ffe0ff */
[----:B------:R-:W-:Y:S02]  /*19c90*/  IMAD R5, R4, R20, R5 ;  /* 0x0000001404057224 */ /* 0x000fe400078e0205 */
[----:B------:R-:W-:Y:S02]  /*19ca0*/  IMAD.MOV R12, RZ, RZ, -R12 ;  /* 0x000000ffff0c7224 */ /* 0x000fe400078e0a0c */
[----:B------:R-:W-:Y:S01]  /*19cb0*/  IMAD.HI.U32 R14, R25, R24, RZ ;  /* 0x00000018190e7227 */ /* 0x000fe200078e00ff */
[----:B------:R-:W-:-:S03]  /*19cc0*/  IABS R23, R8 ;  /* 0x0000000800177213 */ /* 0x000fc60000000000 */
[----:B------:R-:W-:Y:S01]  /*19cd0*/  @!P4 IMAD.IADD R26, R26, 0x1, -R4 ;  /* 0x000000011a1ac824 */ /* 0x000fe200078e0a04 */
[C---:B------:R-:W-:Y:S01]  /*19ce0*/  ISETP.GT.U32.AND P4, PT, R4.reuse, R5, PT ;  /* 0x000000050400720c */ /* 0x040fe20003f84070 */
[----:B------:R-:W-:Y:S02]  /*19cf0*/  IMAD R7, R4, R12, R7 ;  /* 0x0000000c04077224 */ /* 0x000fe400078e0207 */
[----:B------:R-:W-:Y:S02]  /*19d00*/  IMAD.MOV.U32 R10, RZ, RZ, R22 ;  /* 0x000000ffff0a7224 */ /* 0x000fe400078e0016 */
[----:B------:R-:W-:Y:S02]  /*19d10*/  IMAD.MOV R14, RZ, RZ, -R14 ;  /* 0x000000ffff0e7224 */ /* 0x000fe400078e0a0e */
[----:B------:R-:W-:Y:S01]  /*19d20*/  @!P0 IMAD.IADD R18, R18, 0x1, -R4 ;  /* 0x0000000112128824 */ /* 0x000fe200078e0a04 */
[C---:B------:R-:W-:Y:S01]  /*19d30*/  ISETP.GT.U32.AND P0, PT, R4.reuse, R7, PT ;  /* 0x000000070400720c */ /* 0x040fe20003f04070 */
[----:B------:R-:W-:Y:S01]  /*19d40*/  @!P2 IMAD.MOV R10, RZ, RZ, -R10 ;  /* 0x000000ffff0aa224 */ /* 0x000fe200078e0a0a */
[C---:B------:R-:W-:Y:S01]  /*19d50*/  ISETP.GT.U32.AND P2, PT, R4.reuse, R26, PT ;  /* 0x0000001a0400720c */ /* 0x040fe20003f44070 */
[----:B------:R-:W-:-:S02]  /*19d60*/  IMAD R24, R4, R14, R24 ;  /* 0x0000000e04187224 */ /* 0x000fc400078e0218 */
[----:B------:R-:W-:Y:S01]  /*19d70*/  IMAD.HI.U32 R14, R25, R23, RZ ;  /* 0x00000017190e7227 */ /* 0x000fe200078e00ff */
[----:B------:R0:W-:Y:S03]  /*19d80*/  STL [R1+0x7c], R6 ;  /* 0x00007c0601007387 */ /* 0x0001e60000100800 */
[----:B------:R-:W-:Y:S01]  /*19d90*/  IMAD.MOV R14, RZ, RZ, -R14 ;  /* 0x000000ffff0e7224 */ /* 0x000fe200078e0a0e */
[----:B------:R1:W-:Y:S01]  /*19da0*/  STL [R1+0x54], R8 ;  /* 0x0000540801007387 */ /* 0x0003e20000100800 */
[----:B------:R-:W-:Y:S01]  /*19db0*/  @!P4 IMAD.IADD R5, R5, 0x1, -R4 ;  /* 0x000000010505c824 */ /* 0x000fe200078e0a04 */
[----:B------:R-:W-:Y:S01]  /*19dc0*/  IADD3 R19, R0, 0x9, RZ ;  /* 0x0000000900137810 */ /* 0x000fe20007ffe0ff */
[----:B------:R-:W-:Y:S01]  /*19dd0*/  IMAD R23, R4, R14, R23 ;  /* 0x0000000e04177224 */ /* 0x000fe200078e0217 */
[----:B0-----:R-:W-:Y:S01]  /*19de0*/  IADD3 R6, R0, 0xa, RZ ;  /* 0x0000000a00067810 */ /* 0x001fe20007ffe0ff */
[----:B-1----:R-:W-:-:S03]  /*19df0*/  IMAD.MOV.U32 R8, RZ, RZ, R27 ;  /* 0x000000ffff087224 */ /* 0x002fc600078e001b */
[----:B------:R-:W-:Y:S01]  /*19e00*/  IABS R12, R6 ;  /* 0x00000006000c7213 */ /* 0x000fe20000000000 */
[----:B------:R-:W-:Y:S01]  /*19e10*/  @!P0 IMAD.IADD R7, R7, 0x1, -R4 ;  /* 0x0000000107078824 */ /* 0x000fe200078e0a04 */
[----:B------:R-:W-:Y:S01]  /*19e20*/  IADD3 R16, R0, 0x8, RZ ;  /* 0x0000000800107810 */ /* 0x000fe20007ffe0ff */
[----:B------:R-:W-:Y:S01]  /*19e30*/  @!P1 IMAD.MOV R8, RZ, RZ, -R8 ;  /* 0x000000ffff089224 */ /* 0x000fe200078e0a08 */
[----:B------:R-:W-:Y:S01]  /*19e40*/  ISETP.GT.U32.AND P1, PT, R4, R5, PT ;  /* 0x000000050400720c */ /* 0x000fe20003f24070 */
[----:B------:R-:W-:Y:S01]  /*19e50*/  @!P2 IMAD.IADD R26, R26, 0x1, -R4 ;  /* 0x000000011a1aa824 */ /* 0x000fe200078e0a04 */
[----:B------:R0:W-:Y:S01]  /*19e60*/  STL [R1+0x50], R6 ;  /* 0x0000500601007387 */ /* 0x0001e20000100800 */
[----:B------:R-:W-:Y:S01]  /*19e70*/  IABS R20, R19 ;  /* 0x0000001300147213 */ /* 0x000fe20000000000 */
[----:B------:R-:W-:Y:S01]  /*19e80*/  IMAD.MOV.U32 R11, RZ, RZ, R28 ;  /* 0x000000ffff0b7224 */ /* 0x000fe200078e001c */
[----:B------:R-:W-:Y:S01]  /*19e90*/  ISETP.GT.U32.AND P2, PT, R4, R23, PT ;  /* 0x000000170400720c */ /* 0x000fe20003f44070 */
[----:B------:R-:W-:Y:S01]  /*19ea0*/  IMAD.HI.U32 R29, R25, R12, RZ ;  /* 0x0000000c191d7227 */ /* 0x000fe200078e00ff */
[----:B------:R-:W-:-:S02]  /*19eb0*/  IADD3 R21, R0, 0x7, RZ ;  /* 0x0000000700157810 */ /* 0x000fc40007ffe0ff */
[----:B------:R-:W-:Y:S02]  /*19ec0*/  ISETP.GT.U32.AND P0, PT, R4, R7, PT ;  /* 0x000000070400720c */ /* 0x000fe40003f04070 */
[----:B0-----:R-:W-:Y:S01]  /*19ed0*/  IABS R6, R16 ;  /* 0x0000001000067213 */ /* 0x001fe20000000000 */
[----:B------:R-:W-:Y:S01]  /*19ee0*/  @!P6 IMAD.MOV R11, RZ, RZ, -R11 ;  /* 0x000000ffff0be224 */ /* 0x000fe200078e0a0b */
[----:B------:R-:W-:Y:S01]  /*19ef0*/  IABS R14, R21 ;  /* 0x00000015000e7213 */ /* 0x000fe20000000000 */
[C---:B------:R-:W-:Y:S01]  /*19f00*/  IMAD.HI.U32 R22, R25.reuse, R20, RZ ;  /* 0x0000001419167227 */ /* 0x040fe200078e00ff */
[----:B------:R-:W-:Y:S03]  /*19f10*/  STL [R1+0x1904], R19 ;  /* 0x0019041301007387 */ /* 0x000fe60000100800 */
[----:B------:R-:W-:Y:S02]  /*19f20*/  IMAD.MOV R29, RZ, RZ, -R29 ;  /* 0x000000ffff1d7224 */ /* 0x000fe400078e0a1d */
[----:B------:R-:W-:Y:S01]  /*19f30*/  IMAD.MOV.U32 R27, RZ, RZ, R6 ;  /* 0x000000ffff1b7224 */ /* 0x000fe200078e0006 */
[----:B------:R-:W-:Y:S01]  /*19f40*/  STL [R1+0x1908], R21 ;  /* 0x0019081501007387 */ /* 0x000fe20000100800 */
[----:B------:R-:W-:Y:S01]  /*19f50*/  IMAD.MOV R22, RZ, RZ, -R22 ;  /* 0x000000ffff167224 */ /* 0x000fe200078e0a16 */
[----:B------:R-:W-:Y:S01]  /*19f60*/  IADD3 R17, R0, 0x5, RZ ;  /* 0x0000000500117810 */ /* 0x000fe20007ffe0ff */
[----:B------:R-:W-:Y:S01]  /*19f70*/  IMAD R12, R4, R29, R12 ;  /* 0x0000001d040c7224 */ /* 0x000fe200078e020c */
[----:B------:R-:W-:Y:S01]  /*19f80*/  STL [R1+0x3c], R11 ;  /* 0x00003c0b01007387 */ /* 0x000fe20000100800 */
[----:B------:R-:W-:-:S03]  /*19f90*/  IMAD.HI.U32 R28, R25, R27, RZ ;  /* 0x0000001b191c7227 */ /* 0x000fc600078e00ff */
[----:B------:R0:W-:Y:S01]  /*19fa0*/  STL [R1+0x38], R10 ;  /* 0x0000380a01007387 */ /* 0x0001e20000100800 */
[----:B------:R-:W-:Y:S01]  /*19fb0*/  @!P1 IMAD.IADD R5, R5, 0x1, -R4 ;  /* 0x0000000105059824 */ /* 0x000fe200078e0a04 */
[----:B------:R-:W-:Y:S01]  /*19fc0*/  ISETP.GE.AND P1, PT, R13, RZ, PT ;  /* 0x000000ff0d00720c */ /* 0x000fe20003f26270 */
[----:B------:R-:W-:-:S04]  /*19fd0*/  IMAD.HI.U32 R29, R25, R14, RZ ;  /* 0x0000000e191d7227 */ /* 0x000fc800078e00ff */
[----:B------:R-:W-:Y:S01]  /*19fe0*/  IMAD R13, R4, R22, R20 ;  /* 0x00000016040d7224 */ /* 0x000fe200078e0214 */
[----:B0-----:R-:W-:Y:S01]  /*19ff0*/  IADD3 R10, R0, 0x4, RZ ;  /* 0x00000004000a7810 */ /* 0x001fe20007ffe0ff */
[----:B------:R-:W-:Y:S01]  /*1a000*/  @!P2 IMAD.IADD R23, R23, 0x1, -R4 ;  /* 0x000000011717a824 */ /* 0x000fe200078e0a04 */
[----:B------:R-:W-:Y:S01]  /*1a010*/  ISETP.GE.AND P2, PT, R3, RZ, PT ;  /* 0x000000ff0300720c */ /* 0x000fe20003f46270 */
[----:B------:R-:W-:Y:S01]  /*1a020*/  IMAD.MOV R28, RZ, RZ, -R28 ;  /* 0x000000ffff1c7224 */ /* 0x000fe200078e0a1c */
[----:B------:R-:W-:Y:S01]  /*1a030*/  IABS R22, R17 ;  /* 0x0000001100167213 */ /* 0x000fe20000000000 */
[----:B------:R-:W-:Y:S01]  /*1a040*/  IMAD.MOV R29, RZ, RZ, -R29 ;  /* 0x000000ffff1d7224 */ /* 0x000fe200078e0a1d */
[----:B------:R-:W-:Y:S01]  /*1a050*/  IABS R3, R10 ;  /* 0x0000000a00037213 */ /* 0x000fe20000000000 */
[----:B------:R-:W-:Y:S01]  /*1a060*/  @!P0 IMAD.IADD R7, R7, 0x1, -R4 ;  /* 0x0000000107078824 */ /* 0x000fe200078e0a04 */
[----:B------:R-:W-:Y:S01]  /*1a070*/  ISETP.GE.AND P0, PT, R2, RZ, PT ;  /* 0x000000ff0200720c */ /* 0x000fe20003f06270 */
[----:B------:R-:W-:-:S02]  /*1a080*/  IMAD R2, R4, R28, R27 ;  /* 0x0000001c04027224 */ /* 0x000fc400078e021b */
[----:B------:R-:W-:Y:S02]  /*1a090*/  IMAD R14, R4, R29, R14 ;  /* 0x0000001d040e7224 */ /* 0x000fe400078e020e */
[----:B------:R-:W-:-:S04]  /*1a0a0*/  IMAD.HI.U32 R28, R25, R22, RZ ;  /* 0x00000016191c7227 */ /* 0x000fc800078e00ff */
[----:B------:R-:W-:-:S04]  /*1a0b0*/  IMAD.HI.U32 R29, R25, R3, RZ ;  /* 0x00000003191d7227 */ /* 0x000fc800078e00ff */
[----:B------:R-:W-:Y:S02]  /*1a0c0*/  IMAD.MOV R21, RZ, RZ, -R28 ;  /* 0x000000ffff157224 */ /* 0x000fe400078e0a1c */
[----:B------:R-:W-:Y:S01]  /*1a0d0*/  IMAD.MOV R19, RZ, RZ, -R29 ;  /* 0x000000ffff137224 */ /* 0x000fe200078e0a1d */
[----:B------:R-:W-:Y:S01]  /*1a0e0*/  STL [R1+0x34], R8 ;  /* 0x0000340801007387 */ /* 0x000fe20000100800 */
[C---:B------:R-:W-:Y:S02]  /*1a0f0*/  IMAD R22, R4.reuse, R21, R22 ;  /* 0x0000001504167224 */ /* 0x040fe400078e0216 */
[C---:B------:R-:W-:Y:S01]  /*1a100*/  IMAD R3, R4.reuse, R19, R3 ;  /* 0x0000001304037224 */ /* 0x040fe200078e0203 */
[----:B------:R-:W2:Y:S04]  /*1a110*/  LDL.LU R21, [R1+0x1908] ;  /* 0x0019080001157983 */ /* 0x000ea80000300800 */
[----:B------:R-:W3:Y:S01]  /*1a120*/  LDL.LU R19, [R1+0x1904] ;  /* 0x0019040001137983 */ /* 0x000ee20000300800 */
[----:B------:R-:W-:Y:S01]  /*1a130*/  ISETP.GT.U32.AND P4, PT, R4, R15, PT ;  /* 0x0000000f0400720c */ /* 0x000fe20003f84070 */
[----:B------:R-:W-:-:S12]  /*1a140*/  @!P3 IMAD.MOV R26, RZ, RZ, -R26 ;  /* 0x000000ffff1ab224 */ /* 0x000fd800078e0a1a */
[----:B------:R-:W-:-:S04]  /*1a150*/  @!P4 IMAD.IADD R15, R15, 0x1, -R4 ;  /* 0x000000010f0fc824 */ /* 0x000fc800078e0a04 */
[----:B------:R-:W-:-:S05]  /*1a160*/  @!P5 IMAD.MOV R15, RZ, RZ, -R15 ;  /* 0x000000ffff0fd224 */ /* 0x000fca00078e0a0f */
[----:B------:R0:W-:Y:S04]  /*1a170*/  STL [R1+0x1894], R15 ;  /* 0x0018940f01007387 */ /* 0x0001e80000100800 */
[----:B0-----:R-:W4:Y:S04]  /*1a180*/  LDL.LU R15, [R1+0x50] ;  /* 0x00005000010f7983 */ /* 0x001f280000300800 */
[----:B------:R0:W-:Y:S04]  /*1a190*/  STL [R1+0x1898], R26 ;  /* 0x0018981a01007387 */ /* 0x0001e80000100800 */
[----:B0-----:R-:W4:Y:S01]  /*1a1a0*/  LDL.LU R26, [R1+0x54] ;  /* 0x00005400011a7983 */ /* 0x001f220000300800 */
[----:B------:R-:W-:-:S13]  /*1a1b0*/  ISETP.GT.U32.AND P6, PT, R4, R18, PT ;  /* 0x000000120400720c */ /* 0x000fda0003fc4070 */
[----:B------:R-:W-:Y:S01]  /*1a1c0*/  @!P6 IMAD.IADD R18, R18, 0x1, -R4 ;  /* 0x000000011212e824 */ /* 0x000fe200078e0a04 */
[C---:B------:R-:W-:Y:S02]  /*1a1d0*/  ISETP.GT.U32.AND P6, PT, R4.reuse, R12, PT ;  /* 0x0000000c0400720c */ /* 0x040fe40003fc4070 */
[----:B------:R-:W-:Y:S01]  /*1a1e0*/  ISETP.GT.U32.AND P3, PT, R4, R23, PT ;  /* 0x000000170400720c */ /* 0x000fe20003f64070 */
[----:B------:R-:W-:-:S10]  /*1a1f0*/  @!P1 IMAD.MOV R18, RZ, RZ, -R18 ;  /* 0x000000ffff129224 */ /* 0x000fd400078e0a12 */
[----:B------:R-:W-:-:S05]  /*1a200*/  @!P6 IMAD.IADD R12, R12, 0x1, -R4 ;  /* 0x000000010c0ce824 */ /* 0x000fca00078e0a04 */
[C---:B------:R-:W-:Y:S01]  /*1a210*/  ISETP.GT.U32.AND P1, PT, R4.reuse, R12, PT ;  /* 0x0000000c0400720c */ /* 0x040fe20003f24070 */
[----:B------:R-:W-:Y:S01]  /*1a220*/  @!P3 IMAD.IADD R23, R23, 0x1, -R4 ;  /* 0x000000011717b824 */ /* 0x000fe200078e0a04 */
[----:B------:R-:W-:Y:S01]  /*1a230*/  ISETP.GT.U32.AND P3, PT, R4, R22, PT ;  /* 0x000000160400720c */ /* 0x000fe20003f64070 */
[----:B------:R-:W-:Y:S02]  /*1a240*/  @!P0 IMAD.MOV R5, RZ, RZ, -R5 ;  /* 0x000000ffff058224 */ /* 0x000fe400078e0a05 */
[----:B------:R-:W-:-:S08]  /*1a250*/  @!P2 IMAD.MOV R7, RZ, RZ, -R7 ;  /* 0x000000ffff07a224 */ /* 0x000fd000078e0a07 */
[--C-:B------:R-:W-:Y:S01]  /*1a260*/  @!P1 IMAD.IADD R12, R12, 0x1, -R4.reuse ;  /* 0x000000010c0c9824 */ /* 0x100fe200078e0a04 */
[----:B------:R-:W-:Y:S01]  /*1a270*/  ISETP.GT.U32.AND P1, PT, R4, R3, PT ;  /* 0x000000030400720c */ /* 0x000fe20003f24070 */
[----:B------:R-:W-:Y:S01]  /*1a280*/  STL [R1+0x189c], R18 ;  /* 0x00189c1201007387 */ /* 0x000fe20000100800 */
[----:B------:R-:W-:-:S03]  /*1a290*/  @!P3 IMAD.IADD R22, R22, 0x1, -R4 ;  /* 0x000000011616b824 */ /* 0x000fc600078e0a04 */
[----:B------:R-:W-:Y:S04]  /*1a2a0*/  STL [R1+0x18a0], R5 ;  /* 0x0018a00501007387 */ /* 0x000fe80000100800 */
[----:B------:R-:W-:Y:S04]  /*1a2b0*/  STL [R1+0x18a4], R7 ;  /* 0x0018a40701007387 */ /* 0x000fe80000100800 */
[----:B------:R-:W-:Y:S01]  /*1a2c0*/  STL [R1+0x17d0], R0 ;  /* 0x0017d00001007387 */ /* 0x000fe20000100800 */
[----:B------:R-:W-:Y:S01]  /*1a2d0*/  @!P1 IMAD.IADD R3, R3, 0x1, -R4 ;  /* 0x0000000103039824 */ /* 0x000fe200078e0a04 */
[----:B------:R-:W-:-:S02]  /*1a2e0*/  ISETP.GE.AND P1, PT, R16, RZ, PT ;  /* 0x000000ff1000720c */ /* 0x000fc40003f26270 */
[----:B------:R-:W-:-:S13]  /*1a2f0*/  ISETP.GT.U32.AND P4, PT, R4, R24, PT ;  /* 0x000000180400720c */ /* 0x000fda0003f84070 */
[----:B------:R-:W-:Y:S01]  /*1a300*/  @!P4 IMAD.IADD R24, R24, 0x1, -R4 ;  /* 0x000000011818c824 */ /* 0x000fe200078e0a04 */
[----:B------:R-:W-:Y:S02]  /*1a310*/  ISETP.GT.U32.AND P4, PT, R4, R13, PT ;  /* 0x0000000d0400720c */ /* 0x000fe40003f84070 */
[----:B------:R-:W-:Y:S02]  /*1a320*/  IADD3 R8, R0, 0x3, RZ ;  /* 0x0000000300087810 */ /* 0x000fe40007ffe0ff */
[----:B------:R-:W-:Y:S02]  /*1a330*/  ISETP.GE.AND P6, PT, R9, RZ, PT ;  /* 0x000000ff0900720c */ /* 0x000fe40003fc6270 */
[----:B------:R-:W-:-:S07]  /*1a340*/  IABS R9, R8 ;  /* 0x0000000800097213 */ /* 0x000fce0000000000 */
[----:B------:R-:W-:Y:S01]  /*1a350*/  @!P4 IMAD.IADD R13, R13, 0x1, -R4 ;  /* 0x000000010d0dc824 */ /* 0x000fe200078e0a04 */
[----:B------:R-:W-:Y:S01]  /*1a360*/  ISETP.GT.U32.AND P4, PT, R4, R2, PT ;  /* 0x000000020400720c */ /* 0x000fe20003f84070 */
[----:B------:R-:W-:-:S03]  /*1a370*/  IMAD.HI.U32 R28, R25, R9, RZ ;  /* 0x00000009191c7227 */ /* 0x000fc600078e00ff */
[----:B------:R-:W-:Y:S01]  /*1a380*/  ISETP.GT.U32.AND P0, PT, R4, R13, PT ;  /* 0x0000000d0400720c */ /* 0x000fe20003f04070 */
[----:B------:R-:W-:-:S04]  /*1a390*/  IMAD.MOV R28, RZ, RZ, -R28 ;  /* 0x000000ffff1c7224 */ /* 0x000fc800078e0a1c */
[----:B------:R-:W-:-:S04]  /*1a3a0*/  IMAD R9, R4, R28, R9 ;  /* 0x0000001c04097224 */ /* 0x000fc800078e0209 */
[--C-:B------:R-:W-:Y:S01]  /*1a3b0*/  @!P4 IMAD.IADD R2, R2, 0x1, -R4.reuse ;  /* 0x000000010202c824 */ /* 0x100fe200078e0a04 */
[C---:B------:R-:W-:Y:S02]  /*1a3c0*/  ISETP.GT.U32.AND P4, PT, R4.reuse, R14, PT ;  /* 0x0000000e0400720c */ /* 0x040fe40003f84070 */
[----:B---3--:R-:W-:Y:S02]  /*1a3d0*/  ISETP.GE.AND P3, PT, R19, RZ, PT ;  /* 0x000000ff1300720c */ /* 0x008fe40003f66270 */
[----:B------:R-:W3:Y:S04]  /*1a3e0*/  LDL.LU R19, [R1+0x1900] ;  /* 0x0019000001137983 */ /* 0x000ee80000300800 */
[----:B------:R-:W3:Y:S01]  /*1a3f0*/  LDL.LU R16, [R1+0x18fc] ;  /* 0x0018fc0001107983 */ /* 0x000ee20000300800 */
[----:B------:R-:W-:Y:S01]  /*1a400*/  @!P0 IMAD.IADD R13, R13, 0x1, -R4 ;  /* 0x000000010d0d8824 */ /* 0x000fe200078e0a04 */
[----:B------:R-:W-:-:S03]  /*1a410*/  ISETP.GT.U32.AND P0, PT, R4, R9, PT ;  /* 0x000000090400720c */ /* 0x000fc60003f04070 */
[----:B------:R-:W-:Y:S01]  /*1a420*/  @!P4 IMAD.IADD R14, R14, 0x1, -R4 ;  /* 0x000000010e0ec824 */ /* 0x000fe200078e0a04 */
[----:B------:R-:W-:-:S04]  /*1a430*/  IADD3 R11, R0, 0x6, RZ ;  /* 0x00000006000b7810 */ /* 0x000fc80007ffe0ff */
[----:B------:R-:W-:Y:S02]  /*1a440*/  ISETP.GT.U32.AND P2, PT, R4, R14, PT ;  /* 0x0000000e0400720c */ /* 0x000fe40003f44070 */
[----:B------:R-:W-:-:S03]  /*1a450*/  IABS R27, R11 ;  /* 0x0000000b001b7213 */ /* 0x000fc60000000000 */
[--C-:B------:R-:W-:Y:S01]  /*1a460*/  @!P0 IMAD.IADD R9, R9, 0x1, -R4.reuse ;  /* 0x0000000109098824 */ /* 0x100fe200078e0a04 */
[----:B--2---:R-:W-:Y:S01]  /*1a470*/  ISETP.GE.AND P0, PT, R21, RZ, PT ;  /* 0x000000ff1500720c */ /* 0x004fe20003f06270 */
[----:B------:R-:W-:Y:S01]  /*1a480*/  IMAD.HI.U32 R29, R25, R27, RZ ;  /* 0x0000001b191d7227 */ /* 0x000fe200078e00ff */
[----:B------:R-:W-:Y:S01]  /*1a490*/  ISETP.GT.U32.AND P4, PT, R4, R24, PT ;  /* 0x000000180400720c */ /* 0x000fe20003f84070 */
[----:B------:R-:W2:Y:S02]  /*1a4a0*/  LDL.LU R21, [R1+0x18f8] ;  /* 0x0018f80001157983 */ /* 0x000ea40000300800 */
[----:B------:R-:W-:Y:S02]  /*1a4b0*/  IMAD.MOV R29, RZ, RZ, -R29 ;  /* 0x000000ffff1d7224 */ /* 0x000fe400078e0a1d */
[----:B------:R-:W-:Y:S02]  /*1a4c0*/  @!P2 IMAD.IADD R14, R14, 0x1, -R4 ;  /* 0x000000010e0ea824 */ /* 0x000fe400078e0a04 */
[C---:B------:R-:W-:Y:S01]  /*1a4d0*/  IMAD R27, R4.reuse, R29, R27 ;  /* 0x0000001d041b7224 */ /* 0x040fe200078e021b */
[----:B------:R-:W-:-:S03]  /*1a4e0*/  ISETP.GT.U32.AND P5, PT, R4, R2, PT ;  /* 0x000000020400720c */ /* 0x000fc60003fa4070 */
[----:B------:R-:W-:Y:S01]  /*1a4f0*/  @!P0 IMAD.MOV R14, RZ, RZ, -R14 ;  /* 0x000000ffff0e8224 */ /* 0x000fe200078e0a0e */
[----:B------:R-:W-:Y:S01]  /*1a500*/  ISETP.GE.AND P0, PT, R17, RZ, PT ;  /* 0x000000ff1100720c */ /* 0x000fe20003f06270 */
[----:B------:R-:W-:Y:S01]  /*1a510*/  @!P4 IMAD.IADD R24, R24, 0x1, -R4 ;  /* 0x000000011818c824 */ /* 0x000fe200078e0a04 */
[----:B------:R-:W0:Y:S01]  /*1a520*/  S2R R17, SR_TID.X ;  /* 0x0000000000117919 */ /* 0x000e220000002100 */
[----:B------:R-:W-:Y:S02]  /*1a530*/  ISETP.GT.U32.AND P4, PT, R4, R27, PT ;  /* 0x0000001b0400720c */ /* 0x000fe40003f84070 */
[----:B------:R-:W-:-:S04]  /*1a540*/  IADD3 R6, R0, 0x2, RZ ;  /* 0x0000000200067810 */ /* 0x000fc80007ffe0ff */
[----:B------:R-:W-:Y:S01]  /*1a550*/  @!P5 IMAD.IADD R2, R2, 0x1, -R4 ;  /* 0x000000010202d824 */ /* 0x000fe200078e0a04 */
[----:B----4-:R-:W-:-:S06]  /*1a560*/  ISETP.GE.AND P5, PT, R26, RZ, PT ;  /* 0x000000ff1a00720c */ /* 0x010fcc0003fa6270 */
[----:B------:R-:W-:Y:S01]  /*1a570*/  @!P4 IMAD.IADD R27, R27, 0x1, -R4 ;  /* 0x000000011b1bc824 */ /* 0x000fe200078e0a04 */
[----:B------:R-:W-:Y:S02]  /*1a580*/  ISETP.GE.AND P4, PT, R15, RZ, PT ;  /* 0x000000ff0f00720c */ /* 0x000fe40003f86270 */
[----:B------:R-:W-:Y:S01]  /*1a590*/  IABS R20, R6 ;  /* 0x0000000600147213 */ /* 0x000fe20000000000 */
[----:B------:R-:W-:Y:S01]  /*1a5a0*/  @!P6 IMAD.MOV R24, RZ, RZ, -R24 ;  /* 0x000000ffff18e224 */ /* 0x000fe200078e0a18 */
[----:B0-----:R-:W-:-:S03]  /*1a5b0*/  SHF.R.U32.HI R17, RZ, 0x4, R17 ;  /* 0x00000004ff117819 */ /* 0x001fc60000011611 */
[----:B------:R-:W-:Y:S01]  /*1a5c0*/  IMAD.HI.U32 R29, R25, R20, RZ ;  /* 0x00000014191d7227 */ /* 0x000fe200078e00ff */
[----:B------:R-:W-:-:S03]  /*1a5d0*/  SGXT.U32 R17, R17, 0x2 ;  /* 0x000000021111781a */ /* 0x000fc60000000000 */
[----:B------:R-:W-:Y:S02]  /*1a5e0*/  @!P5 IMAD.MOV R23, RZ, RZ, -R23 ;  /* 0x000000ffff17d224 */ /* 0x000fe400078e0a17 */
[----:B------:R-:W-:Y:S02]  /*1a5f0*/  @!P4 IMAD.MOV R12, RZ, RZ, -R12 ;  /* 0x000000ffff0cc224 */ /* 0x000fe400078e0a0c */
[----:B------:R-:W-:Y:S01]  /*1a600*/  @!P3 IMAD.MOV R13, RZ, RZ, -R13 ;  /* 0x000000ffff0db224 */ /* 0x000fe200078e0a0d */
[----:B------:R-:W-:Y:S01]  /*1a610*/  STL [R1+0x18a8], R24 ;  /* 0x0018a81801007387 */ /* 0x000fe20000100800 */
[----:B------:R-:W-:Y:S01]  /*1a620*/  IMAD.MOV R29, RZ, RZ, -R29 ;  /* 0x000000ffff1d7224 */ /* 0x000fe200078e0a1d */
[----:B------:R-:W-:Y:S01]  /*1a630*/  LOP3.LUT R17, R17, 0x38, RZ, 0xfc, !PT ;  /* 0x0000003811117812 */ /* 0x000fe200078efcff */
[----:B------:R-:W-:Y:S01]  /*1a640*/  @!P1 IMAD.MOV R2, RZ, RZ, -R2 ;  /* 0x000000ffff029224 */ /* 0x000fe200078e0a02 */
[----:B------:R-:W-:Y:S01]  /*1a650*/  STL [R1+0x18ac], R23 ;  /* 0x0018ac1701007387 */ /* 0x000fe20000100800 */
[----:B------:R-:W-:-:S03]  /*1a660*/  IMAD R29, R4, R29, R20 ;  /* 0x0000001d041d7224 */ /* 0x000fc600078e0214 */
[----:B------:R-:W-:Y:S01]  /*1a670*/  STL [R1+0x18b0], R12 ;  /* 0x0018b00c01007387 */ /* 0x000fe20000100800 */
[----:B------:R-:W-:-:S03]  /*1a680*/  IADD3 R20, R0, 0x1, RZ ;  /* 0x0000000100147810 */ /* 0x000fc60007ffe0ff */
[----:B------:R-:W-:Y:S04]  /*1a690*/  STL [R1+0x18b4], R13 ;  /* 0x0018b40d01007387 */ /* 0x000fe80000100800 */
[----:B------:R0:W-:Y:S01]  /*1a6a0*/  STL [R1+0x18b8], R2 ;  /* 0x0018b80201007387 */ /* 0x0001e20000100800 */
[C---:B------:R-:W-:Y:S02]  /*1a6b0*/  ISETP.GT.U32.AND P2, PT, R4.reuse, R29, PT ;  /* 0x0000001d0400720c */ /* 0x040fe40003f44070 */
[----:B------:R-:W-:Y:S01]  /*1a6c0*/  IABS R28, R20 ;  /* 0x00000014001c7213 */ /* 0x000fe20000000000 */
[----:B0-----:R-:W-:Y:S02]  /*1a6d0*/  IMAD R2, R17, c[0x0][0x188], RZ ;  /* 0x0000620011027a24 */ /* 0x001fe400078e02ff */
[----:B------:R-:W0:Y:S01]  /*1a6e0*/  S2R R17, SR_TID.X ;  /* 0x0000000000117919 */ /* 0x000e220000002100 */
[C---:B------:R-:W-:Y:S01]  /*1a6f0*/  ISETP.GT.U32.AND P4, PT, R4.reuse, R3, PT ;  /* 0x000000030400720c */ /* 0x040fe20003f84070 */
[----:B------:R-:W-:Y:S01]  /*1a700*/  IMAD.HI.U32 R25, R25, R28, RZ ;  /* 0x0000001c19197227 */ /* 0x000fe200078e00ff */
[----:B------:R-:W-:-:S03]  /*1a710*/  ISETP.GT.U32.AND P5, PT, R4, R22, PT ;  /* 0x000000160400720c */ /* 0x000fc60003fa4070 */
[----:B------:R-:W-:Y:S02]  /*1a720*/  IMAD.MOV R0, RZ, RZ, -c[0x0][0x188] ;  /* 0x80006200ff007624 */ /* 0x000fe400078e02ff */
[----:B------:R-:W-:Y:S02]  /*1a730*/  IMAD.MOV R25, RZ, RZ, -R25 ;  /* 0x000000ffff197224 */ /* 0x000fe400078e0a19 */
[----:B------:R-:W-:Y:S01]  /*1a740*/  @!P2 IMAD.IADD R29, R29, 0x1, -R4 ;  /* 0x000000011d1da824 */ /* 0x000fe200078e0a04 */
[----:B------:R-:W-:Y:S01]  /*1a750*/  ISETP.GT.U32.AND P2, PT, R4, R27, PT ;  /* 0x0000001b0400720c */ /* 0x000fe20003f44070 */
[----:B------:R-:W-:Y:S02]  /*1a760*/  IMAD R2, R0, 0x4, R2 ;  /* 0x0000000400027824 */ /* 0x000fe400078e0202 */
[C---:B------:R-:W-:Y:S01]  /*1a770*/  IMAD R25, R4.reuse, R25, R28 ;  /* 0x0000001904197224 */ /* 0x040fe200078e021c */
[----:B------:R-:W-:Y:S01]  /*1a780*/  ISETP.GT.U32.AND P3, PT, R4, R9, PT ;  /* 0x000000090400720c */ /* 0x000fe20003f64070 */
[----:B------:R-:W-:Y:S01]  /*1a790*/  IMAD R2, R0, 0x4, R2 ;  /* 0x0000000400027824 */ /* 0x000fe200078e0202 */
[C---:B------:R-:W-:Y:S01]  /*1a7a0*/  ISETP.GT.U32.AND P1, PT, R4.reuse, R29, PT ;  /* 0x0000001d0400720c */ /* 0x040fe20003f24070 */
[----:B------:R-:W-:Y:S01]  /*1a7b0*/  @!P4 IMAD.IADD R3, R3, 0x1, -R4 ;  /* 0x000000010303c824 */ /* 0x000fe200078e0a04 */
[----:B------:R-:W-:Y:S01]  /*1a7c0*/  ISETP.GT.U32.AND P4, PT, R4, R25, PT ;  /* 0x000000190400720c */ /* 0x000fe20003f84070 */
[----:B------:R-:W-:Y:S01]  /*1a7d0*/  IMAD R2, R0, 0x4, R2 ;  /* 0x0000000400027824 */ /* 0x000fe200078e0202 */
[----:B------:R-:W-:Y:S01]  /*1a7e0*/  ISETP.GE.AND P6, PT, R11, RZ, PT ;  /* 0x000000ff0b00720c */ /* 0x000fe20003fc6270 */
[----:B------:R-:W-:Y:S01]  /*1a7f0*/  @!P5 IMAD.IADD R22, R22, 0x1, -R4 ;  /* 0x000000011616d824 */ /* 0x000fe200078e0a04 */
[----:B------:R-:W-:Y:S01]  /*1a800*/  ISETP.GE.AND P5, PT, R8, RZ, PT ;  /* 0x000000ff0800720c */ /* 0x000fe20003fa6270 */
[----:B------:R-:W4:Y:S01]  /*1a810*/  LDL.LU R11, [R1+0x18f4] ;  /* 0x0018f400010b7983 */ /* 0x000f220000300800 */
[----:B0-----:R-:W-:Y:S01]  /*1a820*/  SHF.R.S32.HI R28, RZ, 0x2, R17 ;  /* 0x00000002ff1c7819 */ /* 0x001fe20000011411 */
[----:B------:R-:W-:-:S02]  /*1a830*/  IMAD.MOV.U32 R8, RZ, RZ, 0x3f ;  /* 0x0000003fff087424 */ /* 0x000fc400078e00ff */
[----:B------:R-:W-:Y:S01]  /*1a840*/  STL [R1+0x18bc], R14 ;  /* 0x0018bc0e01007387 */ /* 0x000fe20000100800 */
[----:B------:R-:W-:Y:S01]  /*1a850*/  SGXT R28, R28, 0x1 ;  /* 0x000000011c1c781a */ /* 0x000fe20000000200 */
[----:B------:R-:W-:Y:S02]  /*1a860*/  IMAD.SHL.U32 R7, R17, 0x10, RZ ;  /* 0x0000001011077824 */ /* 0x000fe400078e00ff */
[----:B------:R0:W-:Y:S01]  /*1a870*/  STL [R1+0x1768], R2 ;  /* 0x0017680201007387 */ /* 0x0001e20000100800 */
[--C-:B------:R-:W-:Y:S01]  /*1a880*/  @!P2 IMAD.IADD R27, R27, 0x1, -R4.reuse ;  /* 0x000000011b1ba824 */ /* 0x100fe200078e0a04 */
[----:B------:R-:W-:Y:S01]  /*1a890*/  ISETP.GE.AND P2, PT, R10, RZ, PT ;  /* 0x000000ff0a00720c */ /* 0x000fe20003f46270 */
[----:B------:R-:W-:Y:S01]  /*1a8a0*/  IMAD.SHL.U32 R10, R17, 0x20, RZ ;  /* 0x00000020110a7824 */ /* 0x000fe200078e00ff */
[----:B------:R-:W-:Y:S01]  /*1a8b0*/  IADD3 R8, R8, c[0x0][0x180], RZ ;  /* 0x0000600008087a10 */ /* 0x000fe20007ffe0ff */
[----:B------:R-:W-:Y:S01]  /*1a8c0*/  @!P3 IMAD.IADD R9, R9, 0x1, -R4 ;  /* 0x000000010909b824 */ /* 0x000fe200078e0a04 */
[----:B------:R-:W-:Y:S01]  /*1a8d0*/  LOP3.LUT R28, R28, 0x90, RZ, 0xc0, !PT ;  /* 0x000000901c1c7812 */ /* 0x000fe200078ec0ff */
[----:B0-----:R-:W-:Y:S01]  /*1a8e0*/  IMAD R2, R0, 0x4, R2 ;  /* 0x0000000400027824 */ /* 0x001fe200078e0202 */
[----:B------:R-:W-:Y:S01]  /*1a8f0*/  STL [R1+0x1778], R7 ;  /* 0x0017780701007387 */ /* 0x000fe20000100800 */
[--C-:B------:R-:W-:Y:S01]  /*1a900*/  @!P1 IMAD.IADD R29, R29, 0x1, -R4.reuse ;  /* 0x000000011d1d9824 */ /* 0x100fe200078e0a04 */
[----:B------:R-:W-:Y:S01]  /*1a910*/  ISETP.GE.AND P3, PT, R6, RZ, PT ;  /* 0x000000ff0600720c */ /* 0x000fe20003f66270 */
[C---:B------:R-:W-:Y:S01]  /*1a920*/  IMAD.SHL.U32 R6, R17.reuse, 0x2, RZ ;  /* 0x0000000211067824 */ /* 0x040fe200078e00ff */
[----:B------:R-:W-:Y:S01]  /*1a930*/  ISETP.GE.AND P1, PT, R20, RZ, PT ;  /* 0x000000ff1400720c */ /* 0x000fe20003f26270 */
[----:B------:R0:W-:Y:S01]  /*1a940*/  STL [R1+0x1774], R2 ;  /* 0x0017740201007387 */ /* 0x0001e20000100800 */
[----:B------:R-:W-:Y:S01]  /*1a950*/  LOP3.LUT R5, R17, 0x7, RZ, 0xc0, !PT ;  /* 0x0000000711057812 */ /* 0x000fe200078ec0ff */
[----:B------:R-:W-:Y:S01]  /*1a960*/  @!P4 IMAD.IADD R25, R25, 0x1, -R4 ;  /* 0x000000011919c824 */ /* 0x000fe200078e0a04 */
[----:B------:R-:W-:-:S02]  /*1a970*/  SHF.R.S32.HI R20, RZ, 0x1f, R8 ;  /* 0x0000001fff147819 */ /* 0x000fc40000011408 */
[----:B------:R-:W-:Y:S01]  /*1a980*/  LOP3.LUT R28, R28, 0x60, R10, 0xf8, !PT ;  /* 0x000000601c1c7812 */ /* 0x000fe200078ef80a */
[----:B------:R-:W-:Y:S02]  /*1a990*/  IMAD R5, R5, 0x90, RZ ;  /* 0x0000009005057824 */ /* 0x000fe400078e02ff */
[----:B0-----:R-:W-:Y:S01]  /*1a9a0*/  IMAD R2, R0, 0x4, R2 ;  /* 0x0000000400027824 */ /* 0x001fe200078e0202 */
[----:B------:R-:W-:Y:S02]  /*1a9b0*/  LEA.HI R8, R20, R8, RZ, 0x6 ;  /* 0x0000000814087211 */ /* 0x000fe400078f30ff */
[----:B------:R-:W-:Y:S02]  /*1a9c0*/  ISETP.GT.U32.AND P4, PT, R4, R25, PT ;  /* 0x000000190400720c */ /* 0x000fe40003f84070 */
[----:B------:R-:W-:Y:S01]  /*1a9d0*/  LOP3.LUT R20, R7, 0x100, RZ, 0xc0, !PT ;  /* 0x0000010007147812 */ /* 0x000fe200078ec0ff */
[----:B------:R0:W-:Y:S01]  /*1a9e0*/  STL [R1+0x1758], R2 ;  /* 0x0017580201007387 */ /* 0x0001e20000100800 */
[----:B------:R-:W-:-:S02]  /*1a9f0*/  LOP3.LUT R28, R28, 0x10, R6, 0x78, !PT ;  /* 0x000000101c1c7812 */ /* 0x000fc400078e7806 */
[----:B------:R-:W-:Y:S01]  /*1aa00*/  LOP3.LUT R5, R5, 0x30, R6, 0x78, !PT ;  /* 0x0000003005057812 */ /* 0x000fe200078e7806 */
[----:B------:R-:W-:Y:S02]  /*1aa10*/  @!P6 IMAD.MOV R27, RZ, RZ, -R27 ;  /* 0x000000ffff1be224 */ /* 0x000fe400078e0a1b */
[----:B------:R-:W-:Y:S02]  /*1aa20*/  IMAD.IADD R5, R20, 0x1, R28 ;  /* 0x0000000114057824 */ /* 0x000fe400078e021c */
[----:B0-----:R-:W-:-:S05]  /*1aa30*/  IMAD R2, R0, 0x4, R2 ;  /* 0x0000000400027824 */ /* 0x001fca00078e0202 */
[----:B------:R0:W-:Y:S01]  /*1aa40*/  STL [R1+0x1760], R2 ;  /* 0x0017600201007387 */ /* 0x0001e20000100800 */
[----:B------:R-:W-:-:S03]  /*1aa50*/  @!P0 IMAD.MOV R22, RZ, RZ, -R22 ;  /* 0x000000ffff168224 */ /* 0x000fc600078e0a16 */
[----:B------:R1:W-:Y:S01]  /*1aa60*/  STL [R1+0x6c4], R5 ;  /* 0x0006c40501007387 */ /* 0x0003e20000100800 */
[----:B0-----:R-:W-:-:S03]  /*1aa70*/  IMAD R2, R0, 0x4, R2 ;  /* 0x0000000400027824 */ /* 0x001fc600078e0202 */
[----:B------:R-:W-:Y:S01]  /*1aa80*/  STL [R1+0x18c0], R27 ;  /* 0x0018c01b01007387 */ /* 0x000fe20000100800 */
[----:B------:R-:W-:Y:S01]  /*1aa90*/  @!P4 IMAD.IADD R25, R25, 0x1, -R4 ;  /* 0x000000011919c824 */ /* 0x000fe200078e0a04 */
[----:B-1----:R-:W-:Y:S02]  /*1aaa0*/  LOP3.LUT R5, R17, 0x3f, RZ, 0xc0, !PT ;  /* 0x0000003f11057812 */ /* 0x002fe400078ec0ff */
[----:B------:R0:W-:Y:S01]  /*1aab0*/  STL [R1+0x1750], R2 ;  /* 0x0017500201007387 */ /* 0x0001e20000100800 */
[----:B------:R-:W-:-:S03]  /*1aac0*/  IMAD.MOV.U32 R4, RZ, RZ, R3 ;  /* 0x000000ffff047224 */ /* 0x000fc600078e0003 */
[----:B------:R-:W-:Y:S01]  /*1aad0*/  STL [R1+0x18c4], R22 ;  /* 0x0018c41601007387 */ /* 0x000fe20000100800 */
[----:B------:R-:W-:Y:S02]  /*1aae0*/  IMAD R28, R5, c[0x0][0x18c], RZ ;  /* 0x00006300051c7a24 */ /* 0x000fe400078e02ff */
[----:B0-----:R-:W-:Y:S02]  /*1aaf0*/  IMAD R2, R0, 0x4, R2 ;  /* 0x0000000400027824 */ /* 0x001fe400078e0202 */
[----:B------:R-:W-:-:S03]  /*1ab00*/  @!P2 IMAD.MOV R4, RZ, RZ, -R4 ;  /* 0x000000ffff04a224 */ /* 0x000fc600078e0a04 */
[----:B------:R0:W-:Y:S01]  /*1ab10*/  STL [R1+0x1754], R2 ;  /* 0x0017540201007387 */ /* 0x0001e20000100800 */
[----:B------:R-:W-:-:S03]  /*1ab20*/  LEA R3, P6, R28, c[0x0][0x168], 0x1 ;  /* 0x00005a001c037a11 */ /* 0x000fc600078c08ff */
[----:B------:R-:W-:Y:S01]  /*1ab30*/  STL [R1+0x18c8], R4 ;  /* 0x0018c80401007387 */ /* 0x000fe20000100800 */
[----:B0-----:R-:W-:-:S05]  /*1ab40*/  IMAD R2, R0, 0x4, R2 ;  /* 0x0000000400027824 */ /* 0x001fca00078e0202 */
[----:B------:R0:W-:Y:S04]  /*1ab50*/  STL [R1+0x175c], R2 ;  /* 0x00175c0201007387 */ /* 0x0001e80000100800 */
[----:B------:R1:W-:Y:S01]  /*1ab60*/  STL [R1+0x1824], R3 ;  /* 0x0018240301007387 */ /* 0x0003e20000100800 */
[----:B0-----:R-:W-:-:S03]  /*1ab70*/  IMAD R2, R0, 0x4, R2 ;  /* 0x0000000400027824 */ /* 0x001fc600078e0202 */
[----:B-1----:R-:W2:Y:S04]  /*1ab80*/  LDL.LU R3, [R1+0x48] ;  /* 0x0000480001037983 */ /* 0x002ea80000300800 */
[----:B------:R-:W2:Y:S04]  /*1ab90*/  LDL.LU R26, [R1+0x44] ;  /* 0x00004400011a7983 */ /* 0x000ea80000300800 */
[----:B------:R0:W-:Y:S04]  /*1aba0*/  STL [R1+0x1764], R2 ;  /* 0x0017640201007387 */ /* 0x0001e80000100800 */
[----:B------:R-:W2:Y:S04]  /*1abb0*/  LDL.LU R10, [R1+0x40] ;  /* 0x00004000010a7983 */ /* 0x000ea80000300800 */
[----:B------:R-:W2:Y:S04]  /*1abc0*/  LDL.LU R28, [R1+0x24] ;  /* 0x00002400011c7983 */ /* 0x000ea80000300800 */
[----:B------:R-:W2:Y:S04]  /*1abd0*/  LDL.LU R4, [R1+0x7b4] ;  /* 0x0007b40001047983 */ /* 0x000ea80000300800 */
[----:B------:R-:W2:Y:S04]  /*1abe0*/  LDL.LU R22, [R1+0x7b8] ;  /* 0x0007b80001167983 */ /* 0x000ea80000300800 */
[----:B------:R-:W2:Y:S04]  /*1abf0*/  LDL.LU R27, [R1+0x7bc] ;  /* 0x0007bc00011b7983 */ /* 0x000ea80000300800 */
[----:B------:R-:W2:Y:S04]  /*1ac00*/  LDL.LU R8, [R1+0x7c4] ;  /* 0x0007c40001087983 */ /* 0x000ea80000300800 */
[----:B------:R-:W2:Y:S04]  /*1ac10*/  LDL.LU R14, [R1+0x7d4] ;  /* 0x0007d400010e7983 */ /* 0x000ea80000300800 */
[----:B0-----:R-:W2:Y:S04]  /*1ac20*/  LDL.LU R2, [R1+0x7c8] ;  /* 0x0007c80001027983 */ /* 0x001ea80000300800 */
[----:B------:R-:W4:Y:S04]  /*1ac30*/  LDL.LU R6, [R1+0x7d0] ;  /* 0x0007d00001067983 */ /* 0x000f280000300800 */
[----:B------:R-:W4:Y:S04]  /*1ac40*/  LDL.LU R13, [R1+0x7cc] ;  /* 0x0007cc00010d7983 */ /* 0x000f280000300800 */
[----:B------:R-:W4:Y:S04]  /*1ac50*/  LDL.LU R12, [R1+0x7c0] ;  /* 0x0007c000010c7983 */ /* 0x000f280000300800 */
[----:B------:R-:W4:Y:S04]  /*1ac60*/  LDL.LU R23, [R1+0x7a4] ;  /* 0x0007a40001177983 */ /* 0x000f280000300800 */
[----:B------:R-:W4:Y:S01]  /*1ac70*/  LDL.LU R24, [R1+0x7a8] ;  /* 0x0007a80001187983 */ /* 0x000f220000300800 */
[----:B------:R-:W-:-:S03]  /*1ac80*/  @!P5 IMAD.MOV R9, RZ, RZ, -R9 ;  /* 0x000000ffff09d224 */ /* 0x000fc600078e0a09 */
[----:B------:R-:W4:Y:S01]  /*1ac90*/  LDL.LU R7, [R1+0x7ac] ;  /* 0x0007ac0001077983 */ /* 0x000f220000300800 */
[----:B---3--:R-:W-:-:S03]  /*1aca0*/  ISETP.GE.AND P0, PT, R16, RZ, PT ;  /* 0x000000ff1000720c */ /* 0x008fc60003f06270 */
[----:B------:R-:W3:Y:S01]  /*1acb0*/  LDL.LU R5, [R1+0x7b0] ;  /* 0x0007b00001057983 */ /* 0x000ee20000300800 */
[----:B------:R-:W-:-:S03]  /*1acc0*/  @!P3 IMAD.MOV R29, RZ, RZ, -R29 ;  /* 0x000000ffff1db224 */ /* 0x000fc600078e0a1d */
[----:B------:R-:W3:Y:S04]  /*1acd0*/  LDL.LU R18, [R1+0x764] ;  /* 0x0007640001127983 */ /* 0x000ee80000300800 */
[----:B------:R-:W3:Y:S01]  /*1ace0*/  LDL.LU R15, [R1+0x770] ;  /* 0x00077000010f7983 */ /* 0x000ee20000300800 */
[----:B------:R-:W-:-:S03]  /*1acf0*/  @!P1 IMAD.MOV R25, RZ, RZ, -R25 ;  /* 0x000000ffff199224 */ /* 0x000fc600078e0a19 */
[----:B------:R-:W3:Y:S04]  /*1ad00*/  LDL.LU R17, [R1+0x774] ;  /* 0x0007740001117983 */ /* 0x000ee80000300800 */
[----:B------:R-:W3:Y:S01]  /*1ad10*/  LDL.LU R16, [R1+0x7a0] ;  /* 0x0007a00001107983 */ /* 0x000ee20000300800 */
[----:B------:R-:W-:-:S03]  /*1ad20*/  @!P0 IMAD.MOV R19, RZ, RZ, -R19 ;  /* 0x000000ffff138224 */ /* 0x000fc600078e0a13 */
[----:B------:R0:W-:Y:S04]  /*1ad30*/  STL [R1+0x18d8], R0 ;  /* 0x0018d80001007387 */ /* 0x0001e80000100800 */
[----:B0-----:R-:W3:Y:S04]  /*1ad40*/  LDL.LU R0, [R1+0x4c] ;  /* 0x00004c0001007983 */ /* 0x001ee80000300800 */
[----:B------:R0:W-:Y:S04]  /*1ad50*/  STL [R1+0x18dc], R9 ;  /* 0x0018dc0901007387 */ /* 0x0001e80000100800 */
[----:B0-----:R-:W4:Y:S04]  /*1ad60*/  LDL.LU R9, [R1+0x58] ;  /* 0x0000580001097983 */ /* 0x001f280000300800 */
[----:B------:R0:W-:Y:S04]  /*1ad70*/  STL [R1+0x18e0], R29 ;  /* 0x0018e01d01007387 */ /* 0x0001e80000100800 */
[----:B0-----:R-:W4:Y:S04]  /*1ad80*/  LDL.LU R29, [R1+0xc8] ;  /* 0x0000c800011d7983 */ /* 0x001f280000300800 */
[----:B------:R0:W-:Y:S04]  /*1ad90*/  STL [R1+0x18ec], R25 ;  /* 0x0018ec1901007387 */ /* 0x0001e80000100800 */
[----:B0-----:R-:W4:Y:S04]  /*1ada0*/  LDL.LU R25, [R1+0x128] ;  /* 0x0001280001197983 */ /* 0x001f280000300800 */
[----:B------:R0:W-:Y:S04]  /*1adb0*/  STL [R1+0x18f0], R19 ;  /* 0x0018f01301007387 */ /* 0x0001e80000100800 */
[----:B0-----:R-:W4:Y:S01]  /*1adc0*/  LDL.LU R19, [R1+0x1d0] ;  /* 0x0001d00001137983 */ /* 0x001f220000300800 */
[----:B------:R-:W-:-:S02]  /*1add0*/  ISETP.NE.AND P4, PT, RZ, c[0x0][0x17c], PT ;  /* 0x00005f00ff007a0c */ /* 0x000fc40003f85270 */
[----:B------:R-:W-:-:S04]  /*1ade0*/  LOP3.LUT R20, RZ, c[0x0][0x17c], RZ, 0x33, !PT ;  /* 0x00005f00ff147a12 */ /* 0x000fc800078e33ff */
[C---:B--2---:R-:W-:Y:S02]  /*1adf0*/  SEL R2, R20.reuse, R2, !P4 ;  /* 0x0000000214027207 */ /* 0x044fe40006000000 */
[C---:B---3--:R-:W-:Y:S02]  /*1ae00*/  SEL R0, R20.reuse, R0, !P4 ;  /* 0x0000000014007207 */ /* 0x048fe40006000000 */
[----:B----4-:R-:W-:-:S05]  /*1ae10*/  SEL R19, R20, R19, !P4 ;  /* 0x0000001314137207 */ /* 0x010fca0006000000 */
[----:B------:R0:W-:Y:S02]  /*1ae20*/  STL [R1+0x818], R19 ;  /* 0x0008181301007387 */ /* 0x0001e40000100800 */
[C---:B0-----:R-:W-:Y:S02]  /*1ae30*/  SEL R19, R20.reuse, R25, !P4 ;  /* 0x0000001914137207 */ /* 0x041fe40006000000 */
[----:B------:R-:W-:-:S03]  /*1ae40*/  SEL R25, R20, R29, !P4 ;  /* 0x0000001d14197207 */ /* 0x000fc60006000000 */
[----:B------:R0:W-:Y:S04]  /*1ae50*/  STL [R1+0x814], R19 ;  /* 0x0008141301007387 */ /* 0x0001e80000100800 */
[----:B------:R-:W-:Y:S01]  /*1ae60*/  STL [R1+0x810], R25 ;  /* 0x0008101901007387 */ /* 0x000fe20000100800 */
[C---:B0-----:R-:W-:Y:S02]  /*1ae70*/  SEL R19, R20.reuse, R9, !P4 ;  /* 0x0000000914137207 */ /* 0x041fe40006000000 */
[C---:B------:R-:W-:Y:S02]  /*1ae80*/  SEL R9, R20.reuse, R3, !P4 ;  /* 0x0000000314097207 */ /* 0x040fe40006000000 */
[C---:B------:R-:W-:Y:S01]  /*1ae90*/  SEL R3, R20.reuse, R26, !P4 ;  /* 0x0000001a14037207 */ /* 0x040fe20006000000 */
[----:B------:R-:W-:Y:S04]  /*1aea0*/  STL [R1+0x80c], R19 ;  /* 0x00080c1301007387 */ /* 0x000fe80000100800 */
[----:B------:R0:W-:Y:S04]  /*1aeb0*/  STL [R1+0x808], R0 ;  /* 0x0008080001007387 */ /* 0x0001e80000100800 */
[----:B------:R-:W-:Y:S04]  /*1aec0*/  STL [R1+0x804], R9 ;  /* 0x0008040901007387 */ /* 0x000fe80000100800 */
[----:B------:R-:W2:Y:S01]  /*1aed0*/  LDL.LU R26, [R1+0x778] ;  /* 0x00077800011a7983 */ /* 0x000ea20000300800 */
[----:B0-----:R-:W-:-:S03]  /*1aee0*/  SEL R0, R20, R10, !P4 ;  /* 0x0000000a14007207 */ /* 0x001fc60006000000 */
[----:B------:R0:W-:Y:S04]  /*1aef0*/  STL [R1+0x800], R3 ;  /* 0x0008000301007387 */ /* 0x0001e80000100800 */
[----:B------:R-:W3:Y:S04]  /*1af00*/  LDL.LU R10, [R1+0x79c] ;  /* 0x00079c00010a7983 */ /* 0x000ee80000300800 */
[----:B------:R1:W-:Y:S01]  /*1af10*/  STL [R1+0x7fc], R0 ;  /* 0x0007fc0001007387 */ /* 0x0003e20000100800 */
[----:B0-----:R-:W-:-:S05]  /*1af20*/  SEL R3, R20, R28, !P4 ;  /* 0x0000001c14037207 */ /* 0x001fca0006000000 */
[----:B------:R0:W-:Y:S01]  /*1af30*/  STL [R1+0x7f8], R3 ;  /* 0x0007f80301007387 */ /* 0x0001e20000100800 */
[C---:B-1----:R-:W-:Y:S02]  /*1af40*/  SEL R0, R20.reuse, R4, !P4 ;  /* 0x0000000414007207 */ /* 0x042fe40006000000 */
[----:B------:R-:W-:-:S03]  /*1af50*/  SEL R4, R20, R22, !P4 ;  /* 0x0000001614047207 */ /* 0x000fc60006000000 */
[----:B------:R1:W-:Y:S01]  /*1af60*/  STL [R1+0x7f4], R0 ;  /* 0x0007f40001007387 */ /* 0x0003e20000100800 */
[----:B0-----:R-:W-:-:S03]  /*1af70*/  SEL R3, R20, R27, !P4 ;  /* 0x0000001b14037207 */ /* 0x001fc60006000000 */
[----:B------:R-:W-:Y:S01]  /*1af80*/  STL [R1+0x7f0], R4 ;  /* 0x0007f00401007387 */ /* 0x000fe20000100800 */
[----:B-1----:R-:W-:-:S03]  /*1af90*/  SEL R0, R20, R8, !P4 ;  /* 0x0000000814007207 */ /* 0x002fc60006000000 */
[----:B------:R-:W4:Y:S04]  /*1afa0*/  LDL.LU R8, [R1+0x77c] ;  /* 0x00077c0001087983 */ /* 0x000f280000300800 */
[----:B------:R0:W-:Y:S04]  /*1afb0*/  STL [R1+0x7ec], R3 ;  /* 0x0007ec0301007387 */ /* 0x0001e80000100800 */
[----:B------:R1:W-:Y:S01]  /*1afc0*/  STL [R1+0x7e8], R0 ;  /* 0x0007e80001007387 */ /* 0x0003e20000100800 */
[C---:B0-----:R-:W-:Y:S02]  /*1afd0*/  SEL R3, R20.reuse, R14, !P4 ;  /* 0x0000000e14037207 */ /* 0x041fe40006000000 */
[----:B-1----:R-:W-:-:S03]  /*1afe0*/  SEL R0, R20, R6, !P4 ;  /* 0x0000000614007207 */ /* 0x002fc60006000000 */
[----:B------:R0:W-:Y:S04]  /*1aff0*/  STL [R1+0x7e4], R3 ;  /* 0x0007e40301007387 */ /* 0x0001e80000100800 */
[----:B------:R-:W4:Y:S04]  /*1b000*/  LDL.LU R6, [R1+0x794] ;  /* 0x0007940001067983 */ /* 0x000f280000300800 */
[----:B------:R1:W-:Y:S01]  /*1b010*/  STL [R1+0x7e0], R2 ;  /* 0x0007e00201007387 */ /* 0x0003e20000100800 */
[----:B0-----:R-:W-:-:S03]  /*1b020*/  SEL R3, R20, R13, !P4 ;  /* 0x0000000d14037207 */ /* 0x001fc60006000000 */
[----:B------:R0:W-:Y:S04]  /*1b030*/  STL [R1+0x7dc], R0 ;  /* 0x0007dc0001007387 */ /* 0x0001e80000100800 */
[----:B------:R0:W-:Y:S01]  /*1b040*/  STL [R1+0x7d8], R3 ;  /* 0x0007d80301007387 */ /* 0x0001e20000100800 */
[C---:B-1----:R-:W-:Y:S02]  /*1b050*/  SEL R2, R20.reuse, R23, !P4 ;  /* 0x0000001714027207 */ /* 0x042fe40006000000 */
[C---:B0-----:R-:W-:Y:S02]  /*1b060*/  SEL R0, R20.reuse, R12, !P4 ;  /* 0x0000000c14007207 */ /* 0x041fe40006000000 */
[----:B------:R-:W-:-:S03]  /*1b070*/  SEL R3, R20, R24, !P4 ;  /* 0x0000001814037207 */ /* 0x000fc60006000000 */
[----:B------:R0:W-:Y:S04]  /*1b080*/  STL [R1+0x7d4], R0 ;  /* 0x0007d40001007387 */ /* 0x0001e80000100800 */
[----:B------:R1:W-:Y:S04]  /*1b090*/  STL [R1+0x7d0], R2 ;  /* 0x0007d00201007387 */ /* 0x0003e80000100800 */
[----:B------:R1:W-:Y:S01]  /*1b0a0*/  STL [R1+0x7cc], R3 ;  /* 0x0007cc0301007387 */ /* 0x0003e20000100800 */
[C---:B0-----:R-:W-:Y:S02]  /*1b0b0*/  SEL R0, R20.reuse, R7, !P4 ;  /* 0x0000000714007207 */ /* 0x041fe40006000000 */
[----:B-1----:R-:W-:-:S03]  /*1b0c0*/  SEL R2, R20, R5, !P4 ;  /* 0x0000000514027207 */ /* 0x002fc60006000000 */
[----:B------:R0:W-:Y:S01]  /*1b0d0*/  STL [R1+0x7c8], R0 ;  /* 0x0007c80001007387 */ /* 0x0001e20000100800 */
[----:B------:R-:W-:-:S03]  /*1b0e0*/  SEL R3, R20, R18, !P4 ;  /* 0x0000001214037207 */ /* 0x000fc60006000000 */
[----:B------:R1:W-:Y:S04]  /*1b0f0*/  STL [R1+0x7c4], R2 ;  /* 0x0007c40201007387 */ /* 0x0003e80000100800 */
[----:B------:R-:W-:Y:S01]  /*1b100*/  STL [R1+0x7c0], R3 ;  /* 0x0007c00301007387 */ /* 0x000fe20000100800 */
[C---:B0-----:R-:W-:Y:S02]  /*1b110*/  SEL R0, R20.reuse, R15, !P4 ;  /* 0x0000000f14007207 */ /* 0x041fe40006000000 */
[C---:B-1----:R-:W-:Y:S02]  /*1b120*/  SEL R2, R20.reuse, R17, !P4 ;  /* 0x0000001114027207 */ /* 0x042fe40006000000 */
[----:B------:R-:W4:Y:S04]  /*1b130*/  LDL.LU R17, [R1+0x798] ;  /* 0x0007980001117983 */ /* 0x000f280000300800 */
[----:B------:R0:W-:Y:S04]  /*1b140*/  STL [R1+0x7bc], R0 ;  /* 0x0007bc0001007387 */ /* 0x0001e80000100800 */
[----:B------:R-:W-:Y:S04]  /*1b150*/  STL [R1+0x7b8], R2 ;  /* 0x0007b80201007387 */ /* 0x000fe80000100800 */
[----:B------:R-:W4:Y:S01]  /*1b160*/  LDL.LU R19, [R1+0x78c] ;  /* 0x00078c0001137983 */ /* 0x000f220000300800 */
[----:B0-----:R-:W-:-:S03]  /*1b170*/  SEL R0, R20, R16, !P4 ;  /* 0x0000001014007207 */ /* 0x001fc60006000000 */
[----:B------:R-:W4:Y:S04]  /*1b180*/  LDL.LU R25, [R1+0x790] ;  /* 0x0007900001197983 */ /* 0x000f280000300800 */
[----:B------:R0:W-:Y:S04]  /*1b190*/  STL [R1+0x7b4], R0 ;  /* 0x0007b40001007387 */ /* 0x0001e80000100800 */
[----:B------:R-:W4:Y:S04]  /*1b1a0*/  LDL.LU R29, [R1+0x784] ;  /* 0x00078400011d7983 */ /* 0x000f280000300800 */
[----:B------:R-:W4:Y:S04]  /*1b1b0*/  LDL.LU R9, [R1+0x788] ;  /* 0x0007880001097983 */ /* 0x000f280000300800 */
[----:B0-----:R-:W4:Y:S04]  /*1b1c0*/  LDL.LU R0, [R1+0x780] ;  /* 0x0007800001007983 */ /* 0x001f280000300800 */
[----:B------:R-:W4:Y:S04]  /*1b1d0*/  LDL.LU R3, [R1+0x76c] ;  /* 0x00076c0001037983 */ /* 0x000f280000300800 */
[----:B------:R-:W4:Y:S04]  /*1b1e0*/  LDL.LU R15, [R1+0x768] ;  /* 0x00076800010f7983 */ /* 0x000f280000300800 */
[----:B------:R-:W4:Y:S04]  /*1b1f0*/  LDL.LU R16, [R1+0x760] ;  /* 0x0007600001107983 */ /* 0x000f280000300800 */
[----:B------:R-:W4:Y:S01]  /*1b200*/  LDL.LU R28, [R1+0x75c] ;  /* 0x00075c00011c7983 */ /* 0x000f220000300800 */
[----:B--2---:R-:W-:-:S05]  /*1b210*/  SEL R4, R20, R26, !P4 ;  /* 0x0000001a14047207 */ /* 0x004fca0006000000 */
[----:B------:R0:W-:Y:S01]  /*1b220*/  STL [R1+0x7b0], R4 ;  /* 0x0007b00401007387 */ /* 0x0001e20000100800 */
[----:B---3--:R-:W-:-:S03]  /*1b230*/  SEL R2, R20, R10, !P4 ;  /* 0x0000000a14027207 */ /* 0x008fc60006000000 */
[----:B0-----:R-:W2:Y:S04]  /*1b240*/  LDL.LU R4, [R1+0x758] ;  /* 0x0007580001047983 */ /* 0x001ea80000300800 */
[----:B------:R0:W-:Y:S04]  /*1b250*/  STL [R1+0x7ac], R2 ;  /* 0x0007ac0201007387 */ /* 0x0001e80000100800 */
[----:B------:R-:W3:Y:S04]  /*1b260*/  LDL.LU R22, [R1+0x754] ;  /* 0x0007540001167983 */ /* 0x000ee80000300800 */
[----:B------:R-:W3:Y:S04]  /*1b270*/  LDL.LU R27, [R1+0x750] ;  /* 0x00075000011b7983 */ /* 0x000ee80000300800 */
[----:B------:R-:W3:Y:S04]  /*1b280*/  LDL.LU R14, [R1+0x734] ;  /* 0x00073400010e7983 */ /* 0x000ee80000300800 */
[----:B0-----:R-:W3:Y:S01]  /*1b290*/  LDL.LU R2, [R1+0x738] ;  /* 0x0007380001027983 */ /* 0x001ee20000300800 */
[----:B----4-:R-:W-:-:S03]  /*1b2a0*/  SEL R5, R20, R8, !P4 ;  /* 0x0000000814057207 */ /* 0x010fc60006000000 */
[----:B------:R-:W4:Y:S04]  /*1b2b0*/  LDL.LU R13, [R1+0x73c] ;  /* 0x00073c00010d7983 */ /* 0x000f280000300800 */
[----:B------:R0:W-:Y:S04]  /*1b2c0*/  STL [R1+0x7a8], R5 ;  /* 0x0007a80501007387 */ /* 0x0001e80000100800 */
[----:B------:R-:W4:Y:S04]  /*1b2d0*/  LDL.LU R8, [R1+0x740] ;  /* 0x0007400001087983 */ /* 0x000f280000300800 */
[----:B------:R-:W4:Y:S04]  /*1b2e0*/  LDL.LU R12, [R1+0x74c] ;  /* 0x00074c00010c7983 */ /* 0x000f280000300800 */
[----:B------:R-:W4:Y:S01]  /*1b2f0*/  LDL.LU R23, [R1+0x748] ;  /* 0x0007480001177983 */ /* 0x000f220000300800 */
[----:B0-----:R-:W-:-:S05]  /*1b300*/  SEL R5, R20, R6, !P4 ;  /* 0x0000000614057207 */ /* 0x001fca0006000000 */
        /* <DEDUP_REMOVED lines=8> */
[----:B------:R-:W-:-:S05]  /*1b390*/  SEL R17, R20, R17, !P4 ;  /* 0x0000001114117207 */ /* 0x000fca0006000000 */
[----:B------:R0:W-:Y:S01]  /*1b3a0*/  STL [R1+0x7a0], R17 ;  /* 0x0007a01101007387 */ /* 0x0001e20000100800 */
[----:B------:R-:W-:-:S03]  /*1b3b0*/  SEL R19, R20, R19, !P4 ;  /* 0x0000001314137207 */ /* 0x000fc60006000000 */
[----:B0-----:R-:W4:Y:S04]  /*1b3c0*/  LDL.LU R17, [R1+0x6b8] ;  /* 0x0006b80001117983 */ /* 0x001f280000300800 */
[----:B------:R0:W-:Y:S02]  /*1b3d0*/  STL [R1+0x79c], R19 ;  /* 0x00079c1301007387 */ /* 0x0001e40000100800 */
[C---:B0-----:R-:W-:Y:S02]  /*1b3e0*/  SEL R19, R20.reuse, R25, !P4 ;  /* 0x0000001914137207 */ /* 0x041fe40006000000 */
[----:B------:R-:W-:-:S03]  /*1b3f0*/  SEL R25, R20, R29, !P4 ;  /* 0x0000001d14197207 */ /* 0x000fc60006000000 */
[----:B------:R0:W-:Y:S01]  /*1b400*/  STL [R1+0x798], R19 ;  /* 0x0007981301007387 */ /* 0x0001e20000100800 */
[----:B------:R-:W-:-:S03]  /*1b410*/  SEL R0, R20, R0, !P4 ;  /* 0x0000000014007207 */ /* 0x000fc60006000000 */
[----:B------:R-:W-:Y:S01]  /*1b420*/  STL [R1+0x794], R25 ;  /* 0x0007941901007387 */ /* 0x000fe20000100800 */
[C---:B0-----:R-:W-:Y:S02]  /*1b430*/  SEL R19, R20.reuse, R9, !P4 ;  /* 0x0000000914137207 */ /* 0x041fe40006000000 */
[C---:B------:R-:W-:Y:S02]  /*1b440*/  SEL R9, R20.reuse, R3, !P4 ;  /* 0x0000000314097207 */ /* 0x040fe40006000000 */
[C---:B------:R-:W-:Y:S01]  /*1b450*/  SEL R3, R20.reuse, R15, !P4 ;  /* 0x0000000f14037207 */ /* 0x040fe20006000000 */
[----:B------:R-:W-:Y:S04]  /*1b460*/  STL [R1+0x790], R19 ;  /* 0x0007901301007387 */ /* 0x000fe80000100800 */
[----:B------:R0:W-:Y:S04]  /*1b470*/  STL [R1+0x78c], R0 ;  /* 0x00078c0001007387 */ /* 0x0001e80000100800 */
[----:B------:R-:W-:Y:S04]  /*1b480*/  STL [R1+0x788], R9 ;  /* 0x0007880901007387 */ /* 0x000fe80000100800 */
[----:B------:R-:W4:Y:S01]  /*1b490*/  LDL.LU R15, [R1+0x6cc] ;  /* 0x0006cc00010f7983 */ /* 0x000f220000300800 */
[----:B0-----:R-:W-:-:S03]  /*1b4a0*/  SEL R0, R20, R16, !P4 ;  /* 0x0000001014007207 */ /* 0x001fc60006000000 */
[----:B------:R0:W-:Y:S04]  /*1b4b0*/  STL [R1+0x784], R3 ;  /* 0x0007840301007387 */ /* 0x0001e80000100800 */
[----:B------:R-:W4:Y:S01]  /*1b4c0*/  LDL.LU R16, [R1+0x710] ;  /* 0x0007100001107983 */ /* 0x000f220000300800 */
[----:B0-----:R-:W-:-:S03]  /*1b4d0*/  SEL R3, R20, R28, !P4 ;  /* 0x0000001c14037207 */ /* 0x001fc60006000000 */
[----:B------:R3:W-:Y:S04]  /*1b4e0*/  STL [R1+0x780], R0 ;  /* 0x0007800001007387 */ /* 0x0007e80000100800 */
[----:B------:R0:W-:Y:S01]  /*1b4f0*/  STL [R1+0x77c], R3 ;  /* 0x00077c0301007387 */ /* 0x0001e20000100800 */
[C---:B--2---:R-:W-:Y:S02]  /*1b500*/  SEL R4, R20.reuse, R4, !P4 ;  /* 0x0000000414047207 */ /* 0x044fe40006000000 */
[----:B---3--:R-:W-:-:S03]  /*1b510*/  SEL R0, R20, R22, !P4 ;  /* 0x0000001614007207 */ /* 0x008fc60006000000 */
[----:B------:R1:W-:Y:S01]  /*1b520*/  STL [R1+0x778], R4 ;  /* 0x0007780401007387 */ /* 0x0003e20000100800 */
[----:B0-----:R-:W-:-:S03]  /*1b530*/  SEL R3, R20, R27, !P4 ;  /* 0x0000001b14037207 */ /* 0x001fc60006000000 */
[----:B------:R0:W-:Y:S04]  /*1b540*/  STL [R1+0x774], R0 ;  /* 0x0007740001007387 */ /* 0x0001e80000100800 */
[----:B------:R2:W-:Y:S01]  /*1b550*/  STL [R1+0x770], R3 ;  /* 0x0007700301007387 */ /* 0x0005e20000100800 */
[C---:B-1----:R-:W-:Y:S02]  /*1b560*/  SEL R4, R20.reuse, R14, !P4 ;  /* 0x0000000e14047207 */ /* 0x042fe40006000000 */
[----:B0-----:R-:W-:-:S03]  /*1b570*/  SEL R0, R20, R11, !P4 ;  /* 0x0000000b14007207 */ /* 0x001fc60006000000 */
[----:B------:R-:W-:Y:S01]  /*1b580*/  STL [R1+0x76c], R4 ;  /* 0x00076c0401007387 */ /* 0x000fe20000100800 */
[----:B--2---:R-:W-:-:S03]  /*1b590*/  SEL R3, R20, R2, !P4 ;  /* 0x0000000214037207 */ /* 0x004fc60006000000 */
[----:B------:R0:W-:Y:S01]  /*1b5a0*/  STL [R1+0x768], R0 ;  /* 0x0007680001007387 */ /* 0x0001e20000100800 */
[----:B----4-:R-:W-:-:S03]  /*1b5b0*/  SEL R2, R20, R13, !P4 ;  /* 0x0000000d14027207 */ /* 0x010fc60006000000 */
[----:B------:R1:W-:Y:S01]  /*1b5c0*/  STL [R1+0x764], R3 ;  /* 0x0007640301007387 */ /* 0x0003e20000100800 */
[----:B0-----:R-:W-:-:S03]  /*1b5d0*/  SEL R0, R20, R8, !P4 ;  /* 0x0000000814007207 */ /* 0x001fc60006000000 */
[----:B------:R-:W2:Y:S01]  /*1b5e0*/  LDL.LU R8, [R1+0x714] ;  /* 0x0007140001087983 */ /* 0x000ea20000300800 */
[----:B-1----:R-:W-:-:S03]  /*1b5f0*/  SEL R3, R20, R12, !P4 ;  /* 0x0000000c14037207 */ /* 0x002fc60006000000 */
[----:B------:R0:W-:Y:S04]  /*1b600*/  STL [R1+0x760], R2 ;  /* 0x0007600201007387 */ /* 0x0001e80000100800 */
[----:B------:R1:W-:Y:S04]  /*1b610*/  STL [R1+0x75c], R0 ;  /* 0x00075c0001007387 */ /* 0x0003e80000100800 */
[----:B------:R3:W-:Y:S01]  /*1b620*/  STL [R1+0x758], R3 ;  /* 0x0007580301007387 */ /* 0x0007e20000100800 */
[C---:B0-----:R-:W-:Y:S02]  /*1b630*/  SEL R2, R20.reuse, R24, !P4 ;  /* 0x0000001814027207 */ /* 0x041fe40006000000 */
[----:B-1----:R-:W-:-:S02]  /*1b640*/  SEL R0, R20, R23, !P4 ;  /* 0x0000001714007207 */ /* 0x002fc40006000000 */
[----:B---3--:R-:W-:-:S03]  /*1b650*/  SEL R3, R20, R7, !P4 ;  /* 0x0000000714037207 */ /* 0x008fc60006000000 */
[----:B------:R0:W-:Y:S04]  /*1b660*/  STL [R1+0x754], R0 ;  /* 0x0007540001007387 */ /* 0x0001e80000100800 */
[----:B------:R1:W-:Y:S04]  /*1b670*/  STL [R1+0x750], R2 ;  /* 0x0007500201007387 */ /* 0x0003e80000100800 */
[----:B------:R3:W-:Y:S01]  /*1b680*/  STL [R1+0x74c], R3 ;  /* 0x00074c0301007387 */ /* 0x0007e20000100800 */
[C---:B0-----:R-:W-:Y:S02]  /*1b690*/  SEL R0, R20.reuse, R5, !P4 ;  /* 0x0000000514007207 */ /* 0x041fe40006000000 */
[----:B-1----:R-:W-:-:S03]  /*1b6a0*/  SEL R2, R20, R18, !P4 ;  /* 0x0000001214027207 */ /* 0x002fc60006000000 */
[----:B------:R0:W-:Y:S01]  /*1b6b0*/  STL [R1+0x748], R0 ;  /* 0x0007480001007387 */ /* 0x0001e20000100800 */
[----:B---3--:R-:W-:-:S03]  /*1b6c0*/  SEL R3, R20, R26, !P4 ;  /* 0x0000001a14037207 */ /* 0x008fc60006000000 */
[----:B------:R1:W-:Y:S04]  /*1b6d0*/  STL [R1+0x744], R2 ;  /* 0x0007440201007387 */ /* 0x0003e80000100800 */
[----:B------:R-:W-:Y:S01]  /*1b6e0*/  STL [R1+0x740], R3 ;  /* 0x0007400301007387 */ /* 0x000fe20000100800 */
[C---:B0-----:R-:W-:Y:S02]  /*1b6f0*/  SEL R0, R20.reuse, R10, !P4 ;  /* 0x0000000a14007207 */ /* 0x041fe40006000000 */
[C---:B-1----:R-:W-:Y:S02]  /*1b700*/  SEL R2, R20.reuse, R6, !P4 ;  /* 0x0000000614027207 */ /* 0x042fe40006000000 */
[----:B------:R-:W3:Y:S04]  /*1b710*/  LDL.LU R6, [R1+0x71c] ;  /* 0x00071c0001067983 */ /* 0x000ee80000300800 */
[----:B------:R0:W-:Y:S04]  /*1b720*/  STL [R1+0x73c], R0 ;  /* 0x00073c0001007387 */ /* 0x0001e80000100800 */
[----:B------:R-:W-:Y:S04]  /*1b730*/  STL [R1+0x738], R2 ;  /* 0x0007380201007387 */ /* 0x000fe80000100800 */
[----:B------:R-:W4:Y:S04]  /*1b740*/  LDL.LU R11, [R1+0x718] ;  /* 0x00071800010b7983 */ /* 0x000f280000300800 */
[----:B------:R-:W4:Y:S01]  /*1b750*/  LDL.LU R19, [R1+0x6f4] ;  /* 0x0006f40001137983 */ /* 0x000f220000300800 */
[----:B0-----:R-:W-:-:S05]  /*1b760*/  SEL R0, R20, R17, !P4 ;  /* 0x0000001114007207 */ /* 0x001fca0006000000 */
[----:B------:R0:W-:Y:S04]  /*1b770*/  STL [R1+0x734], R0 ;  /* 0x0007340001007387 */ /* 0x0001e80000100800 */
[----:B------:R-:W4:Y:S04]  /*1b780*/  LDL.LU R25, [R1+0x6f8] ;  /* 0x0006f80001197983 */ /* 0x000f280000300800 */
[----:B------:R-:W4:Y:S04]  /*1b790*/  LDL.LU R29, [R1+0x70c] ;  /* 0x00070c00011d7983 */ /* 0x000f280000300800 */
[----:B------:R-:W4:Y:S04]  /*1b7a0*/  LDL.LU R9, [R1+0x708] ;  /* 0x0007080001097983 */ /* 0x000f280000300800 */
[----:B0-----:R-:W4:Y:S04]  /*1b7b0*/  LDL.LU R0, [R1+0x700] ;  /* 0x0007000001007983 */ /* 0x001f280000300800 */
[----:B------:R-:W4:Y:S04]  /*1b7c0*/  LDL.LU R10, [R1+0x704] ;  /* 0x00070400010a7983 */ /* 0x000f280000300800 */
[----:B------:R-:W4:Y:S04]  /*1b7d0*/  LDL.LU R17, [R1+0x6fc] ;  /* 0x0006fc0001117983 */ /* 0x000f280000300800 */
[----:B------:R-:W4:Y:S01]  /*1b7e0*/  LDL.LU R3, [R1+0x6f0] ;  /* 0x0006f00001037983 */ /* 0x000f220000300800 */
[----:B------:R-:W-:-:S05]  /*1b7f0*/  SEL R4, R20, R15, !P4 ;  /* 0x0000000f14047207 */ /* 0x000fca0006000000 */
[----:B------:R0:W-:Y:S01]  /*1b800*/  STL [R1+0x730], R4 ;  /* 0x0007300401007387 */ /* 0x0001e20000100800 */
[----:B------:R-:W-:-:S03]  /*1b810*/  SEL R2, R20, R16, !P4 ;  /* 0x0000001014027207 */ /* 0x000fc60006000000 */
[----:B------:R-:W4:Y:S04]  /*1b820*/  LDL.LU R28, [R1+0x6ec] ;  /* 0x0006ec00011c7983 */ /* 0x000f280000300800 */
[----:B------:R1:W-:Y:S04]  /*1b830*/  STL [R1+0x72c], R2 ;  /* 0x00072c0201007387 */ /* 0x0003e80000100800 */
[----:B0-----:R-:W4:Y:S04]  /*1b840*/  LDL.LU R4, [R1+0x6e8] ;  /* 0x0006e80001047983 */ /* 0x001f280000300800 */
[----:B------:R-:W4:Y:S04]  /*1b850*/  LDL.LU R22, [R1+0x6e4] ;  /* 0x0006e40001167983 */ /* 0x000f280000300800 */
[----:B------:R-:W4:Y:S04]  /*1b860*/  LDL.LU R27, [R1+0x6d0] ;  /* 0x0006d000011b7983 */ /* 0x000f280000300800 */
[----:B------:R-:W4:Y:S04]  /*1b870*/  LDL.LU R14, [R1+0x6dc] ;  /* 0x0006dc00010e7983 */ /* 0x000f280000300800 */
[----:B-1----:R-:W4:Y:S04]  /*1b880*/  LDL.LU R2, [R1+0x6e0] ;  /* 0x0006e00001027983 */ /* 0x002f280000300800 */
[----:B------:R-:W4:Y:S04]  /*1b890*/  LDL.LU R13, [R1+0x6d4] ;  /* 0x0006d400010d7983 */ /* 0x000f280000300800 */
[----:B------:R-:W4:Y:S04]  /*1b8a0*/  LDL.LU R16, [R1+0x6d8] ;  /* 0x0006d80001107983 */ /* 0x000f280000300800 */
[----:B------:R-:W4:Y:S04]  /*1b8b0*/  LDL.LU R12, [R1+0x6c8] ;  /* 0x0006c800010c7983 */ /* 0x000f280000300800 */
[----:B------:R-:W4:Y:S01]  /*1b8c0*/  LDL.LU R23, [R1+0x6c0] ;  /* 0x0006c00001177983 */ /* 0x000f220000300800 */
[----:B--2---:R-:W-:-:S05]  /*1b8d0*/  SEL R5, R20, R8, !P4 ;  /* 0x0000000814057207 */ /* 0x004fca0006000000 */
[----:B------:R0:W-:Y:S04]  /*1b8e0*/  STL [R1+0x728], R5 ;  /* 0x0007280501007387 */ /* 0x0001e80000100800 */
[----:B------:R-:W2:Y:S04]  /*1b8f0*/  LDL.LU R24, [R1+0x6bc] ;  /* 0x0006bc0001187983 */ /* 0x000ea80000300800 */
[----:B------:R-:W2:Y:S04]  /*1b900*/  LDL.LU R7, [R1+0x6b0] ;  /* 0x0006b00001077983 */ /* 0x000ea80000300800 */
[----:B0-----:R-:W2:Y:S04]  /*1b910*/  LDL.LU R5, [R1+0x6ac] ;  /* 0x0006ac0001057983 */ /* 0x001ea80000300800 */
[----:B------:R-:W2:Y:S04]  /*1b920*/  LDL.LU R18, [R1+0x6a8] ;  /* 0x0006a80001127983 */ /* 0x000ea80000300800 */
[----:B------:R-:W2:Y:S04]  /*1b930*/  LDL.LU R26, [R1+0x6a4] ;  /* 0x0006a400011a7983 */ /* 0x000ea80000300800 */
[----:B------:R-:W2:Y:S04]  /*1b940*/  LDL.LU R15, [R1+0x6a0] ;  /* 0x0006a000010f7983 */ /* 0x000ea80000300800 */
[----:B------:R-:W2:Y:S01]  /*1b950*/  LDL.LU R8, [R1+0x69c] ;  /* 0x00069c0001087983 */ /* 0x000ea20000300800 */
[----:B---3--:R-:W-:-:S05]  /*1b960*/  SEL R6, R20, R6, !P4 ;  /* 0x0000000614067207 */ /* 0x008fca0006000000 */
[----:B------:R0:W-:Y:S01]  /*1b970*/  STL [R1+0x724], R6 ;  /* 0x0007240601007387 */ /* 0x0001e20000100800 */
[----:B----4-:R-:W-:-:S03]  /*1b980*/  SEL R11, R20, R11, !P4 ;  /* 0x0000000b140b7207 */ /* 0x010fc60006000000 */
[----:B0-----:R-:W3:Y:S01]  /*1b990*/  LDL.LU R6, [R1+0x698] ;  /* 0x0006980001067983 */ /* 0x001ee20000300800 */
[----:B------:R-:W-:-:S03]  /*1b9a0*/  SEL R19, R20, R19, !P4 ;  /* 0x0000001314137207 */ /* 0x000fc60006000000 */
[----:B------:R0:W-:Y:S04]  /*1b9b0*/  STL [R1+0x720], R11 ;  /* 0x0007200b01007387 */ /* 0x0001e80000100800 */
[----:B------:R1:W-:Y:S01]  /*1b9c0*/  STL [R1+0x71c], R19 ;  /* 0x00071c1301007387 */ /* 0x0003e20000100800 */
[C---:B0-----:R-:W-:Y:S02]  /*1b9d0*/  SEL R11, R20.reuse, R25, !P4 ;  /* 0x00000019140b7207 */ /* 0x041fe40006000000 */
[----:B------:R-:W-:-:S03]  /*1b9e0*/  SEL R25, R20, R29, !P4 ;  /* 0x0000001d14197207 */ /* 0x000fc60006000000 */
[----:B------:R0:W-:Y:S01]  /*1b9f0*/  STL [R1+0x718], R11 ;  /* 0x0007180b01007387 */ /* 0x0001e20000100800 */
[----:B-1----:R-:W-:-:S03]  /*1ba00*/  SEL R19, R20, R9, !P4 ;  /* 0x0000000914137207 */ /* 0x002fc60006000000 */
[----:B------:R-:W-:Y:S01]  /*1ba10*/  STL [R1+0x714], R25 ;  /* 0x0007141901007387 */ /* 0x000fe20000100800 */
[C---:B0-----:R-:W-:Y:S02]  /*1ba20*/  SEL R11, R20.reuse, R0, !P4 ;  /* 0x00000000140b7207 */ /* 0x041fe40006000000 */
[C---:B------:R-:W-:Y:S01]  /*1ba30*/  SEL R9, R20.reuse, R10, !P4 ;  /* 0x0000000a14097207 */ /* 0x040fe20006000000 */
[----:B------:R-:W-:Y:S01]  /*1ba40*/  STL [R1+0x710], R19 ;  /* 0x0007101301007387 */ /* 0x000fe20000100800 */
[----:B------:R-:W-:-:S03]  /*1ba50*/  SEL R0, R20, R17, !P4 ;  /* 0x0000001114007207 */ /* 0x000fc60006000000 */
[----:B------:R-:W-:Y:S04]  /*1ba60*/  STL [R1+0x70c], R11 ;  /* 0x00070c0b01007387 */ /* 0x000fe80000100800 */
[----:B------:R-:W4:Y:S01]  /*1ba70*/  LDL.LU R10, [R1+0x648] ;  /* 0x00064800010a7983 */ /* 0x000f220000300800 */
[----:B------:R-:W-:-:S03]  /*1ba80*/  SEL R3, R20, R3, !P4 ;  /* 0x0000000314037207 */ /* 0x000fc60006000000 */
[----:B------:R0:W-:Y:S04]  /*1ba90*/  STL [R1+0x708], R9 ;  /* 0x0007080901007387 */ /* 0x0001e80000100800 */
[----:B------:R-:W4:Y:S04]  /*1baa0*/  LDL.LU R17, [R1+0x694] ;  /* 0x0006940001117983 */ /* 0x000f280000300800 */
[----:B------:R1:W-:Y:S04]  /*1bab0*/  STL [R1+0x704], R0 ;  /* 0x0007040001007387 */ /* 0x0003e80000100800 */
[----:B------:R1:W-:Y:S01]  /*1bac0*/  STL [R1+0x700], R3 ;  /* 0x0007000301007387 */ /* 0x0003e20000100800 */
[----:B0-----:R-:W-:-:S02]  /*1bad0*/  SEL R9, R20, R28, !P4 ;  /* 0x0000001c14097207 */ /* 0x001fc40006000000 */
[----:B-1----:R-:W-:-:S03]  /*1bae0*/  SEL R0, R20, R4, !P4 ;  /* 0x0000000414007207 */ /* 0x002fc60006000000 */
[----:B------:R-:W-:Y:S01]  /*1baf0*/  STL [R1+0x6fc], R9 ;  /* 0x0006fc0901007387 */ /* 0x000fe20000100800 */
[----:B------:R-:W-:-:S03]  /*1bb00*/  SEL R3, R20, R22, !P4 ;  /* 0x0000001614037207 */ /* 0x000fc60006000000 */
[----:B------:R0:W-:Y:S01]  /*1bb10*/  STL [R1+0x6f8], R0 ;  /* 0x0006f80001007387 */ /* 0x0001e20000100800 */
[----:B------:R-:W-:-:S03]  /*1bb20*/  SEL R4, R20, R27, !P4 ;  /* 0x0000001b14047207 */ /* 0x000fc60006000000 */
[----:B------:R1:W-:Y:S01]  /*1bb30*/  STL [R1+0x6f4], R3 ;  /* 0x0006f40301007387 */ /* 0x0003e20000100800 */
[----:B0-----:R-:W-:-:S03]  /*1bb40*/  SEL R0, R20, R14, !P4 ;  /* 0x0000000e14007207 */ /* 0x001fc60006000000 */
[----:B------:R-:W-:Y:S01]  /*1bb50*/  STL [R1+0x6f0], R4 ;  /* 0x0006f00401007387 */ /* 0x000fe20000100800 */
[----:B-1----:R-:W-:-:S03]  /*1bb60*/  SEL R3, R20, R2, !P4 ;  /* 0x0000000214037207 */ /* 0x002fc60006000000 */
[----:B------:R0:W-:Y:S04]  /*1bb70*/  STL [R1+0x6ec], R0 ;  /* 0x0006ec0001007387 */ /* 0x0001e80000100800 */
[----:B------:R1:W-:Y:S01]  /*1bb80*/  STL [R1+0x6e8], R3 ;  /* 0x0006e80301007387 */ /* 0x0003e20000100800 */
[----:B0-----:R-:W-:-:S03]  /*1bb90*/  SEL R0, R20, R16, !P4 ;  /* 0x0000001014007207 */ /* 0x001fc60006000000 */
[----:B------:R-:W4:Y:S01]  /*1bba0*/  LDL.LU R16, [R1+0x65c] ;  /* 0x00065c0001107983 */ /* 0x000f220000300800 */
[C---:B------:R-:W-:Y:S02]  /*1bbb0*/  SEL R2, R20.reuse, R13, !P4 ;  /* 0x0000000d14027207 */ /* 0x040fe40006000000 */
[----:B-1----:R-:W-:-:S03]  /*1bbc0*/  SEL R3, R20, R12, !P4 ;  /* 0x0000000c14037207 */ /* 0x002fc60006000000 */
[----:B------:R-:W-:Y:S04]  /*1bbd0*/  STL [R1+0x6e4], R2 ;  /* 0x0006e40201007387 */ /* 0x000fe80000100800 */
[----:B------:R0:W-:Y:S04]  /*1bbe0*/  STL [R1+0x6e0], R0 ;  /* 0x0006e00001007387 */ /* 0x0001e80000100800 */
[----:B------:R1:W-:Y:S01]  /*1bbf0*/  STL [R1+0x6dc], R3 ;  /* 0x0006dc0301007387 */ /* 0x0003e20000100800 */
[----:B0-----:R-:W-:-:S05]  /*1bc00*/  SEL R0, R20, R23, !P4 ;  /* 0x0000001714007207 */ /* 0x001fca0006000000 */
[----:B------:R0:W-:Y:S01]  /*1bc10*/  STL [R1+0x6d8], R0 ;  /* 0x0006d80001007387 */ /* 0x0001e20000100800 */
[C---:B--2---:R-:W-:Y:S02]  /*1bc20*/  SEL R2, R20.reuse, R24, !P4 ;  /* 0x0000001814027207 */ /* 0x044fe40006000000 */
[----:B-1----:R-:W-:-:S03]  /*1bc30*/  SEL R3, R20, R7, !P4 ;  /* 0x0000000714037207 */ /* 0x002fc60006000000 */
[----:B------:R1:W-:Y:S01]  /*1bc40*/  STL [R1+0x6d4], R2 ;  /* 0x0006d40201007387 */ /* 0x0003e20000100800 */
[----:B0-----:R-:W-:-:S03]  /*1bc50*/  SEL R0, R20, R5, !P4 ;  /* 0x0000000514007207 */ /* 0x001fc60006000000 */
[----:B------:R0:W-:Y:S01]  /*1bc60*/  STL [R1+0x6d0], R3 ;  /* 0x0006d00301007387 */ /* 0x0001e20000100800 */
[----:B-1----:R-:W-:-:S03]  /*1bc70*/  SEL R2, R20, R18, !P4 ;  /* 0x0000001214027207 */ /* 0x002fc60006000000 */
[----:B------:R1:W-:Y:S01]  /*1bc80*/  STL [R1+0x6cc], R0 ;  /* 0x0006cc0001007387 */ /* 0x0003e20000100800 */
[----:B0-----:R-:W-:-:S03]  /*1bc90*/  SEL R3, R20, R26, !P4 ;  /* 0x0000001a14037207 */ /* 0x001fc60006000000 */
[----:B------:R0:W-:Y:S04]  /*1bca0*/  STL [R1+0x6c8], R2 ;  /* 0x0006c80201007387 */ /* 0x0001e80000100800 */
[----:B------:R-:W-:Y:S01]  /*1bcb0*/  STL [R1+0x6c0], R3 ;  /* 0x0006c00301007387 */ /* 0x000fe20000100800 */
[C---:B-1----:R-:W-:Y:S02]  /*1bcc0*/  SEL R0, R20.reuse, R15, !P4 ;  /* 0x0000000f14007207 */ /* 0x042fe40006000000 */
[C---:B0-----:R-:W-:Y:S02]  /*1bcd0*/  SEL R2, R20.reuse, R8, !P4 ;  /* 0x0000000814027207 */ /* 0x041fe40006000000 */
[----:B------:R-:W2:Y:S04]  /*1bce0*/  LDL.LU R8, [R1+0x690] ;  /* 0x0006900001087983 */ /* 0x000ea80000300800 */
[----:B------:R3:W-:Y:S04]  /*1bcf0*/  STL [R1+0x6bc], R0 ;  /* 0x0006bc0001007387 */ /* 0x0007e80000100800 */
[----:B------:R-:W-:Y:S04]  /*1bd00*/  STL [R1+0x6b8], R2 ;  /* 0x0006b80201007387 */ /* 0x000fe80000100800 */
[----:B------:R-:W2:Y:S04]  /*1bd10*/  LDL.LU R11, [R1+0x67c] ;  /* 0x00067c00010b7983 */ /* 0x000ea80000300800 */
[----:B------:R-:W2:Y:S01]  /*1bd20*/  LDL.LU R19, [R1+0x684] ;  /* 0x0006840001137983 */ /* 0x000ea20000300800 */
[----:B---3--:R-:W-:-:S05]  /*1bd30*/  SEL R0, R20, R6, !P4 ;  /* 0x0000000614007207 */ /* 0x008fca0006000000 */
[----:B------:R0:W-:Y:S04]  /*1bd40*/  STL [R1+0x6b4], R0 ;  /* 0x0006b40001007387 */ /* 0x0001e80000100800 */
[----:B------:R-:W3:Y:S04]  /*1bd50*/  LDL.LU R25, [R1+0x688] ;  /* 0x0006880001197983 */ /* 0x000ee80000300800 */
[----:B------:R-:W3:Y:S04]  /*1bd60*/  LDL.LU R29, [R1+0x68c] ;  /* 0x00068c00011d7983 */ /* 0x000ee80000300800 */
[----:B------:R-:W3:Y:S04]  /*1bd70*/  LDL.LU R9, [R1+0x680] ;  /* 0x0006800001097983 */ /* 0x000ee80000300800 */
[----:B0-----:R-:W3:Y:S04]  /*1bd80*/  LDL.LU R0, [R1+0x670] ;  /* 0x0006700001007983 */ /* 0x001ee80000300800 */
[----:B------:R-:W3:Y:S04]  /*1bd90*/  LDL.LU R15, [R1+0x674] ;  /* 0x00067400010f7983 */ /* 0x000ee80000300800 */
[----:B------:R-:W3:Y:S04]  /*1bda0*/  LDL.LU R6, [R1+0x678] ;  /* 0x0006780001067983 */ /* 0x000ee80000300800 */
[----:B------:R-:W3:Y:S01]  /*1bdb0*/  LDL.LU R3, [R1+0x66c] ;  /* 0x00066c0001037983 */ /* 0x000ee20000300800 */
[----:B----4-:R-:W-:-:S05]  /*1bdc0*/  SEL R4, R20, R10, !P4 ;  /* 0x0000000a14047207 */ /* 0x010fca0006000000 */
        /* <DEDUP_REMOVED lines=13> */
[----:B------:R-:W-:-:S05]  /*1bea0*/  SEL R5, R20, R16, !P4 ;  /* 0x0000001014057207 */ /* 0x000fca0006000000 */
        /* <DEDUP_REMOVED lines=10> */
[----:B------:R-:W-:-:S03]  /*1bf50*/  SEL R11, R20, R11, !P4 ;  /* 0x0000000b140b7207 */ /* 0x000fc60006000000 */
[----:B0-----:R-:W2:Y:S01]  /*1bf60*/  LDL.LU R8, [R1+0x638] ;  /* 0x0006380001087983 */ /* 0x001ea20000300800 */
[----:B------:R-:W-:-:S03]  /*1bf70*/  SEL R19, R20, R19, !P4 ;  /* 0x0000001314137207 */ /* 0x000fc60006000000 */
[----:B------:R3:W-:Y:S04]  /*1bf80*/  STL [R1+0x6a0], R11 ;  /* 0x0006a00b01007387 */ /* 0x0007e80000100800 */
[----:B------:R0:W-:Y:S01]  /*1bf90*/  STL [R1+0x69c], R19 ;  /* 0x00069c1301007387 */ /* 0x0001e20000100800 */
[C---:B---3--:R-:W-:Y:S02]  /*1bfa0*/  SEL R11, R20.reuse, R25, !P4 ;  /* 0x00000019140b7207 */ /* 0x048fe40006000000 */
[----:B------:R-:W-:-:S03]  /*1bfb0*/  SEL R25, R20, R29, !P4 ;  /* 0x0000001d14197207 */ /* 0x000fc60006000000 */
[----:B------:R1:W-:Y:S01]  /*1bfc0*/  STL [R1+0x698], R11 ;  /* 0x0006980b01007387 */ /* 0x0003e20000100800 */
[----:B0-----:R-:W-:-:S03]  /*1bfd0*/  SEL R19, R20, R9, !P4 ;  /* 0x0000000914137207 */ /* 0x001fc60006000000 */
[----:B------:R-:W-:Y:S01]  /*1bfe0*/  STL [R1+0x694], R25 ;  /* 0x0006941901007387 */ /* 0x000fe20000100800 */
[C---:B-1----:R-:W-:Y:S02]  /*1bff0*/  SEL R11, R20.reuse, R0, !P4 ;  /* 0x00000000140b7207 */ /* 0x042fe40006000000 */
[C---:B------:R-:W-:Y:S01]  /*1c000*/  SEL R9, R20.reuse, R15, !P4 ;  /* 0x0000000f14097207 */ /* 0x040fe20006000000 */
[----:B------:R-:W-:Y:S01]  /*1c010*/  STL [R1+0x690], R19 ;  /* 0x0006901301007387 */ /* 0x000fe20000100800 */
[----:B------:R-:W-:-:S03]  /*1c020*/  SEL R0, R20, R6, !P4 ;  /* 0x0000000614007207 */ /* 0x000fc60006000000 */
[----:B------:R-:W-:Y:S04]  /*1c030*/  STL [R1+0x68c], R11 ;  /* 0x00068c0b01007387 */ /* 0x000fe80000100800 */
[----:B------:R-:W3:Y:S01]  /*1c040*/  LDL.LU R15, [R1+0x620] ;  /* 0x00062000010f7983 */ /* 0x000ee20000300800 */
[----:B------:R-:W-:-:S03]  /*1c050*/  SEL R3, R20, R3, !P4 ;  /* 0x0000000314037207 */ /* 0x000fc60006000000 */
[----:B------:R4:W-:Y:S04]  /*1c060*/  STL [R1+0x688], R9 ;  /* 0x0006880901007387 */ /* 0x0009e80000100800 */
[----:B------:R-:W3:Y:S04]  /*1c070*/  LDL.LU R6, [R1+0x618] ;  /* 0x0006180001067983 */ /* 0x000ee80000300800 */
[----:B------:R0:W-:Y:S01]  /*1c080*/  STL [R1+0x684], R0 ;  /* 0x0006840001007387 */ /* 0x0001e20000100800 */
[----:B----4-:R-:W-:-:S03]  /*1c090*/  SEL R9, R20, R28, !P4 ;  /* 0x0000001c14097207 */ /* 0x010fc60006000000 */
[----:B------:R1:W-:Y:S01]  /*1c0a0*/  STL [R1+0x680], R3 ;  /* 0x0006800301007387 */ /* 0x0003e20000100800 */
[----:B0-----:R-:W-:-:S03]  /*1c0b0*/  SEL R0, R20, R4, !P4 ;  /* 0x0000000414007207 */ /* 0x001fc60006000000 */
[----:B------:R-:W-:Y:S01]  /*1c0c0*/  STL [R1+0x67c], R9 ;  /* 0x00067c0901007387 */ /* 0x000fe20000100800 */
[----:B-1----:R-:W-:-:S03]  /*1c0d0*/  SEL R3, R20, R22, !P4 ;  /* 0x0000001614037207 */ /* 0x002fc60006000000 */
[----:B------:R0:W-:Y:S01]  /*1c0e0*/  STL [R1+0x678], R0 ;  /* 0x0006780001007387 */ /* 0x0001e20000100800 */
[----:B------:R-:W-:-:S03]  /*1c0f0*/  SEL R4, R20, R27, !P4 ;  /* 0x0000001b14047207 */ /* 0x000fc60006000000 */
        /* <DEDUP_REMOVED lines=8> */
[----:B------:R-:W4:Y:S01]  /*1c180*/  LDL.LU R17, [R1+0x614] ;  /* 0x0006140001117983 */ /* 0x000f220000300800 */
[----:B-1----:R-:W-:-:S03]  /*1c190*/  SEL R3, R20, R12, !P4 ;  /* 0x0000000c14037207 */ /* 0x002fc60006000000 */
[----:B------:R-:W-:Y:S04]  /*1c1a0*/  STL [R1+0x664], R2 ;  /* 0x0006640201007387 */ /* 0x000fe80000100800 */
[----:B------:R0:W-:Y:S04]  /*1c1b0*/  STL [R1+0x660], R0 ;  /* 0x0006600001007387 */ /* 0x0001e80000100800 */
[----:B------:R1:W-:Y:S01]  /*1c1c0*/  STL [R1+0x65c], R3 ;  /* 0x00065c0301007387 */ /* 0x0003e20000100800 */
[C---:B0-----:R-:W-:Y:S02]  /*1c1d0*/  SEL R0, R20.reuse, R23, !P4 ;  /* 0x0000001714007207 */ /* 0x041fe40006000000 */
[----:B------:R-:W-:-:S02]  /*1c1e0*/  SEL R2, R20, R24, !P4 ;  /* 0x0000001814027207 */ /* 0x000fc40006000000 */
[C---:B-1----:R-:W-:Y:S01]  /*1c1f0*/  SEL R3, R20.reuse, R7, !P4 ;  /* 0x0000000714037207 */ /* 0x042fe20006000000 */
[----:B------:R0:W-:Y:S04]  /*1c200*/  STL [R1+0x658], R0 ;  /* 0x0006580001007387 */ /* 0x0001e80000100800 */
[----:B------:R1:W-:Y:S04]  /*1c210*/  STL [R1+0x654], R2 ;  /* 0x0006540201007387 */ /* 0x0003e80000100800 */
[----:B------:R1:W-:Y:S01]  /*1c220*/  STL [R1+0x650], R3 ;  /* 0x0006500301007387 */ /* 0x0003e20000100800 */
[----:B0-----:R-:W-:-:S02]  /*1c230*/  SEL R0, R20, R5, !P4 ;  /* 0x0000000514007207 */ /* 0x001fc40006000000 */
[----:B-1----:R-:W-:-:S03]  /*1c240*/  SEL R2, R20, R18, !P4 ;  /* 0x0000001214027207 */ /* 0x002fc60006000000 */
[----:B------:R-:W-:Y:S01]  /*1c250*/  STL [R1+0x64c], R0 ;  /* 0x00064c0001007387 */ /* 0x000fe20000100800 */
[----:B------:R-:W-:-:S03]  /*1c260*/  SEL R3, R20, R26, !P4 ;  /* 0x0000001a14037207 */ /* 0x000fc60006000000 */
[----:B------:R0:W-:Y:S04]  /*1c270*/  STL [R1+0x648], R2 ;  /* 0x0006480201007387 */ /* 0x0001e80000100800 */
[----:B------:R-:W-:Y:S01]  /*1c280*/  STL [R1+0x644], R3 ;  /* 0x0006440301007387 */ /* 0x000fe20000100800 */
[----:B0-----:R-:W-:-:S03]  /*1c290*/  SEL R2, R20, R16, !P4 ;  /* 0x0000001014027207 */ /* 0x001fc60006000000 */
[----:B------:R-:W4:Y:S01]  /*1c2a0*/  LDL.LU R16, [R1+0x610] ;  /* 0x0006100001107983 */ /* 0x000f220000300800 */
[----:B------:R-:W-:-:S05]  /*1c2b0*/  SEL R0, R20, R10, !P4 ;  /* 0x0000000a14007207 */ /* 0x000fca0006000000 */
[----:B------:R2:W-:Y:S04]  /*1c2c0*/  STL [R1+0x640], R0 ;  /* 0x0006400001007387 */ /* 0x0005e80000100800 */
[----:B------:R-:W-:Y:S04]  /*1c2d0*/  STL [R1+0x63c], R2 ;  /* 0x00063c0201007387 */ /* 0x000fe80000100800 */
[----:B------:R-:W4:Y:S04]  /*1c2e0*/  LDL.LU R11, [R1+0x5e4] ;  /* 0x0005e400010b7983 */ /* 0x000f280000300800 */
[----:B------:R-:W4:Y:S01]  /*1c2f0*/  LDL.LU R19, [R1+0x5e8] ;  /* 0x0005e80001137983 */ /* 0x000f220000300800 */
[----:B--2---:R-:W-:-:S05]  /*1c300*/  SEL R0, R20, R8, !P4 ;  /* 0x0000000814007207 */ /* 0x004fca0006000000 */
[----:B------:R0:W-:Y:S04]  /*1c310*/  STL [R1+0x638], R0 ;  /* 0x0006380001007387 */ /* 0x0001e80000100800 */
[----:B------:R-:W2:Y:S04]  /*1c320*/  LDL.LU R25, [R1+0x608] ;  /* 0x0006080001197983 */ /* 0x000ea80000300800 */
[----:B------:R-:W2:Y:S04]  /*1c330*/  LDL.LU R29, [R1+0x5f0] ;  /* 0x0005f000011d7983 */ /* 0x000ea80000300800 */
[----:B------:R-:W2:Y:S04]  /*1c340*/  LDL.LU R9, [R1+0x600] ;  /* 0x0006000001097983 */ /* 0x000ea80000300800 */
[----:B0-----:R-:W2:Y:S04]  /*1c350*/  LDL.LU R0, [R1+0x5f4] ;  /* 0x0005f40001007983 */ /* 0x001ea80000300800 */
[----:B------:R-:W2:Y:S04]  /*1c360*/  LDL.LU R10, [R1+0x5fc] ;  /* 0x0005fc00010a7983 */ /* 0x000ea80000300800 */
[----:B------:R-:W2:Y:S04]  /*1c370*/  LDL.LU R8, [R1+0x5f8] ;  /* 0x0005f80001087983 */ /* 0x000ea80000300800 */
[----:B------:R-:W2:Y:S01]  /*1c380*/  LDL.LU R3, [R1+0x5ec] ;  /* 0x0005ec0001037983 */ /* 0x000ea20000300800 */
[----:B---3--:R-:W-:-:S05]  /*1c390*/  SEL R4, R20, R15, !P4 ;  /* 0x0000000f14047207 */ /* 0x008fca0006000000 */
[----:B------:R0:W-:Y:S01]  /*1c3a0*/  STL [R1+0x634], R4 ;  /* 0x0006340401007387 */ /* 0x0001e20000100800 */
[----:B------:R-:W-:-:S03]  /*1c3b0*/  SEL R2, R20, R6, !P4 ;  /* 0x0000000614027207 */ /* 0x000fc60006000000 */
[----:B------:R-:W3:Y:S04]  /*1c3c0*/  LDL.LU R28, [R1+0x5e0] ;  /* 0x0005e000011c7983 */ /* 0x000ee80000300800 */
[----:B------:R1:W-:Y:S04]  /*1c3d0*/  STL [R1+0x630], R2 ;  /* 0x0006300201007387 */ /* 0x0003e80000100800 */
[----:B0-----:R-:W3:Y:S04]  /*1c3e0*/  LDL.LU R4, [R1+0x5dc] ;  /* 0x0005dc0001047983 */ /* 0x001ee80000300800 */
[----:B------:R-:W3:Y:S04]  /*1c3f0*/  LDL.LU R22, [R1+0x5d8] ;  /* 0x0005d80001167983 */ /* 0x000ee80000300800 */
[----:B------:R-:W3:Y:S04]  /*1c400*/  LDL.LU R27, [R1+0x5d4] ;  /* 0x0005d400011b7983 */ /* 0x000ee80000300800 */
[----:B------:R-:W3:Y:S04]  /*1c410*/  LDL.LU R14, [R1+0x5d0] ;  /* 0x0005d000010e7983 */ /* 0x000ee80000300800 */
[----:B-1----:R-:W3:Y:S04]  /*1c420*/  LDL.LU R2, [R1+0x5cc] ;  /* 0x0005cc0001027983 */ /* 0x002ee80000300800 */
[----:B------:R-:W3:Y:S04]  /*1c430*/  LDL.LU R13, [R1+0x5c8] ;  /* 0x0005c800010d7983 */ /* 0x000ee80000300800 */
[----:B------:R-:W3:Y:S04]  /*1c440*/  LDL.LU R6, [R1+0x5c4] ;  /* 0x0005c40001067983 */ /* 0x000ee80000300800 */
[----:B------:R-:W3:Y:S04]  /*1c450*/  LDL.LU R12, [R1+0x5c0] ;  /* 0x0005c000010c7983 */ /* 0x000ee80000300800 */
[----:B------:R-:W3:Y:S01]  /*1c460*/  LDL.LU R23, [R1+0x5bc] ;  /* 0x0005bc0001177983 */ /* 0x000ee20000300800 */
[----:B----4-:R-:W-:-:S05]  /*1c470*/  SEL R5, R20, R17, !P4 ;  /* 0x0000001114057207 */ /* 0x010fca0006000000 */
        /* <DEDUP_REMOVED lines=9> */
[----:B------:R0:W-:Y:S04]  /*1c510*/  STL [R1+0x628], R16 ;  /* 0x0006281001007387 */ /* 0x0001e80000100800 */
[----:B0-----:R-:W4:Y:S01]  /*1c520*/  LDL.LU R16, [R1+0x5a8] ;  /* 0x0005a80001107983 */ /* 0x001f220000300800 */
[C---:B------:R-:W-:Y:S02]  /*1c530*/  SEL R11, R20.reuse, R11, !P4 ;  /* 0x0000000b140b7207 */ /* 0x040fe40006000000 */
[----:B------:R-:W-:-:S03]  /*1c540*/  SEL R19, R20, R19, !P4 ;  /* 0x0000001314137207 */ /* 0x000fc60006000000 */
[----:B------:R2:W-:Y:S04]  /*1c550*/  STL [R1+0x624], R11 ;  /* 0x0006240b01007387 */ /* 0x0005e80000100800 */
[----:B------:R0:W-:Y:S01]  /*1c560*/  STL [R1+0x620], R19 ;  /* 0x0006201301007387 */ /* 0x0001e20000100800 */
[C---:B--2---:R-:W-:Y:S02]  /*1c570*/  SEL R11, R20.reuse, R25, !P4 ;  /* 0x00000019140b7207 */ /* 0x044fe40006000000 */
        /* <DEDUP_REMOVED lines=9> */
[----:B------:R-:W2:Y:S01]  /*1c610*/  LDL.LU R10, [R1+0x598] ;  /* 0x00059800010a7983 */ /* 0x000ea20000300800 */
[----:B------:R-:W-:-:S03]  /*1c620*/  SEL R3, R20, R3, !P4 ;  /* 0x0000000314037207 */ /* 0x000fc60006000000 */
[----:B------:R3:W-:Y:S04]  /*1c630*/  STL [R1+0x60c], R9 ;  /* 0x00060c0901007387 */ /* 0x0007e80000100800 */
[----:B------:R-:W2:Y:S04]  /*1c640*/  LDL.LU R8, [R1+0x594] ;  /* 0x0005940001087983 */ /* 0x000ea80000300800 */
[----:B------:R0:W-:Y:S04]  /*1c650*/  STL [R1+0x608], R0 ;  /* 0x0006080001007387 */ /* 0x0001e80000100800 */
[----:B------:R1:W-:Y:S01]  /*1c660*/  STL [R1+0x600], R3 ;  /* 0x0006000301007387 */ /* 0x0003e20000100800 */
[----:B---3--:R-:W-:-:S02]  /*1c670*/  SEL R9, R20, R28, !P4 ;  /* 0x0000001c14097207 */ /* 0x008fc40006000000 */
        /* <DEDUP_REMOVED lines=13> */
[----:B------:R-:W3:Y:S01]  /*1c750*/  LDL.LU R6, [R1+0x590] ;  /* 0x0005900001067983 */ /* 0x000ee20000300800 */
[----:B-1----:R-:W-:-:S03]  /*1c760*/  SEL R3, R20, R12, !P4 ;  /* 0x0000000c14037207 */ /* 0x002fc60006000000 */
[----:B------:R4:W-:Y:S04]  /*1c770*/  STL [R1+0x5e4], R2 ;  /* 0x0005e40201007387 */ /* 0x0009e80000100800 */
[----:B------:R0:W-:Y:S04]  /*1c780*/  STL [R1+0x5e0], R0 ;  /* 0x0005e00001007387 */ /* 0x0001e80000100800 */
[----:B------:R1:W-:Y:S01]  /*1c790*/  STL [R1+0x5dc], R3 ;  /* 0x0005dc0301007387 */ /* 0x0003e20000100800 */
[C---:B----4-:R-:W-:Y:S02]  /*1c7a0*/  SEL R2, R20.reuse, R24, !P4 ;  /* 0x0000001814027207 */ /* 0x050fe40006000000 */
[----:B0-----:R-:W-:-:S02]  /*1c7b0*/  SEL R0, R20, R23, !P4 ;  /* 0x0000001714007207 */ /* 0x001fc40006000000 */
[----:B-1----:R-:W-:-:S03]  /*1c7c0*/  SEL R3, R20, R7, !P4 ;  /* 0x0000000714037207 */ /* 0x002fc60006000000 */
[----:B------:R0:W-:Y:S04]  /*1c7d0*/  STL [R1+0x5d8], R0 ;  /* 0x0005d80001007387 */ /* 0x0001e80000100800 */
[----:B------:R1:W-:Y:S04]  /*1c7e0*/  STL [R1+0x5d4], R2 ;  /* 0x0005d40201007387 */ /* 0x0003e80000100800 */
[----:B------:R4:W-:Y:S01]  /*1c7f0*/  STL [R1+0x5d0], R3 ;  /* 0x0005d00301007387 */ /* 0x0009e20000100800 */
[C---:B0-----:R-:W-:Y:S02]  /*1c800*/  SEL R0, R20.reuse, R5, !P4 ;  /* 0x0000000514007207 */ /* 0x041fe40006000000 */
[----:B-1----:R-:W-:-:S03]  /*1c810*/  SEL R2, R20, R18, !P4 ;  /* 0x0000001214027207 */ /* 0x002fc60006000000 */
[----:B------:R0:W-:Y:S01]  /*1c820*/  STL [R1+0x5cc], R0 ;  /* 0x0005cc0001007387 */ /* 0x0001e20000100800 */
[----:B----4-:R-:W-:-:S03]  /*1c830*/  SEL R3, R20, R26, !P4 ;  /* 0x0000001a14037207 */ /* 0x010fc60006000000 */
[----:B------:R1:W-:Y:S04]  /*1c840*/  STL [R1+0x5c8], R2 ;  /* 0x0005c80201007387 */ /* 0x0003e80000100800 */
[----:B------:R-:W-:Y:S01]  /*1c850*/  STL [R1+0x5c4], R3 ;  /* 0x0005c40301007387 */ /* 0x000fe20000100800 */
[C---:B0-----:R-:W-:Y:S02]  /*1c860*/  SEL R0, R20.reuse, R15, !P4 ;  /* 0x0000000f14007207 */ /* 0x041fe40006000000 */
[C---:B-1----:R-:W-:Y:S02]  /*1c870*/  SEL R2, R20.reuse, R17, !P4 ;  /* 0x0000001114027207 */ /* 0x042fe40006000000 */
[----:B------:R-:W4:Y:S04]  /*1c880*/  LDL.LU R17, [R1+0x58c] ;  /* 0x00058c0001117983 */ /* 0x000f280000300800 */
        /* <DEDUP_REMOVED lines=13> */
[----:B--2---:R-:W-:-:S05]  /*1c960*/  SEL R4, R20, R10, !P4 ;  /* 0x0000000a14047207 */ /* 0x004fca0006000000 */
[----:B------:R0:W-:Y:S01]  /*1c970*/  STL [R1+0x5b4], R4 ;  /* 0x0005b40401007387 */ /* 0x0001e20000100800 */
[----:B------:R-:W-:-:S03]  /*1c980*/  SEL R2, R20, R8, !P4 ;  /* 0x0000000814027207 */ /* 0x000fc60006000000 */
[----:B------:R-:W2:Y:S04]  /*1c990*/  LDL.LU R28, [R1+0x574] ;  /* 0x00057400011c7983 */ /* 0x000ea80000300800 */
[----:B------:R1:W-:Y:S04]  /*1c9a0*/  STL [R1+0x5b0], R2 ;  /* 0x0005b00201007387 */ /* 0x0003e80000100800 */
[----:B0-----:R-:W2:Y:S04]  /*1c9b0*/  LDL.LU R4, [R1+0x570] ;  /* 0x0005700001047983 */ /* 0x001ea80000300800 */
[----:B------:R-:W2:Y:S04]  /*1c9c0*/  LDL.LU R22, [R1+0x54c] ;  /* 0x00054c0001167983 */ /* 0x000ea80000300800 */
[----:B------:R-:W2:Y:S04]  /*1c9d0*/  LDL.LU R27, [R1+0x550] ;  /* 0x00055000011b7983 */ /* 0x000ea80000300800 */
[----:B------:R-:W2:Y:S04]  /*1c9e0*/  LDL.LU R14, [R1+0x554] ;  /* 0x00055400010e7983 */ /* 0x000ea80000300800 */
[----:B-1----:R-:W2:Y:S04]  /*1c9f0*/  LDL.LU R2, [R1+0x558] ;  /* 0x0005580001027983 */ /* 0x002ea80000300800 */
[----:B------:R-:W2:Y:S04]  /*1ca00*/  LDL.LU R13, [R1+0x55c] ;  /* 0x00055c00010d7983 */ /* 0x000ea80000300800 */
[----:B------:R-:W2:Y:S04]  /*1ca10*/  LDL.LU R8, [R1+0x4e4] ;  /* 0x0004e40001087983 */ /* 0x000ea80000300800 */
[----:B------:R-:W2:Y:S04]  /*1ca20*/  LDL.LU R12, [R1+0x4e8] ;  /* 0x0004e800010c7983 */ /* 0x000ea80000300800 */
[----:B------:R-:W2:Y:S01]  /*1ca30*/  LDL.LU R23, [R1+0x4f8] ;  /* 0x0004f80001177983 */ /* 0x000ea20000300800 */
[----:B---3--:R-:W-:-:S05]  /*1ca40*/  SEL R5, R20, R6, !P4 ;  /* 0x0000000614057207 */ /* 0x008fca0006000000 */
[----:B------:R0:W-:Y:S04]  /*1ca50*/  STL [R1+0x5ac], R5 ;  /* 0x0005ac0501007387 */ /* 0x0001e80000100800 */
[----:B------:R-:W3:Y:S04]  /*1ca60*/  LDL.LU R24, [R1+0x53c] ;  /* 0x00053c0001187983 */ /* 0x000ee80000300800 */
[----:B------:R-:W3:Y:S04]  /*1ca70*/  LDL.LU R7, [R1+0x540] ;  /* 0x0005400001077983 */ /* 0x000ee80000300800 */
[----:B0-----:R-:W3:Y:S04]  /*1ca80*/  LDL.LU R5, [R1+0x548] ;  /* 0x0005480001057983 */ /* 0x001ee80000300800 */
[----:B------:R-:W3:Y:S04]  /*1ca90*/  LDL.LU R18, [R1+0x544] ;  /* 0x0005440001127983 */ /* 0x000ee80000300800 */
[----:B------:R-:W3:Y:S04]  /*1caa0*/  LDL.LU R26, [R1+0x520] ;  /* 0x00052000011a7983 */ /* 0x000ee80000300800 */
[----:B------:R-:W3:Y:S04]  /*1cab0*/  LDL.LU R10, [R1+0x524] ;  /* 0x00052400010a7983 */ /* 0x000ee80000300800 */
[----:B------:R-:W3:Y:S01]  /*1cac0*/  LDL.LU R6, [R1+0x538] ;  /* 0x0005380001067983 */ /* 0x000ee20000300800 */
[----:B----4-:R-:W-:-:S05]  /*1cad0*/  SEL R17, R20, R17, !P4 ;  /* 0x0000001114117207 */ /* 0x010fca0006000000 */
[----:B------:R0:W-:Y:S01]  /*1cae0*/  STL [R1+0x5a8], R17 ;  /* 0x0005a81101007387 */ /* 0x0001e20000100800 */
[----:B------:R-:W-:-:S03]  /*1caf0*/  SEL R11, R20, R11, !P4 ;  /* 0x0000000b140b7207 */ /* 0x000fc60006000000 */
[----:B0-----:R-:W4:Y:S01]  /*1cb00*/  LDL.LU R17, [R1+0x534] ;  /* 0x0005340001117983 */ /* 0x001f220000300800 */
        /* <DEDUP_REMOVED lines=13> */
[----:B------:R-:W4:Y:S04]  /*1cbe0*/  LDL.LU R15, [R1+0x52c] ;  /* 0x00052c00010f7983 */ /* 0x000f280000300800 */
[----:B------:R2:W-:Y:S04]  /*1cbf0*/  STL [R1+0x58c], R9 ;  /* 0x00058c0901007387 */ /* 0x0005e80000100800 */
[----:B------:R-:W4:Y:S01]  /*1cc00*/  LDL.LU R16, [R1+0x530] ;  /* 0x0005300001107983 */ /* 0x000f220000300800 */
[----:B------:R-:W-:-:S03]  /*1cc10*/  SEL R3, R20, R3, !P4 ;  /* 0x0000000314037207 */ /* 0x000fc60006000000 */
[----:B------:R0:W-:Y:S04]  /*1cc20*/  STL [R1+0x588], R0 ;  /* 0x0005880001007387 */ /* 0x0001e80000100800 */
[----:B------:R1:W-:Y:S01]  /*1cc30*/  STL [R1+0x584], R3 ;  /* 0x0005840301007387 */ /* 0x0003e20000100800 */
[C---:B--2---:R-:W-:Y:S02]  /*1cc40*/  SEL R9, R20.reuse, R28, !P4 ;  /* 0x0000001c14097207 */ /* 0x044fe40006000000 */
        /* <DEDUP_REMOVED lines=13> */
[----:B------:R-:W2:Y:S01]  /*1cd20*/  LDL.LU R8, [R1+0x528] ;  /* 0x0005280001087983 */ /* 0x000ea20000300800 */
[----:B-1----:R-:W-:-:S03]  /*1cd30*/  SEL R3, R20, R12, !P4 ;  /* 0x0000000c14037207 */ /* 0x002fc60006000000 */
[----:B------:R-:W-:Y:S04]  /*1cd40*/  STL [R1+0x568], R2 ;  /* 0x0005680201007387 */ /* 0x000fe80000100800 */
[----:B------:R0:W-:Y:S04]  /*1cd50*/  STL [R1+0x564], R0 ;  /* 0x0005640001007387 */ /* 0x0001e80000100800 */
[----:B------:R1:W-:Y:S01]  /*1cd60*/  STL [R1+0x560], R3 ;  /* 0x0005600301007387 */ /* 0x0003e20000100800 */
[C---:B0-----:R-:W-:Y:S02]  /*1cd70*/  SEL R0, R20.reuse, R23, !P4 ;  /* 0x0000001714007207 */ /* 0x041fe40006000000 */
[----:B---3--:R-:W-:-:S03]  /*1cd80*/  SEL R2, R20, R24, !P4 ;  /* 0x0000001814027207 */ /* 0x008fc60006000000 */
[----:B------:R0:W-:Y:S01]  /*1cd90*/  STL [R1+0x55c], R0 ;  /* 0x00055c0001007387 */ /* 0x0001e20000100800 */
[----:B-1----:R-:W-:-:S03]  /*1cda0*/  SEL R3, R20, R7, !P4 ;  /* 0x0000000714037207 */ /* 0x002fc60006000000 */
        /* <DEDUP_REMOVED lines=13> */
[----:B------:R-:W3:Y:S04]  /*1ce80*/  LDL.LU R11, [R1+0x518] ;  /* 0x00051800010b7983 */ /* 0x000ee80000300800 */
[----:B------:R-:W3:Y:S01]  /*1ce90*/  LDL.LU R19, [R1+0x514] ;  /* 0x0005140001137983 */ /* 0x000ee20000300800 */
[----:B----4-:R-:W-:-:S05]  /*1cea0*/  SEL R0, R20, R17, !P4 ;  /* 0x0000001114007207 */ /* 0x010fca0006000000 */
        /* <DEDUP_REMOVED lines=33> */
[----:B------:R-:W-:-:S03]  /*1d0c0*/  SEL R11, R20, R11, !P4 ;  /* 0x0000000b140b7207 */ /* 0x000fc60006000000 */
[----:B0-----:R-:W3:Y:S01]  /*1d0d0*/  LDL.LU R6, [R1+0x4b0] ;  /* 0x0004b00001067983 */ /* 0x001ee20000300800 */
[----:B------:R-:W-:-:S03]  /*1d0e0*/  SEL R19, R20, R19, !P4 ;  /* 0x0000001314137207 */ /* 0x000fc60006000000 */
[----:B------:R4:W-:Y:S04]  /*1d0f0*/  STL [R1+0x528], R11 ;  /* 0x0005280b01007387 */ /* 0x0009e80000100800 */
[----:B------:R0:W-:Y:S01]  /*1d100*/  STL [R1+0x524], R19 ;  /* 0x0005241301007387 */ /* 0x0001e20000100800 */
[C---:B----4-:R-:W-:Y:S02]  /*1d110*/  SEL R11, R20.reuse, R25, !P4 ;  /* 0x00000019140b7207 */ /* 0x050fe40006000000 */
        /* <DEDUP_REMOVED lines=106> */
[----:B------:R0:W-:Y:S04]  /*1d7c0*/  STL [R1+0x490], R0 ;  /* 0x0004900001007387 */ /* 0x0001e80000100800 */
[----:B------:R1:W-:Y:S01]  /*1d7d0*/  STL [R1+0x48c], R3 ;  /* 0x00048c0301007387 */ /* 0x0003e20000100800 */
[----:B----4-:R-:W-:-:S02]  /*1d7e0*/  SEL R9, R20, R28, !P4 ;  /* 0x0000001c14097207 */ /* 0x010fc40006000000 */
        /* <DEDUP_REMOVED lines=108> */
[----:B------:R-:W-:Y:S04]  /*1deb0*/  STL [R1+0x3f0], R2 ;  /* 0x0003f00201007387 */ /* 0x000fe80000100800 */
[----:B------:R0:W-:Y:S04]  /*1dec0*/  STL [R1+0x3ec], R0 ;  /* 0x0003ec0001007387 */ /* 0x0001e80000100800 */
[----:B------:R1:W-:Y:S01]  /*1ded0*/  STL [R1+0x3e8], R3 ;  /* 0x0003e80301007387 */ /* 0x0003e20000100800 */
[C---:B0-----:R-:W-:Y:S02]  /*1dee0*/  SEL R0, R20.reuse, R23, !P4 ;  /* 0x0000001714007207 */ /* 0x041fe40006000000 */
[----:B----4-:R-:W-:-:S03]  /*1def0*/  SEL R2, R20, R24, !P4 ;  /* 0x0000001814027207 */ /* 0x010fc60006000000 */
[----:B------:R0:W-:Y:S01]  /*1df00*/  STL [R1+0x3e4], R0 ;  /* 0x0003e40001007387 */ /* 0x0001e20000100800 */
[----:B-1----:R-:W-:-:S03]  /*1df10*/  SEL R3, R20, R7, !P4 ;  /* 0x0000000714037207 */ /* 0x002fc60006000000 */
        /* <DEDUP_REMOVED lines=192> */
[----:B------:R0:W-:Y:S01]  /*1eb20*/  STL [R1+0x2d0], R2 ;  /* 0x0002d00201007387 */ /* 0x0001e20000100800 */
[----:B-1----:R-:W-:-:S03]  /*1eb30*/  SEL R0, R20, R15, !P4 ;  /* 0x0000000f14007207 */ /* 0x002fc60006000000 */
[----:B------:R-:W-:Y:S01]  /*1eb40*/  STL [R1+0x2cc], R3 ;  /* 0x0002cc0301007387 */ /* 0x000fe20000100800 */
[----:B0-----:R-:W-:-:S03]  /*1eb50*/  SEL R2, R20, R8, !P4 ;  /* 0x0000000814027207 */ /* 0x001fc60006000000 */
        /* <DEDUP_REMOVED lines=53> */
[----:B------:R-:W-:Y:S01]  /*1eeb0*/  STL [R1+0x298], R11 ;  /* 0x0002980b01007387 */ /* 0x000fe20000100800 */
[----:B------:R-:W-:-:S03]  /*1eec0*/  SEL R3, R20, R3, !P4 ;  /* 0x0000000314037207 */ /* 0x000fc60006000000 */
[----:B------:R-:W3:Y:S04]  /*1eed0*/  LDL.LU R15, [R1+0x220] ;  /* 0x00022000010f7983 */ /* 0x000ee80000300800 */
        /* <DEDUP_REMOVED lines=24> */
[----:B------:R-:W-:-:S03]  /*1f060*/  SEL R2, R20, R24, !P4 ;  /* 0x0000001814027207 */ /* 0x000fc60006000000 */
[----:B------:R0:W-:Y:S01]  /*1f070*/  STL [R1+0x264], R0 ;  /* 0x0002640001007387 */ /* 0x0001e20000100800 */
[----:B-1----:R-:W-:-:S03]  /*1f080*/  SEL R3, R20, R7, !P4 ;  /* 0x0000000714037207 */ /* 0x002fc60006000000 */
[----:B------:R1:W-:Y:S04]  /*1f090*/  STL [R1+0x260], R2 ;  /* 0x0002600201007387 */ /* 0x0003e80000100800 */
[----:B------:R1:W-:Y:S01]  /*1f0a0*/  STL [R1+0x25c], R3 ;  /* 0x00025c0301007387 */ /* 0x0003e20000100800 */
[C---:B0-----:R-:W-:Y:S02]  /*1f0b0*/  SEL R0, R20.reuse, R5, !P4 ;  /* 0x0000000514007207 */ /* 0x041fe40006000000 */
        /* <DEDUP_REMOVED lines=38> */
[----:B0-----:R-:W4:Y:S04]  /*1f320*/  LDL.LU R5, [R1+0x1bc] ;  /* 0x0001bc0001057983 */ /* 0x001f280000300800 */
[----:B------:R-:W4:Y:S04]  /*1f330*/  LDL.LU R18, [R1+0x1b8] ;  /* 0x0001b80001127983 */ /* 0x000f280000300800 */
        /* <DEDUP_REMOVED lines=21> */
[----:B------:R-:W2:Y:S04]  /*1f490*/  LDL.LU R10, [R1+0x19c] ;  /* 0x00019c00010a7983 */ /* 0x000ea80000300800 */
[----:B------:R0:W-:Y:S04]  /*1f4a0*/  STL [R1+0x210], R9 ;  /* 0x0002100901007387 */ /* 0x0001e80000100800 */
[----:B------:R-:W2:Y:S04]  /*1f4b0*/  LDL.LU R8, [R1+0x108] ;  /* 0x0001080001087983 */ /* 0x000ea80000300800 */
[----:B------:R1:W-:Y:S01]  /*1f4c0*/  STL [R1+0x20c], R0 ;  /* 0x00020c0001007387 */ /* 0x0003e20000100800 */
[----:B0-----:R-:W-:-:S02]  /*1f4d0*/  SEL R9, R20, R3, !P4 ;  /* 0x0000000314097207 */ /* 0x001fc40006000000 */
[----:B---3--:R-:W-:-:S03]  /*1f4e0*/  SEL R3, R20, R28, !P4 ;  /* 0x0000001c14037207 */ /* 0x008fc60006000000 */
[----:B------:R-:W-:Y:S04]  /*1f4f0*/  STL [R1+0x208], R9 ;  /* 0x0002080901007387 */ /* 0x000fe80000100800 */
[----:B------:R0:W-:Y:S01]  /*1f500*/  STL [R1+0x204], R3 ;  /* 0x0002040301007387 */ /* 0x0001e20000100800 */
[C---:B-1----:R-:W-:Y:S02]  /*1f510*/  SEL R0, R20.reuse, R4, !P4 ;  /* 0x0000000414007207 */ /* 0x042fe40006000000 */
        /* <DEDUP_REMOVED lines=18> */
[----:B----4-:R-:W-:-:S03]  /*1f640*/  SEL R2, R20, R7, !P4 ;  /* 0x0000000714027207 */ /* 0x010fc60006000000 */
        /* <DEDUP_REMOVED lines=10> */
[----:B------:R-:W-:Y:S01]  /*1f6f0*/  STL [R1+0x1b8], R3 ;  /* 0x0001b80301007387 */ /* 0x000fe20000100800 */
[----:B-1----:R-:W-:-:S03]  /*1f700*/  SEL R2, R20, R17, !P4 ;  /* 0x0000001114027207 */ /* 0x002fc60006000000 */
[----:B------:R-:W3:Y:S04]  /*1f710*/  LDL.LU R6, [R1+0x10c] ;  /* 0x00010c0001067983 */ /* 0x000ee80000300800 */
[----:B------:R0:W-:Y:S04]  /*1f720*/  STL [R1+0x1b4], R0 ;  /* 0x0001b40001007387 */ /* 0x0001e80000100800 */
[----:B------:R2:W-:Y:S04]  /*1f730*/  STL [R1+0x1b0], R2 ;  /* 0x0001b00201007387 */ /* 0x0005e80000100800 */
[----:B------:R-:W4:Y:S04]  /*1f740*/  LDL.LU R19, [R1+0x110] ;  /* 0x0001100001137983 */ /* 0x000f280000300800 */
[----:B------:R-:W4:Y:S01]  /*1f750*/  LDL.LU R25, [R1+0x174] ;  /* 0x0001740001197983 */ /* 0x000f220000300800 */
[----:B0-----:R-:W-:-:S05]  /*1f760*/  SEL R0, R20, R16, !P4 ;  /* 0x0000001014007207 */ /* 0x001fca0006000000 */
[----:B------:R0:W-:Y:S04]  /*1f770*/  STL [R1+0x1a8], R0 ;  /* 0x0001a80001007387 */ /* 0x0001e80000100800 */
[----:B------:R-:W4:Y:S04]  /*1f780*/  LDL.LU R17, [R1+0x178] ;  /* 0x0001780001117983 */ /* 0x000f280000300800 */
[----:B------:R-:W4:Y:S04]  /*1f790*/  LDL.LU R16, [R1+0x184] ;  /* 0x0001840001107983 */ /* 0x000f280000300800 */
[----:B------:R-:W4:Y:S04]  /*1f7a0*/  LDL.LU R21, [R1+0x180] ;  /* 0x0001800001157983 */ /* 0x000f280000300800 */
[----:B------:R-:W4:Y:S04]  /*1f7b0*/  LDL.LU R11, [R1+0x15c] ;  /* 0x00015c00010b7983 */ /* 0x000f280000300800 */
[----:B------:R-:W4:Y:S04]  /*1f7c0*/  LDL.LU R7, [R1+0x160] ;  /* 0x0001600001077983 */ /* 0x000f280000300800 */
[----:B------:R-:W4:Y:S04]  /*1f7d0*/  LDL.LU R5, [R1+0x170] ;  /* 0x0001700001057983 */ /* 0x000f280000300800 */
[----:B------:R-:W4:Y:S01]  /*1f7e0*/  LDL.LU R29, [R1+0x16c] ;  /* 0x00016c00011d7983 */ /* 0x000f220000300800 */
[----:B--2---:R-:W-:-:S05]  /*1f7f0*/  SEL R2, R20, R10, !P4 ;  /* 0x0000000a14027207 */ /* 0x004fca0006000000 */
[----:B------:R-:W-:Y:S01]  /*1f800*/  STL [R1+0x1a4], R2 ;  /* 0x0001a40201007387 */ /* 0x000fe20000100800 */
[----:B0-----:R-:W-:-:S03]  /*1f810*/  SEL R0, R20, R8, !P4 ;  /* 0x0000000814007207 */ /* 0x001fc60006000000 */
[----:B------:R-:W2:Y:S04]  /*1f820*/  LDL.LU R9, [R1+0x168] ;  /* 0x0001680001097983 */ /* 0x000ea80000300800 */
[----:B------:R0:W-:Y:S04]  /*1f830*/  STL [R1+0x1a0], R0 ;  /* 0x0001a00001007387 */ /* 0x0001e80000100800 */
[----:B0-----:R-:W2:Y:S04]  /*1f840*/  LDL.LU R0, [R1+0x604] ;  /* 0x0006040001007983 */ /* 0x001ea80000300800 */
[----:B------:R-:W2:Y:S04]  /*1f850*/  LDL.LU R3, [R1+0x164] ;  /* 0x0001640001037983 */ /* 0x000ea80000300800 */
        /* <DEDUP_REMOVED lines=21> */
[----:B0-----:R0:W4:Y:S01]  /*1f9b0*/  LDL.LU R19, [R1+0x18f0] ;  /* 0x0018f00001137983 */ /* 0x0011220000300800 */
[----:B------:R-:W-:-:S03]  /*1f9c0*/  SEL R17, R20, R17, !P4 ;  /* 0x0000001114117207 */ /* 0x000fc60006000000 */
[----:B------:R1:W-:Y:S01]  /*1f9d0*/  STL [R1+0x194], R25 ;  /* 0x0001941901007387 */ /* 0x0003e20000100800 */
[C---:B------:R-:W-:Y:S02]  /*1f9e0*/  SEL R16, R20.reuse, R16, !P4 ;  /* 0x0000001014107207 */ /* 0x040fe40006000000 */
[C---:B------:R-:W-:Y:S01]  /*1f9f0*/  SEL R21, R20.reuse, R21, !P4 ;  /* 0x0000001514157207 */ /* 0x040fe20006000000 */
[----:B-1----:R-:W4:Y:S01]  /*1fa00*/  LDL.LU R25, [R1+0x18ec] ;  /* 0x0018ec0001197983 */ /* 0x002f220000300800 */
[----:B------:R-:W-:-:S03]  /*1fa10*/  SEL R11, R20, R11, !P4 ;  /* 0x0000000b140b7207 */ /* 0x000fc60006000000 */
[----:B------:R1:W-:Y:S04]  /*1fa20*/  STL [R1+0x190], R17 ;  /* 0x0001901101007387 */ /* 0x0003e80000100800 */
[----:B-1----:R-:W4:Y:S04]  /*1fa30*/  LDL.LU R17, [R1+0x18e8] ;  /* 0x0018e80001117983 */ /* 0x002f280000300800 */
[----:B------:R1:W-:Y:S04]  /*1fa40*/  STL [R1+0x188], R16 ;  /* 0x0001881001007387 */ /* 0x0003e80000100800 */
[----:B-1----:R-:W4:Y:S04]  /*1fa50*/  LDL.LU R16, [R1+0x18e4] ;  /* 0x0018e40001107983 */ /* 0x002f280000300800 */
[----:B------:R1:W-:Y:S04]  /*1fa60*/  STL [R1+0x184], R21 ;  /* 0x0001841501007387 */ /* 0x0003e80000100800 */
[----:B------:R0:W-:Y:S01]  /*1fa70*/  STL [R1+0x180], R11 ;  /* 0x0001800b01007387 */ /* 0x0001e20000100800 */
[----:B-1----:R-:W-:-:S03]  /*1fa80*/  SEL R21, R20, R7, !P4 ;  /* 0x0000000714157207 */ /* 0x002fc60006000000 */
[----:B------:R-:W4:Y:S01]  /*1fa90*/  LDL.LU R7, [R1+0xec] ;  /* 0x0000ec0001077983 */ /* 0x000f220000300800 */
[----:B0-----:R-:W-:-:S03]  /*1faa0*/  SEL R11, R20, R5, !P4 ;  /* 0x00000005140b7207 */ /* 0x001fc60006000000 */
[----:B------:R0:W-:Y:S04]  /*1fab0*/  STL [R1+0x178], R21 ;  /* 0x0001781501007387 */ /* 0x0001e80000100800 */
[----:B------:R-:W4:Y:S04]  /*1fac0*/  LDL.LU R5, [R1+0xe8] ;  /* 0x0000e80001057983 */ /* 0x000f280000300800 */
[----:B------:R2:W-:Y:S01]  /*1fad0*/  STL [R1+0x174], R11 ;  /* 0x0001740b01007387 */ /* 0x0005e20000100800 */
[----:B0-----:R-:W-:-:S05]  /*1fae0*/  SEL R21, R20, R29, !P4 ;  /* 0x0000001d14157207 */ /* 0x001fca0006000000 */
[----:B------:R-:W-:Y:S01]  /*1faf0*/  STL [R1+0x170], R21 ;  /* 0x0001701501007387 */ /* 0x000fe20000100800 */
[----:B--2---:R-:W-:-:S05]  /*1fb00*/  SEL R11, R20, R9, !P4 ;  /* 0x00000009140b7207 */ /* 0x004fca0006000000 */
[----:B------:R-:W-:Y:S01]  /*1fb10*/  STL [R1+0x16c], R11 ;  /* 0x00016c0b01007387 */ /* 0x000fe20000100800 */
[C---:B------:R-:W-:Y:S02]  /*1fb20*/  SEL R0, R20.reuse, R0, !P4 ;  /* 0x0000000014007207 */ /* 0x040fe40006000000 */
[----:B------:R-:W-:-:S03]  /*1fb30*/  SEL R9, R20, R3, !P4 ;  /* 0x0000000314097207 */ /* 0x000fc60006000000 */
[----:B------:R0:W-:Y:S01]  /*1fb40*/  STL [R1+0x168], R0 ;  /* 0x0001680001007387 */ /* 0x0001e20000100800 */
[----:B------:R-:W-:-:S03]  /*1fb50*/  SEL R3, R20, R28, !P4 ;  /* 0x0000001c14037207 */ /* 0x000fc60006000000 */
[----:B------:R-:W-:Y:S01]  /*1fb60*/  STL [R1+0x164], R9 ;  /* 0x0001640901007387 */ /* 0x000fe20000100800 */
[----:B0-----:R-:W-:-:S03]  /*1fb70*/  SEL R0, R20, R4, !P4 ;  /* 0x0000000414007207 */ /* 0x001fc60006000000 */
        /* <DEDUP_REMOVED lines=12> */
[----:B------:R1:W-:Y:S04]  /*1fc40*/  STL [R1+0x140], R3 ;  /* 0x0001400301007387 */ /* 0x0003e80000100800 */
[----:B------:R2:W-:Y:S01]  /*1fc50*/  STL [R1+0x13c], R0 ;  /* 0x00013c0001007387 */ /* 0x0005e20000100800 */
[C---:B0-----:R-:W-:Y:S02]  /*1fc60*/  SEL R2, R20.reuse, R23, !P4 ;  /* 0x0000001714027207 */ /* 0x041fe40006000000 */
[----:B-1----:R-:W-:-:S03]  /*1fc70*/  SEL R3, R20, R24, !P4 ;  /* 0x0000001814037207 */ /* 0x002fc60006000000 */
[----:B------:R0:W-:Y:S01]  /*1fc80*/  STL [R1+0x138], R2 ;  /* 0x0001380201007387 */ /* 0x0001e20000100800 */
[----:B--2---:R-:W-:-:S03]  /*1fc90*/  SEL R0, R20, R18, !P4 ;  /* 0x0000001214007207 */ /* 0x004fc60006000000 */
[----:B------:R1:W-:Y:S04]  /*1fca0*/  STL [R1+0x134], R3 ;  /* 0x0001340301007387 */ /* 0x0003e80000100800 */
[----:B------:R2:W-:Y:S01]  /*1fcb0*/  STL [R1+0x130], R0 ;  /* 0x0001300001007387 */ /* 0x0005e20000100800 */
[C---:B0-----:R-:W-:Y:S02]  /*1fcc0*/  SEL R2, R20.reuse, R26, !P4 ;  /* 0x0000001a14027207 */ /* 0x041fe40006000000 */
[----:B-1----:R-:W-:-:S03]  /*1fcd0*/  SEL R3, R20, R15, !P4 ;  /* 0x0000000f14037207 */ /* 0x002fc60006000000 */
[----:B------:R0:W-:Y:S01]  /*1fce0*/  STL [R1+0x128], R2 ;  /* 0x0001280201007387 */ /* 0x0001e20000100800 */
[----:B--2---:R-:W-:-:S03]  /*1fcf0*/  SEL R0, R20, R10, !P4 ;  /* 0x0000000a14007207 */ /* 0x004fc60006000000 */
[----:B------:R-:W-:Y:S04]  /*1fd00*/  STL [R1+0x120], R3 ;  /* 0x0001200301007387 */ /* 0x000fe80000100800 */
[----:B------:R-:W2:Y:S01]  /*1fd10*/  LDL.LU R18, [R1+0xe4] ;  /* 0x0000e40001127983 */ /* 0x000ea20000300800 */
[----:B0-----:R-:W-:-:S03]  /*1fd20*/  SEL R2, R20, R8, !P4 ;  /* 0x0000000814027207 */ /* 0x001fc60006000000 */
[----:B------:R3:W-:Y:S04]  /*1fd30*/  STL [R1+0x11c], R0 ;  /* 0x00011c0001007387 */ /* 0x0007e80000100800 */
[----:B------:R-:W-:Y:S04]  /*1fd40*/  STL [R1+0x118], R2 ;  /* 0x0001180201007387 */ /* 0x000fe80000100800 */
[----:B------:R-:W2:Y:S04]  /*1fd50*/  LDL.LU R29, [R1+0x90] ;  /* 0x00009000011d7983 */ /* 0x000ea80000300800 */
[----:B------:R-:W2:Y:S01]  /*1fd60*/  LDL.LU R9, [R1+0xe0] ;  /* 0x0000e00001097983 */ /* 0x000ea20000300800 */
[----:B---3--:R-:W-:-:S05]  /*1fd70*/  SEL R0, R20, R6, !P4 ;  /* 0x0000000614007207 */ /* 0x008fca0006000000 */
[----:B------:R0:W-:Y:S04]  /*1fd80*/  STL [R1+0x110], R0 ;  /* 0x0001100001007387 */ /* 0x0001e80000100800 */
[----:B0-----:R-:W3:Y:S04]  /*1fd90*/  LDL.LU R0, [R1+0xd0] ;  /* 0x0000d00001007983 */ /* 0x001ee80000300800 */
[----:B------:R-:W3:Y:S04]  /*1fda0*/  LDL.LU R10, [R1+0xd8] ;  /* 0x0000d800010a7983 */ /* 0x000ee80000300800 */
[----:B------:R-:W3:Y:S04]  /*1fdb0*/  LDL.LU R8, [R1+0xdc] ;  /* 0x0000dc0001087983 */ /* 0x000ee80000300800 */
[----:B------:R-:W3:Y:S04]  /*1fdc0*/  LDL.LU R6, [R1+0x438] ;  /* 0x0004380001067983 */ /* 0x000ee80000300800 */
[----:B------:R-:W3:Y:S04]  /*1fdd0*/  LDL.LU R26, [R1+0xb4] ;  /* 0x0000b400011a7983 */ /* 0x000ee80000300800 */
[----:B------:R-:W3:Y:S04]  /*1fde0*/  LDL.LU R15, [R1+0xcc] ;  /* 0x0000cc00010f7983 */ /* 0x000ee80000300800 */
[----:B------:R-:W3:Y:S01]  /*1fdf0*/  LDL.LU R21, [R1+0xac] ;  /* 0x0000ac0001157983 */ /* 0x000ee20000300800 */
[----:B----4-:R-:W-:-:S05]  /*1fe00*/  SEL R3, R20, R7, !P4 ;  /* 0x0000000714037207 */ /* 0x010fca0006000000 */
[----:B------:R0:W-:Y:S01]  /*1fe10*/  STL [R1+0x10c], R3 ;  /* 0x00010c0301007387 */ /* 0x0001e20000100800 */
[----:B------:R-:W-:-:S03]  /*1fe20*/  SEL R2, R20, R5, !P4 ;  /* 0x0000000514027207 */ /* 0x000fc60006000000 */
[----:B------:R-:W4:Y:S01]  /*1fe30*/  LDL.LU R11, [R1+0xa8] ;  /* 0x0000a800010b7983 */ /* 0x000f220000300800 */
[----:B------:R-:W-:-:S03]  /*1fe40*/  SEL R5, R20, R16, !P4 ;  /* 0x0000001014057207 */ /* 0x000fc60006000000 */
[----:B------:R1:W-:Y:S04]  /*1fe50*/  STL [R1+0x108], R2 ;  /* 0x0001080201007387 */ /* 0x0003e80000100800 */
[----:B0-----:R-:W4:Y:S04]  /*1fe60*/  LDL.LU R3, [R1+0xa4] ;  /* 0x0000a40001037983 */ /* 0x001f280000300800 */
[----:B------:R-:W4:Y:S04]  /*1fe70*/  LDL.LU R28, [R1+0xa0] ;  /* 0x0000a000011c7983 */ /* 0x000f280000300800 */
[----:B------:R-:W4:Y:S01]  /*1fe80*/  LDL.LU R4, [R1+0x60] ;  /* 0x0000600001047983 */ /* 0x000f220000300800 */
[----:B-1----:R-:W-:-:S03]  /*1fe90*/  SEL R2, R20, R17, !P4 ;  /* 0x0000001114027207 */ /* 0x002fc60006000000 */
[----:B------:R-:W4:Y:S04]  /*1fea0*/  LDL.LU R22, [R1+0x78] ;  /* 0x0000780001167983 */ /* 0x000f280000300800 */
[----:B------:R-:W4:Y:S04]  /*1feb0*/  LDL.LU R16, [R1+0xb0] ;  /* 0x0000b00001107983 */ /* 0x000f280000300800 */
[----:B------:R-:W-:Y:S04]  /*1fec0*/  STL [R1+0x104], R5 ;  /* 0x0001040501007387 */ /* 0x000fe80000100800 */
[----:B------:R-:W4:Y:S04]  /*1fed0*/  LDL.LU R17, [R1+0xd4] ;  /* 0x0000d40001117983 */ /* 0x000f280000300800 */
[----:B------:R-:W4:Y:S04]  /*1fee0*/  LDL.LU R27, [R1+0x80] ;  /* 0x00008000011b7983 */ /* 0x000f280000300800 */
[----:B------:R0:W-:Y:S04]  /*1fef0*/  STL [R1+0xf8], R2 ;  /* 0x0000f80201007387 */ /* 0x0001e80000100800 */
[----:B------:R-:W4:Y:S04]  /*1ff00*/  LDL.LU R14, [R1+0x98] ;  /* 0x00009800010e7983 */ /* 0x000f280000300800 */
[----:B0-----:R-:W4:Y:S04]  /*1ff10*/  LDL.LU R2, [R1+0x94] ;  /* 0x0000940001027983 */ /* 0x001f280000300800 */
[----:B------:R-:W4:Y:S04]  /*1ff20*/  LDL.LU R13, [R1+0x88] ;  /* 0x00008800010d7983 */ /* 0x000f280000300800 */
[----:B------:R-:W4:Y:S04]  /*1ff30*/  LDL.LU R12, [R1+0x8c] ;  /* 0x00008c00010c7983 */ /* 0x000f280000300800 */
        /* <DEDUP_REMOVED lines=10> */
[----:B0-----:R-:W2:Y:S04]  /*1ffe0*/  LDL.LU R29, [R1+0x18e0] ;  /* 0x0018e000011d7983 */ /* 0x001ea80000300800 */
[----:B------:R0:W-:Y:S04]  /*1fff0*/  STL [R1+0xec], R9 ;  /* 0x0000ec0901007387 */ /* 0x0001e80000100800 */
[----:B0-----:R-:W2:Y:S01]  /*20000*/  LDL.LU R9, [R1+0x18dc] ;  /* 0x0018dc0001097983 */ /* 0x001ea20000300800 */
[----:B---3--:R-:W-:-:S02]  /*20010*/  SEL R0, R20, R0, !P4 ;  /* 0x0000000014007207 */ /* 0x008fc40006000000 */
[----:B------:R-:W-:-:S03]  /*20020*/  SEL R10, R20, R10, !P4 ;  /* 0x0000000a140a7207 */ /* 0x000fc60006000000 */
[----:B------:R0:W-:Y:S01]  /*20030*/  STL [R1+0xe8], R0 ;  /* 0x0000e80001007387 */ /* 0x0001e20000100800 */
[C---:B------:R-:W-:Y:S02]  /*20040*/  SEL R8, R20.reuse, R8, !P4 ;  /* 0x0000000814087207 */ /* 0x040fe40006000000 */
[C---:B------:R-:W-:Y:S01]  /*20050*/  SEL R6, R20.reuse, R6, !P4 ;  /* 0x0000000614067207 */ /* 0x040fe20006000000 */
[----:B0-----:R-:W3:Y:S04]  /*20060*/  LDL.LU R0, [R1+0x18d8] ;  /* 0x0018d80001007983 */ /* 0x001ee80000300800 */
[----:B------:R0:W-:Y:S04]  /*20070*/  STL [R1+0xe4], R10 ;  /* 0x0000e40a01007387 */ /* 0x0001e80000100800 */
[----:B0-----:R-:W3:Y:S04]  /*20080*/  LDL.LU R10, [R1+0x18d4] ;  /* 0x0018d400010a7983 */ /* 0x001ee80000300800 */
[----:B------:R0:W-:Y:S04]  /*20090*/  STL [R1+0xe0], R8 ;  /* 0x0000e00801007387 */ /* 0x0001e80000100800 */
[----:B0-----:R-:W3:Y:S04]  /*200a0*/  LDL.LU R8, [R1+0x18d0] ;  /* 0x0018d00001087983 */ /* 0x001ee80000300800 */
[----:B------:R0:W-:Y:S04]  /*200b0*/  STL [R1+0xdc], R6 ;  /* 0x0000dc0601007387 */ /* 0x0001e80000100800 */
[----:B0-----:R-:W3:Y:S01]  /*200c0*/  LDL.LU R6, [R1+0x18cc] ;  /* 0x0018cc0001067983 */ /* 0x001ee20000300800 */
[----:B----4-:R-:W-:-:S02]  /*200d0*/  SEL R3, R20, R3, !P4 ;  /* 0x0000000314037207 */ /* 0x010fc40006000000 */
[C---:B------:R-:W-:Y:S02]  /*200e0*/  SEL R16, R20.reuse, R16, !P4 ;  /* 0x0000001014107207 */ /* 0x040fe40006000000 */
[----:B------:R-:W-:-:S05]  /*200f0*/  SEL R17, R20, R17, !P4 ;  /* 0x0000001114117207 */ /* 0x000fca0006000000 */
[----:B------:R0:W-:Y:S04]  /*20100*/  STL [R1+0xd8], R17 ;  /* 0x0000d81101007387 */ /* 0x0001e80000100800 */
[----:B------:R1:W-:Y:S01]  /*20110*/  STL [R1+0xd4], R16 ;  /* 0x0000d41001007387 */ /* 0x0003e20000100800 */
[----:B0-----:R-:W-:-:S03]  /*20120*/  SEL R17, R20, R26, !P4 ;  /* 0x0000001a14117207 */ /* 0x001fc60006000000 */
[----:B------:R-:W4:Y:S01]  /*20130*/  LDL.LU R26, [R1+0x70] ;  /* 0x00007000011a7983 */ /* 0x000f220000300800 */
[----:B-1----:R-:W-:-:S03]  /*20140*/  SEL R16, R20, R15, !P4 ;  /* 0x0000000f14107207 */ /* 0x002fc60006000000 */
[----:B------:R0:W-:Y:S04]  /*20150*/  STL [R1+0xd0], R17 ;  /* 0x0000d01101007387 */ /* 0x0001e80000100800 */
[----:B------:R-:W3:Y:S04]  /*20160*/  LDL.LU R15, [R1+0x68] ;  /* 0x00006800010f7983 */ /* 0x000ee80000300800 */
[----:B------:R1:W-:Y:S01]  /*20170*/  STL [R1+0xcc], R16 ;  /* 0x0000cc1001007387 */ /* 0x0003e20000100800 */
[C---:B0-----:R-:W-:Y:S02]  /*20180*/  SEL R17, R20.reuse, R21, !P4 ;  /* 0x0000001514117207 */ /* 0x041fe40006000000 */
[----:B-1----:R-:W-:-:S02]  /*20190*/  SEL R16, R20, R11, !P4 ;  /* 0x0000000b14107207 */ /* 0x002fc40006000000 */
[C---:B------:R-:W-:Y:S01]  /*201a0*/  SEL R11, R20.reuse, R28, !P4 ;  /* 0x0000001c140b7207 */ /* 0x040fe20006000000 */
[----:B------:R-:W-:Y:S04]  /*201b0*/  STL [R1+0xc8], R17 ;  /* 0x0000c81101007387 */ /* 0x000fe80000100800 */
[----:B------:R0:W-:Y:S04]  /*201c0*/  STL [R1+0xb4], R16 ;  /* 0x0000b41001007387 */ /* 0x0001e80000100800 */
[----:B------:R1:W-:Y:S04]  /*201d0*/  STL [R1+0xb0], R3 ;  /* 0x0000b00301007387 */ /* 0x0003e80000100800 */
[----:B------:R1:W-:Y:S04]  /*201e0*/  STL [R1+0xac], R11 ;  /* 0x0000ac0b01007387 */ /* 0x0003e80000100800 */
[----:B0-----:R-:W3:Y:S01]  /*201f0*/  LDL.LU R16, [R1+0x64] ;  /* 0x0000640001107983 */ /* 0x001ee20000300800 */
[----:B------:R-:W-:-:S02]  /*20200*/  SEL R4, R20, R4, !P4 ;  /* 0x0000000414047207 */ /* 0x000fc40006000000 */
[----:B-1----:R-:W-:-:S03]  /*20210*/  SEL R3, R20, R22, !P4 ;  /* 0x0000001614037207 */ /* 0x002fc60006000000 */
[----:B------:R0:W-:Y:S01]  /*20220*/  STL [R1+0xa8], R4 ;  /* 0x0000a80401007387 */ /* 0x0001e20000100800 */
[----:B------:R-:W-:-:S03]  /*20230*/  SEL R14, R20, R14, !P4 ;  /* 0x0000000e140e7207 */ /* 0x000fc60006000000 */
[----:B------:R-:W3:Y:S01]  /*20240*/  LDL.LU R11, [R1+0x5c] ;  /* 0x00005c00010b7983 */ /* 0x000ee20000300800 */
[----:B0-----:R-:W-:-:S03]  /*20250*/  SEL R4, R20, R27, !P4 ;  /* 0x0000001b14047207 */ /* 0x001fc60006000000 */
[----:B------:R0:W-:Y:S04]  /*20260*/  STL [R1+0xa4], R3 ;  /* 0x0000a40301007387 */ /* 0x0001e80000100800 */
[----:B------:R1:W-:Y:S01]  /*20270*/  STL [R1+0xa0], R4 ;  /* 0x0000a00401007387 */ /* 0x0003e20000100800 */
[----:B0-----:R-:W-:-:S03]  /*20280*/  SEL R3, R20, R2, !P4 ;  /* 0x0000000214037207 */ /* 0x001fc60006000000 */
[----:B------:R-:W-:Y:S01]  /*20290*/  STL [R1+0x98], R14 ;  /* 0x0000980e01007387 */ /* 0x000fe20000100800 */
[C---:B------:R-:W-:Y:S02]  /*202a0*/  SEL R2, R20.reuse, R12, !P4 ;  /* 0x0000000c14027207 */ /* 0x040fe40006000000 */
[C---:B-1----:R-:W-:Y:S01]  /*202b0*/  SEL R4, R20.reuse, R13, !P4 ;  /* 0x0000000d14047207 */ /* 0x042fe20006000000 */
[----:B------:R0:W-:Y:S04]  /*202c0*/  STL [R1+0x94], R3 ;  /* 0x0000940301007387 */ /* 0x0001e80000100800 */
[----:B------:R1:W-:Y:S04]  /*202d0*/  STL [R1+0x90], R4 ;  /* 0x0000900401007387 */ /* 0x0003e80000100800 */
[----:B------:R1:W-:Y:S01]  /*202e0*/  STL [R1+0x8c], R2 ;  /* 0x00008c0201007387 */ /* 0x0003e20000100800 */
[----:B0-----:R-:W-:-:S02]  /*202f0*/  SEL R3, R20, R23, !P4 ;  /* 0x0000001714037207 */ /* 0x001fc40006000000 */
[----:B-1----:R-:W-:-:S03]  /*20300*/  SEL R4, R20, R24, !P4 ;  /* 0x0000001814047207 */ /* 0x002fc60006000000 */
[----:B------:R0:W-:Y:S01]  /*20310*/  STL [R1+0x88], R3 ;  /* 0x0000880301007387 */ /* 0x0001e20000100800 */
[----:B------:R-:W-:-:S03]  /*20320*/  SEL R2, R20, R7, !P4 ;  /* 0x0000000714027207 */ /* 0x000fc60006000000 */
[----:B------:R1:W-:Y:S04]  /*20330*/  STL [R1+0x84], R4 ;  /* 0x0000840401007387 */ /* 0x0003e80000100800 */
[----:B------:R-:W3:Y:S01]  /*20340*/  LDL.LU R21, [R1+0x6c] ;  /* 0x00006c0001157983 */ /* 0x000ee20000300800 */
[----:B0-----:R-:W-:-:S03]  /*20350*/  SEL R3, R20, R5, !P4 ;  /* 0x0000000514037207 */ /* 0x001fc60006000000 */
[----:B------:R2:W-:Y:S04]  /*20360*/  STL [R1+0x80], R2 ;  /* 0x0000800201007387 */ /* 0x0005e80000100800 */
[----:B------:R-:W-:Y:S04]  /*20370*/  STL [R1+0x78], R3 ;  /* 0x0000780301007387 */ /* 0x000fe80000100800 */
[----:B-1----:R-:W3:Y:S04]  /*20380*/  LDL.LU R4, [R1+0x224] ;  /* 0x0002240001047983 */ /* 0x002ee80000300800 */
[----:B------:R-:W3:Y:S01]  /*20390*/  LDL.LU R22, [R1+0x244] ;  /* 0x0002440001167983 */ /* 0x000ee20000300800 */
        /* <DEDUP_REMOVED lines=8> */
[----:B------:R-:W2:Y:S04]  /*20420*/  LDL.LU R24, [R1+0x18c] ;  /* 0x00018c0001187983 */ /* 0x000ea80000300800 */
[----:B------:R-:W2:Y:S04]  /*20430*/  LDL.LU R7, [R1+0x17c] ;  /* 0x00017c0001077983 */ /* 0x000ea80000300800 */
[----:B------:R-:W2:Y:S01]  /*20440*/  LDL.LU R5, [R1+0x14c] ;  /* 0x00014c0001057983 */ /* 0x000ea20000300800 */
[----:B----4-:R-:W-:-:S05]  /*20450*/  SEL R17, R20, R26, !P4 ;  /* 0x0000001a14117207 */ /* 0x010fca0006000000 */
[----:B------:R-:W-:Y:S01]  /*20460*/  STL [R1+0x70], R17 ;  /* 0x0000701101007387 */ /* 0x000fe20000100800 */
[----:B---3--:R-:W-:-:S03]  /*20470*/  SEL R3, R20, R15, !P4 ;  /* 0x0000000f14037207 */ /* 0x008fc60006000000 */
[----:B------:R-:W3:Y:S04]  /*20480*/  LDL.LU R18, [R1+0x12c] ;  /* 0x00012c0001127983 */ /* 0x000ee80000300800 */
[----:B------:R0:W-:Y:S04]  /*20490*/  STL [R1+0x68], R3 ;  /* 0x0000680301007387 */ /* 0x0001e80000100800 */
[----:B------:R-:W4:Y:S04]  /*204a0*/  LDL.LU R26, [R1+0x9c] ;  /* 0x00009c00011a7983 */ /* 0x000f280000300800 */
[----:B------:R-:W4:Y:S04]  /*204b0*/  LDL.LU R15, [R1+0x100] ;  /* 0x00010000010f7983 */ /* 0x000f280000300800 */
[----:B------:R-:W4:Y:S04]  /*204c0*/  LDL.LU R28, [R1+0xbc] ;  /* 0x0000bc00011c7983 */ /* 0x000f280000300800 */
[----:B0-----:R-:W4:Y:S01]  /*204d0*/  LDL.LU R3, [R1+0xc0] ;  /* 0x0000c00001037983 */ /* 0x001f220000300800 */
[----:B------:R-:W-:-:S02]  /*204e0*/  SEL R17, R20, R16, !P4 ;  /* 0x0000001014117207 */ /* 0x000fc40006000000 */
[----:B------:R-:W-:-:S03]  /*204f0*/  SEL R16, R20, R6, !P4 ;  /* 0x0000000614107207 */ /* 0x000fc60006000000 */
[----:B------:R0:W-:Y:S04]  /*20500*/  STL [R1+0x64], R17 ;  /* 0x0000641101007387 */ /* 0x0001e80000100800 */
[----:B------:R-:W4:Y:S01]  /*20510*/  LDL.LU R6, [R1+0x144] ;  /* 0x0001440001067983 */ /* 0x000f220000300800 */
[----:B------:R-:W-:-:S05]  /*20520*/  SEL R11, R20, R11, !P4 ;  /* 0x0000000b140b7207 */ /* 0x000fca0006000000 */
[----:B------:R1:W-:Y:S01]  /*20530*/  STL [R1+0x60], R11 ;  /* 0x0000600b01007387 */ /* 0x0003e20000100800 */
[----:B0-----:R-:W-:-:S03]  /*20540*/  SEL R17, R20, R8, !P4 ;  /* 0x0000000814117207 */ /* 0x001fc60006000000 */
[----:B-1----:R-:W4:Y:S04]  /*20550*/  LDL.LU R11, [R1+0x7c] ;  /* 0x00007c00010b7983 */ /* 0x002f280000300800 */
[----:B------:R0:W-:Y:S04]  /*20560*/  STL [R1+0x5c], R16 ;  /* 0x00005c1001007387 */ /* 0x0001e80000100800 */
[----:B------:R-:W4:Y:S04]  /*20570*/  LDL.LU R8, [R1+0xc4] ;  /* 0x0000c40001087983 */ /* 0x000f280000300800 */
[----:B0-----:R-:W4:Y:S04]  /*20580*/  LDL.LU R16, [R1+0x3c] ;  /* 0x00003c0001107983 */ /* 0x001f280000300800 */
[----:B------:R0:W-:Y:S02]  /*20590*/  STL [R1+0x58], R17 ;  /* 0x0000581101007387 */ /* 0x0001e40000100800 */
[----:B0-----:R-:W-:-:S02]  /*205a0*/  SEL R17, R20, R10, !P4 ;  /* 0x0000000a14117207 */ /* 0x001fc40006000000 */
[C---:B------:R-:W-:Y:S01]  /*205b0*/  SEL R21, R20.reuse, R21, !P4 ;  /* 0x0000001514157207 */ /* 0x040fe20006000000 */
[----:B------:R-:W4:Y:S04]  /*205c0*/  LDL.LU R10, [R1+0xb8] ;  /* 0x0000b800010a7983 */ /* 0x000f280000300800 */
[----:B------:R0:W-:Y:S01]  /*205d0*/  STL [R1+0x54], R17 ;  /* 0x0000541101007387 */ /* 0x0001e20000100800 */
[----:B------:R-:W-:-:S03]  /*205e0*/  SEL R4, R20, R4, !P4 ;  /* 0x0000000414047207 */ /* 0x000fc60006000000 */
[----:B0-----:R-:W4:Y:S01]  /*205f0*/  LDL.LU R17, [R1+0x38] ;  /* 0x0000380001117983 */ /* 0x001f220000300800 */
[----:B------:R-:W-:-:S03]  /*20600*/  SEL R22, R20, R22, !P4 ;  /* 0x0000001614167207 */ /* 0x000fc60006000000 */
[----:B------:R0:W-:Y:S04]  /*20610*/  STL [R1+0x50], R21 ;  /* 0x0000501501007387 */ /* 0x0001e80000100800 */
[----:B0-----:R-:W4:Y:S04]  /*20620*/  LDL.LU R21, [R1+0x34] ;  /* 0x0000340001157983 */ /* 0x001f280000300800 */
[----:B------:R0:W-:Y:S04]  /*20630*/  STL [R1+0x4c], R4 ;  /* 0x00004c0401007387 */ /* 0x0001e80000100800 */
[----:B0-----:R-:W4:Y:S04]  /*20640*/  LDL.LU R4, [R1+0x18c8] ;  /* 0x0018c80001047983 */ /* 0x001f280000300800 */
[----:B------:R0:W-:Y:S04]  /*20650*/  STL [R1+0x48], R22 ;  /* 0x0000481601007387 */ /* 0x0001e80000100800 */
[----:B0-----:R-:W4:Y:S01]  /*20660*/  LDL.LU R22, [R1+0x18c4] ;  /* 0x0018c40001167983 */ /* 0x001f220000300800 */
[----:B--2---:R-:W-:-:S02]  /*20670*/  SEL R27, R20, R27, !P4 ;  /* 0x0000001b141b7207 */ /* 0x004fc40006000000 */
[----:B------:R-:W-:-:S03]  /*20680*/  SEL R14, R20, R14, !P4 ;  /* 0x0000000e140e7207 */ /* 0x000fc60006000000 */
[----:B------:R0:W-:Y:S01]  /*20690*/  STL [R1+0x44], R27 ;  /* 0x0000441b01007387 */ /* 0x0001e20000100800 */
[C---:B------:R-:W-:Y:S02]  /*206a0*/  SEL R2, R20.reuse, R2, !P4 ;  /* 0x0000000214027207 */ /* 0x040fe40006000000 */
[C---:B------:R-:W-:Y:S01]  /*206b0*/  SEL R13, R20.reuse, R13, !P4 ;  /* 0x0000000d140d7207 */ /* 0x040fe20006000000 */
[----:B0-----:R-:W2:Y:S01]  /*206c0*/  LDL.LU R27, [R1+0x18c0] ;  /* 0x0018c000011b7983 */ /* 0x001ea20000300800 */
[----:B------:R-:W-:-:S03]  /*206d0*/  SEL R12, R20, R12, !P4 ;  /* 0x0000000c140c7207 */ /* 0x000fc60006000000 */
[----:B------:R0:W-:Y:S01]  /*206e0*/  STL [R1+0x40], R14 ;  /* 0x0000400e01007387 */ /* 0x0001e20000100800 */
[C---:B------:R-:W-:Y:S02]  /*206f0*/  SEL R23, R20.reuse, R23, !P4 ;  /* 0x0000001714177207 */ /* 0x040fe40006000000 */
[C---:B------:R-:W-:Y:S01]  /*20700*/  SEL R24, R20.reuse, R24, !P4 ;  /* 0x0000001814187207 */ /* 0x040fe20006000000 */
[----:B0-----:R-:W2:Y:S04]  /*20710*/  LDL.LU R14, [R1+0x18bc] ;  /* 0x0018bc00010e7983 */ /* 0x001ea80000300800 */
[----:B------:R0:W-:Y:S01]  /*20720*/  STL [R1+0x30], R2 ;  /* 0x0000300201007387 */ /* 0x0001e20000100800 */
[----:B------:R-:W-:-:S03]  /*20730*/  SEL R7, R20, R7, !P4 ;  /* 0x0000000714077207 */ /* 0x000fc60006000000 */
[----:B0-----:R-:W2:Y:S04]  /*20740*/  LDL.LU R2, [R1+0x18b8] ;  /* 0x0018b80001027983 */ /* 0x001ea80000300800 */
[----:B------:R0:W-:Y:S04]  /*20750*/  STL [R1+0x2c], R13 ;  /* 0x00002c0d01007387 */ /* 0x0001e80000100800 */
[----:B0-----:R-:W2:Y:S04]  /*20760*/  LDL.LU R13, [R1+0x18b4] ;  /* 0x0018b400010d7983 */ /* 0x001ea80000300800 */
[----:B------:R0:W-:Y:S04]  /*20770*/  STL [R1+0x28], R12 ;  /* 0x0000280c01007387 */ /* 0x0001e80000100800 */
[----:B0-----:R-:W2:Y:S04]  /*20780*/  LDL.LU R12, [R1+0x18b0] ;  /* 0x0018b000010c7983 */ /* 0x001ea80000300800 */
[----:B------:R0:W-:Y:S01]  /*20790*/  STL [R1+0x24], R23 ;  /* 0x0000241701007387 */ /* 0x0001e20000100800 */
[----:B------:R-:W-:-:S03]  /*207a0*/  SEL R5, R20, R5, !P4 ;  /* 0x0000000514057207 */ /* 0x000fc60006000000 */
[----:B0-----:R-:W2:Y:S04]  /*207b0*/  LDL.LU R23, [R1+0x18ac] ;  /* 0x0018ac0001177983 */ /* 0x001ea80000300800 */
[----:B------:R0:W-:Y:S04]  /*207c0*/  STL [R1+0x20], R24 ;  /* 0x0000201801007387 */ /* 0x0001e80000100800 */
[----:B0-----:R-:W2:Y:S04]  /*207d0*/  LDL.LU R24, [R1+0x18a8] ;  /* 0x0018a80001187983 */ /* 0x001ea80000300800 */
[----:B------:R0:W-:Y:S04]  /*207e0*/  STL [R1+0x1c], R7 ;  /* 0x00001c0701007387 */ /* 0x0001e80000100800 */
[----:B0-----:R-:W2:Y:S01]  /*207f0*/  LDL.LU R7, [R1+0x18a4] ;  /* 0x0018a40001077983 */ /* 0x001ea20000300800 */
[----:B---3--:R-:W-:-:S02]  /*20800*/  SEL R18, R20, R18, !P4 ;  /* 0x0000001214127207 */ /* 0x008fc40006000000 */
[C---:B----4-:R-:W-:Y:S02]  /*20810*/  SEL R26, R20.reuse, R26, !P4 ;  /* 0x0000001a141a7207 */ /* 0x050fe40006000000 */
[C---:B------:R-:W-:Y:S02]  /*20820*/  SEL R15, R20.reuse, R15, !P4 ;  /* 0x0000000f140f7207 */ /* 0x040fe40006000000 */
[----:B------:R-:W-:-:S05]  /*20830*/  SEL R6, R20, R6, !P4 ;  /* 0x0000000614067207 */ /* 0x000fca0006000000 */
        /* <DEDUP_REMOVED lines=10> */
[----:B------:R-:W-:-:S02]  /*208e0*/  SEL R28, R20, R28, !P4 ;  /* 0x0000001c141c7207 */ /* 0x000fc40006000000 */
[C---:B------:R-:W-:Y:S02]  /*208f0*/  SEL R3, R20.reuse, R3, !P4 ;  /* 0x0000000314037207 */ /* 0x040fe40006000000 */
[C---:B------:R-:W-:Y:S01]  /*20900*/  SEL R8, R20.reuse, R8, !P4 ;  /* 0x0000000814087207 */ /* 0x040fe20006000000 */
[----:B------:R-:W-:Y:S01]  /*20910*/  STL [R1+0x8], R28 ;  /* 0x0000081c01007387 */ /* 0x000fe20000100800 */
[C---:B------:R-:W-:Y:S02]  /*20920*/  SEL R10, R20.reuse, R10, !P4 ;  /* 0x0000000a140a7207 */ /* 0x040fe40006000000 */
[C---:B------:R-:W-:Y:S01]  /*20930*/  SEL R11, R20.reuse, R11, !P4 ;  /* 0x0000000b140b7207 */ /* 0x040fe20006000000 */
[----:B------:R-:W-:Y:S01]  /*20940*/  STL [R1+0x1828], R3 ;  /* 0x0018280301007387 */ /* 0x000fe20000100800 */
[C---:B------:R-:W-:Y:S02]  /*20950*/  SEL R16, R20.reuse, R16, !P4 ;  /* 0x0000001014107207 */ /* 0x040fe40006000000 */
[----:B------:R-:W-:-:S02]  /*20960*/  SEL R17, R20, R17, !P4 ;  /* 0x0000001114117207 */ /* 0x000fc40006000000 */
[C---:B------:R-:W-:Y:S02]  /*20970*/  SEL R21, R20.reuse, R21, !P4 ;  /* 0x0000001514157207 */ /* 0x040fe40006000000 */
[C---:B------:R-:W-:Y:S02]  /*20980*/  SEL R4, R20.reuse, R4, !P4 ;  /* 0x0000000414047207 */ /* 0x040fe40006000000 */
[C---:B------:R-:W-:Y:S02]  /*20990*/  SEL R22, R20.reuse, R22, !P4 ;  /* 0x0000001614167207 */ /* 0x040fe40006000000 */
[C---:B--2---:R-:W-:Y:S02]  /*209a0*/  SEL R27, R20.reuse, R27, !P4 ;  /* 0x0000001b141b7207 */ /* 0x044fe40006000000 */
[C---:B------:R-:W-:Y:S02]  /*209b0*/  SEL R14, R20.reuse, R14, !P4 ;  /* 0x0000000e140e7207 */ /* 0x040fe40006000000 */
[----:B------:R-:W-:-:S02]  /*209c0*/  SEL R2, R20, R2, !P4 ;  /* 0x0000000214027207 */ /* 0x000fc40006000000 */
[C---:B------:R-:W-:Y:S02]  /*209d0*/  SEL R13, R20.reuse, R13, !P4 ;  /* 0x0000000d140d7207 */ /* 0x040fe40006000000 */
[C---:B------:R-:W-:Y:S02]  /*209e0*/  SEL R12, R20.reuse, R12, !P4 ;  /* 0x0000000c140c7207 */ /* 0x040fe40006000000 */
[C---:B------:R-:W-:Y:S02]  /*209f0*/  SEL R23, R20.reuse, R23, !P4 ;  /* 0x0000001714177207 */ /* 0x040fe40006000000 */
[C---:B------:R-:W-:Y:S02]  /*20a00*/  SEL R24, R20.reuse, R24, !P4 ;  /* 0x0000001814187207 */ /* 0x040fe40006000000 */
[C---:B------:R-:W-:Y:S02]  /*20a10*/  SEL R7, R20.reuse, R7, !P4 ;  /* 0x0000000714077207 */ /* 0x040fe40006000000 */
[----:B---3--:R-:W-:-:S05]  /*20a20*/  SEL R6, R20, R6, !P4 ;  /* 0x0000000614067207 */ /* 0x008fca0006000000 */
[----:B------:R-:W-:Y:S04]  /*20a30*/  STL [R1+0x4], R6 ;  /* 0x0000040601007387 */ /* 0x000fe80000100800 */
[----:B------:R-:W-:Y:S04]  /*20a40*/  STL [R1+0x182c], R8 ;  /* 0x00182c0801007387 */ /* 0x000fe80000100800 */
[----:B------:R0:W-:Y:S04]  /*20a50*/  STL [R1+0x1830], R10 ;  /* 0x0018300a01007387 */ /* 0x0001e80000100800 */
[----:B------:R-:W-:Y:S04]  /*20a60*/  STL [R1+0x1834], R11 ;  /* 0x0018340b01007387 */ /* 0x000fe80000100800 */
[----:B------:R-:W-:Y:S04]  /*20a70*/  STL [R1+0x183c], R16 ;  /* 0x00183c1001007387 */ /* 0x000fe80000100800 */
[----:B------:R1:W-:Y:S04]  /*20a80*/  STL [R1+0x1840], R17 ;  /* 0x0018401101007387 */ /* 0x0003e80000100800 */
[----:B0-----:R-:W2:Y:S04]  /*20a90*/  LDL.LU R10, [R1+0x7e8] ;  /* 0x0007e800010a7983 */ /* 0x001ea80000300800 */
[----:B------:R-:W3:Y:S04]  /*20aa0*/  LDL.LU R8, [R1+0x7e4] ;  /* 0x0007e40001087983 */ /* 0x000ee80000300800 */
[----:B------:R-:W2:Y:S04]  /*20ab0*/  LDL.LU R3, [R1+0x7e0] ;  /* 0x0007e00001037983 */ /* 0x000ea80000300800 */
[----:B-1----:R-:W2:Y:S01]  /*20ac0*/  LDL.LU R17, [R1+0x7d8] ;  /* 0x0007d80001117983 */ /* 0x002ea20000300800 */
[----:B----4-:R-:W-:-:S03]  /*20ad0*/  SEL R26, R20, R26, !P4 ;  /* 0x0000001a141a7207 */ /* 0x010fc60006000000 */
[----:B------:R-:W4:Y:S01]  /*20ae0*/  LDL.LU R16, [R1+0x7d4] ;  /* 0x0007d40001107983 */ /* 0x000f220000300800 */
[----:B------:R-:W-:-:S03]  /*20af0*/  SEL R18, R20, R18, !P4 ;  /* 0x0000001214127207 */ /* 0x000fc60006000000 */
[----:B------:R-:W2:Y:S04]  /*20b00*/  LDL.LU R11, [R1+0x7d0] ;  /* 0x0007d000010b7983 */ /* 0x000ea80000300800 */
[----:B------:R-:W2:Y:S01]  /*20b10*/  LDL.LU R6, [R1+0x7cc] ;  /* 0x0007cc0001067983 */ /* 0x000ea20000300800 */
[----:B------:R-:W-:-:S03]  /*20b20*/  SEL R15, R20, R15, !P4 ;  /* 0x0000000f140f7207 */ /* 0x000fc60006000000 */
[----:B------:R0:W-:Y:S01]  /*20b30*/  STL [R1+0x1844], R21 ;  /* 0x0018441501007387 */ /* 0x0001e20000100800 */
[----:B------:R-:W-:-:S03]  /*20b40*/  SEL R5, R20, R5, !P4 ;  /* 0x0000000514057207 */ /* 0x000fc60006000000 */
[----:B0-----:R-:W2:Y:S04]  /*20b50*/  LDL.LU R21, [R1+0x7dc] ;  /* 0x0007dc0001157983 */ /* 0x001ea80000300800 */
[----:B------:R0:W-:Y:S04]  /*20b60*/  STL [R1+0x1848], R15 ;  /* 0x0018480f01007387 */ /* 0x0001e80000100800 */
        /* <DEDUP_REMOVED lines=22> */
[----:B0-----:R-:W3:Y:S04]  /*20cd0*/  LDL.LU R27, [R1+0x818] ;  /* 0x00081800011b7983 */ /* 0x001ee80000300800 */
[----:B------:R0:W-:Y:S04]  /*20ce0*/  STL [R1+0x1878], R22 ;  /* 0x0018781601007387 */ /* 0x0001e80000100800 */
[----:B0-----:R-:W3:Y:S04]  /*20cf0*/  LDL R22, [R1+0x1764] ;  /* 0x0017640001167983 */ /* 0x001ee80000100800 */
[----:B------:R0:W-:Y:S04]  /*20d00*/  STL [R1+0x187c], R4 ;  /* 0x00187c0401007387 */ /* 0x0001e80000100800 */
[----:B0-----:R-:W4:Y:S04]  /*20d10*/  LDL.LU R4, [R1+0x1ec] ;  /* 0x0001ec0001047983 */ /* 0x001f280000300800 */
[----:B------:R-:W0:Y:S01]  /*20d20*/  S2R R28, SR_TID.X ;  /* 0x00000000001c7919 */ /* 0x000e220000002100 */
[----:B------:R-:W-:-:S02]  /*20d30*/  SEL R9, R20, R9, !P4 ;  /* 0x0000000914097207 */ /* 0x000fc40006000000 */
[C---:B------:R-:W-:Y:S02]  /*20d40*/  SEL R29, R20.reuse, R29, !P4 ;  /* 0x0000001d141d7207 */ /* 0x040fe40006000000 */
[----:B------:R-:W-:Y:S01]  /*20d50*/  SEL R25, R20, R25, !P4 ;  /* 0x0000001914197207 */ /* 0x000fe20006000000 */
[----:B------:R2:W-:Y:S04]  /*20d60*/  STL [R1+0x1880], R9 ;  /* 0x0018800901007387 */ /* 0x0005e80000100800 */
[----:B------:R-:W-:Y:S01]  /*20d70*/  STL [R1+0x1884], R29 ;  /* 0x0018841d01007387 */ /* 0x000fe20000100800 */
[----:B0-----:R-:W-:-:S05]  /*20d80*/  LOP3.LUT R28, R28, 0x3f, RZ, 0xc0, !PT ;  /* 0x0000003f1c1c7812 */ /* 0x001fca00078ec0ff */
[----:B------:R-:W-:Y:S01]  /*20d90*/  IMAD R28, R28, c[0x0][0x18c], RZ ;  /* 0x000063001c1c7a24 */ /* 0x000fe200078e02ff */
[----:B------:R-:W-:Y:S04]  /*20da0*/  STL [R1+0x1888], R25 ;  /* 0x0018881901007387 */ /* 0x000fe80000100800 */
[----:B------:R-:W-:Y:S01]  /*20db0*/  LEA.HI.X.SX32 R28, R28, c[0x0][0x16c], 0x1, P6 ;  /* 0x00005b001c1c7a11 */ /* 0x000fe200030f0eff */
[----:B--2---:R-:W-:Y:S02]  /*20dc0*/  IMAD R9, R14, c[0x0][0x190], RZ ;  /* 0x000064000e097a24 */ /* 0x004fe400078e02ff */
[----:B---3--:R-:W-:Y:S01]  /*20dd0*/  IMAD R0, R0, 0x4, R22 ;  /* 0x0000000400007824 */ /* 0x008fe200078e0216 */
[----:B----4-:R-:W-:Y:S01]  /*20de0*/  SEL R20, R20, R4, !P4 ;  /* 0x0000000414147207 */ /* 0x010fe20006000000 */
[----:B------:R-:W-:-:S04]  /*20df0*/  IMAD R4, R27, c[0x0][0x190], RZ ;  /* 0x000064001b047a24 */ /* 0x000fc800078e02ff */
[----:B------:R-:W-:Y:S04]  /*20e00*/  STL [R1+0x188c], R20 ;  /* 0x00188c1401007387 */ /* 0x000fe80000100800 */
[----:B------:R-:W-:Y:S04]  /*20e10*/  STL [R1+0x1890], R28 ;  /* 0x0018901c01007387 */ /* 0x000fe80000100800 */
[----:B------:R0:W-:Y:S04]  /*20e20*/  STL [R1+0x17d4], R0 ;  /* 0x0017d40001007387 */ /* 0x0001e80000100800 */
[----:B------:R1:W-:Y:S01]  /*20e30*/  STL [R1+0x34], R4 ;  /* 0x0000340401007387 */ /* 0x0003e20000100800 */
[----:B0-----:R-:W-:-:S03]  /*20e40*/  IMAD R0, R2, c[0x0][0x190], RZ ;  /* 0x0000640002007a24 */ /* 0x001fc600078e02ff */
[----:B------:R-:W-:Y:S01]  /*20e50*/  STL [R1+0x38], R9 ;  /* 0x0000380901007387 */ /* 0x000fe20000100800 */
[----:B------:R-:W-:Y:S02]  /*20e60*/  IMAD R2, R12, c[0x0][0x190], RZ ;  /* 0x000064000c027a24 */ /* 0x000fe400078e02ff */
[----:B-1----:R-:W-:Y:S01]  /*20e70*/  IMAD R4, R13, c[0x0][0x190], RZ ;  /* 0x000064000d047a24 */ /* 0x002fe200078e02ff */
[----:B------:R0:W-:Y:S04]  /*20e80*/  STL [R1+0x3c], R0 ;  /* 0x00003c0001007387 */ /* 0x0001e80000100800 */
[----:B------:R1:W-:Y:S01]  /*20e90*/  STL [R1+0x6c], R4 ;  /* 0x00006c0401007387 */ /* 0x0003e20000100800 */
[----:B0-----:R-:W-:-:S03]  /*20ea0*/  IMAD R0, R23, c[0x0][0x190], RZ ;  /* 0x0000640017007a24 */ /* 0x001fc600078e02ff */
[----:B------:R0:W-:Y:S01]  /*20eb0*/  STL [R1+0x7c], R2 ;  /* 0x00007c0201007387 */ /* 0x0001e20000100800 */
[----:B-1----:R-:W-:-:S03]  /*20ec0*/  IMAD R4, R24, c[0x0][0x190], RZ ;  /* 0x0000640018047a24 */ /* 0x002fc600078e02ff */
        /* <DEDUP_REMOVED lines=16> */
[----:B------:R-:W2:Y:S04]  /*20fd0*/  LDL.LU R10, [R1+0x7c8] ;  /* 0x0007c800010a7983 */ /* 0x000ea80000300800 */
[----:B------:R1:W-:Y:S01]  /*20fe0*/  STL [R1+0x124], R2 ;  /* 0x0001240201007387 */ /* 0x0003e20000100800 */
[----:B0-----:R-:W-:-:S03]  /*20ff0*/  IMAD R4, R21, c[0x0][0x190], RZ ;  /* 0x0000640015047a24 */ /* 0x001fc600078e02ff */
[----:B------:R-:W3:Y:S04]  /*21000*/  LDL.LU R8, [R1+0x7c4] ;  /* 0x0007c40001087983 */ /* 0x000ee80000300800 */
[----:B------:R0:W-:Y:S01]  /*21010*/  STL [R1+0x12c], R0 ;  /* 0x00012c0001007387 */ /* 0x0001e20000100800 */
[----:B-1----:R-:W-:-:S03]  /*21020*/  IMAD R2, R17, c[0x0][0x190], RZ ;  /* 0x0000640011027a24 */ /* 0x002fc600078e02ff */
[----:B------:R-:W4:Y:S01]  /*21030*/  LDL.LU R3, [R1+0x7c0] ;  /* 0x0007c00001037983 */ /* 0x000f220000300800 */
[----:B0-----:R-:W-:-:S03]  /*21040*/  IMAD R0, R16, c[0x0][0x190], RZ ;  /* 0x0000640010007a24 */ /* 0x001fc600078e02ff */
[----:B------:R0:W-:Y:S04]  /*21050*/  STL [R1+0x144], R4 ;  /* 0x0001440401007387 */ /* 0x0001e80000100800 */
[----:B------:R1:W-:Y:S04]  /*21060*/  STL [R1+0x14c], R2 ;  /* 0x00014c0201007387 */ /* 0x0003e80000100800 */
[----:B------:R1:W-:Y:S01]  /*21070*/  STL [R1+0x17c], R0 ;  /* 0x00017c0001007387 */ /* 0x0003e20000100800 */
[----:B0-----:R-:W-:Y:S02]  /*21080*/  IMAD R4, R11, c[0x0][0x190], RZ ;  /* 0x000064000b047a24 */ /* 0x001fe400078e02ff */
[----:B-1----:R-:W-:Y:S01]  /*21090*/  IMAD R2, R6, c[0x0][0x190], RZ ;  /* 0x0000640006027a24 */ /* 0x002fe200078e02ff */
[----:B------:R-:W4:Y:S04]  /*210a0*/  LDL.LU R0, [R1+0x7bc] ;  /* 0x0007bc0001007983 */ /* 0x000f280000300800 */
[----:B------:R0:W-:Y:S04]  /*210b0*/  STL [R1+0x18c], R4 ;  /* 0x00018c0401007387 */ /* 0x0001e80000100800 */
[----:B------:R-:W4:Y:S04]  /*210c0*/  LDL.LU R28, [R1+0x7b8] ;  /* 0x0007b800011c7983 */ /* 0x000f280000300800 */
[----:B------:R1:W-:Y:S04]  /*210d0*/  STL [R1+0x1ac], R2 ;  /* 0x0001ac0201007387 */ /* 0x0003e80000100800 */
[----:B------:R-:W4:Y:S04]  /*210e0*/  LDL.LU R20, [R1+0x7b4] ;  /* 0x0007b40001147983 */ /* 0x000f280000300800 */
[----:B------:R-:W4:Y:S04]  /*210f0*/  LDL.LU R25, [R1+0x7b0] ;  /* 0x0007b00001197983 */ /* 0x000f280000300800 */
[----:B------:R-:W4:Y:S04]  /*21100*/  LDL.LU R29, [R1+0x7ac] ;  /* 0x0007ac00011d7983 */ /* 0x000f280000300800 */
[----:B------:R-:W4:Y:S04]  /*21110*/  LDL.LU R9, [R1+0x7a8] ;  /* 0x0007a80001097983 */ /* 0x000f280000300800 */
        /* <DEDUP_REMOVED lines=16> */
[----:B------:R-:W4:Y:S01]  /*21220*/  LDL.LU R6, [R1+0x764] ;  /* 0x0007640001067983 */ /* 0x000f220000300800 */
[----:B--2---:R-:W-:-:S05]  /*21230*/  IMAD R10, R10, c[0x0][0x190], RZ ;  /* 0x000064000a0a7a24 */ /* 0x004fca00078e02ff */
[----:B------:R0:W-:Y:S01]  /*21240*/  STL [R1+0x1cc], R10 ;  /* 0x0001cc0a01007387 */ /* 0x0001e20000100800 */
[----:B---3--:R-:W-:-:S03]  /*21250*/  IMAD R8, R8, c[0x0][0x190], RZ ;  /* 0x0000640008087a24 */ /* 0x008fc600078e02ff */
[----:B------:R-:W2:Y:S04]  /*21260*/  LDL.LU R21, [R1+0x760] ;  /* 0x0007600001157983 */ /* 0x000ea80000300800 */
[----:B------:R1:W-:Y:S01]  /*21270*/  STL [R1+0x1ec], R8 ;  /* 0x0001ec0801007387 */ /* 0x0003e20000100800 */
[----:B----4-:R-:W-:-:S03]  /*21280*/  IMAD R3, R3, c[0x0][0x190], RZ ;  /* 0x0000640003037a24 */ /* 0x010fc600078e02ff */
[----:B------:R-:W3:Y:S04]  /*21290*/  LDL.LU R17, [R1+0x75c] ;  /* 0x00075c0001117983 */ /* 0x000ee80000300800 */
[----:B------:R4:W-:Y:S04]  /*212a0*/  STL [R1+0x1f8], R3 ;  /* 0x0001f80301007387 */ /* 0x0009e80000100800 */
[----:B0-----:R-:W3:Y:S04]  /*212b0*/  LDL.LU R10, [R1+0x758] ;  /* 0x00075800010a7983 */ /* 0x001ee80000300800 */
[----:B-1----:R-:W3:Y:S04]  /*212c0*/  LDL.LU R8, [R1+0x754] ;  /* 0x0007540001087983 */ /* 0x002ee80000300800 */
[----:B----4-:R-:W3:Y:S01]  /*212d0*/  LDL.LU R3, [R1+0x750] ;  /* 0x0007500001037983 */ /* 0x010ee20000300800 */
[----:B------:R-:W-:-:S05]  /*212e0*/  IMAD R0, R0, c[0x0][0x190], RZ ;  /* 0x0000640000007a24 */ /* 0x000fca00078e02ff */
[----:B------:R0:W-:Y:S02]  /*212f0*/  STL [R1+0x1fc], R0 ;  /* 0x0001fc0001007387 */ /* 0x0001e40000100800 */
[----:B0-----:R-:W-:Y:S02]  /*21300*/  IMAD R0, R28, c[0x0][0x190], RZ ;  /* 0x000064001c007a24 */ /* 0x001fe400078e02ff */
[----:B------:R-:W-:Y:S02]  /*21310*/  IMAD R20, R20, c[0x0][0x190], RZ ;  /* 0x0000640014147a24 */ /* 0x000fe400078e02ff */
[----:B------:R-:W-:Y:S01]  /*21320*/  IMAD R25, R25, c[0x0][0x190], RZ ;  /* 0x0000640019197a24 */ /* 0x000fe200078e02ff */
[----:B------:R0:W-:Y:S04]  /*21330*/  STL [R1+0x224], R0 ;  /* 0x0002240001007387 */ /* 0x0001e80000100800 */
[----:B------:R1:W-:Y:S01]  /*21340*/  STL [R1+0x244], R20 ;  /* 0x0002441401007387 */ /* 0x0003e20000100800 */
[----:B0-----:R-:W-:-:S03]  /*21350*/  IMAD R0, R29, c[0x0][0x190], RZ ;  /* 0x000064001d007a24 */ /* 0x001fc600078e02ff */
[----:B------:R-:W-:Y:S01]  /*21360*/  STL [R1+0x2ec], R25 ;  /* 0x0002ec1901007387 */ /* 0x000fe20000100800 */
[----:B-1----:R-:W-:-:S03]  /*21370*/  IMAD R20, R9, c[0x0][0x190], RZ ;  /* 0x0000640009147a24 */ /* 0x002fc600078e02ff */
[----:B------:R0:W-:Y:S01]  /*21380*/  STL [R1+0x2f0], R0 ;  /* 0x0002f00001007387 */ /* 0x0001e20000100800 */
[----:B------:R-:W-:Y:S02]  /*21390*/  IMAD R9, R4, c[0x0][0x190], RZ ;  /* 0x0000640004097a24 */ /* 0x000fe400078e02ff */
[----:B------:R-:W-:Y:S01]  /*213a0*/  IMAD R4, R27, c[0x0][0x190], RZ ;  /* 0x000064001b047a24 */ /* 0x000fe200078e02ff */
[----:B------:R-:W-:Y:S01]  /*213b0*/  STL [R1+0x338], R20 ;  /* 0x0003381401007387 */ /* 0x000fe20000100800 */
[----:B0-----:R-:W-:-:S03]  /*213c0*/  IMAD R0, R22, c[0x0][0x190], RZ ;  /* 0x0000640016007a24 */ /* 0x001fc600078e02ff */
[----:B------:R0:W-:Y:S04]  /*213d0*/  STL [R1+0x438], R9 ;  /* 0x0004380901007387 */ /* 0x0001e80000100800 */
[----:B------:R1:W-:Y:S04]  /*213e0*/  STL [R1+0x604], R0 ;  /* 0x0006040001007387 */ /* 0x0003e80000100800 */
[----:B------:R1:W-:Y:S01]  /*213f0*/  STL [R1+0x860], R4 ;  /* 0x0008600401007387 */ /* 0x0003e20000100800 */
[----:B0-----:R-:W-:Y:S02]  /*21400*/  IMAD R9, R14, c[0x0][0x190], RZ ;  /* 0x000064000e097a24 */ /* 0x001fe400078e02ff */
[----:B-1----:R-:W-:-:S03]  /*21410*/  IMAD R0, R2, c[0x0][0x190], RZ ;  /* 0x0000640002007a24 */ /* 0x002fc600078e02ff */
[----:B------:R-:W-:Y:S01]  /*21420*/  STL [R1+0x868], R9 ;  /* 0x0008680901007387 */ /* 0x000fe20000100800 */
[----:B------:R-:W-:Y:S02]  /*21430*/  IMAD R2, R12, c[0x0][0x190], RZ ;  /* 0x000064000c027a24 */ /* 0x000fe400078e02ff */
[----:B------:R-:W-:Y:S01]  /*21440*/  IMAD R4, R13, c[0x0][0x190], RZ ;  /* 0x000064000d047a24 */ /* 0x000fe200078e02ff */
        /* <DEDUP_REMOVED lines=21> */
[----:B------:R-:W4:Y:S04]  /*215a0*/  LDL.LU R16, [R1+0x74c] ;  /* 0x00074c0001107983 */ /* 0x000f280000300800 */
[----:B------:R3:W-:Y:S04]  /*215b0*/  STL [R1+0x8c8], R2 ;  /* 0x0008c80201007387 */ /* 0x0007e80000100800 */
[----:B------:R-:W4:Y:S04]  /*215c0*/  LDL.LU R11, [R1+0x748] ;  /* 0x00074800010b7983 */ /* 0x000f280000300800 */
[----:B------:R0:W-:Y:S04]  /*215d0*/  STL [R1+0x764], R0 ;  /* 0x0007640001007387 */ /* 0x0001e80000100800 */
[----:B------:R-:W4:Y:S01]  /*215e0*/  LDL.LU R6, [R1+0x744] ;  /* 0x0007440001067983 */ /* 0x000f220000300800 */
[----:B--2---:R-:W-:-:S02]  /*215f0*/  IMAD R4, R21, c[0x0][0x190], RZ ;  /* 0x0000640015047a24 */ /* 0x004fc400078e02ff */
[----:B---3--:R-:W-:-:S03]  /*21600*/  IMAD R2, R17, c[0x0][0x190], RZ ;  /* 0x0000640011027a24 */ /* 0x008fc600078e02ff */
[----:B------:R1:W-:Y:S01]  /*21610*/  STL [R1+0x760], R4 ;  /* 0x0007600401007387 */ /* 0x0003e20000100800 */
[----:B0-----:R-:W-:-:S03]  /*21620*/  IMAD R0, R10, c[0x0][0x190], RZ ;  /* 0x000064000a007a24 */ /* 0x001fc600078e02ff */
[----:B------:R0:W-:Y:S01]  /*21630*/  STL [R1+0x75c], R2 ;  /* 0x00075c0201007387 */ /* 0x0001e20000100800 */
[----:B-1----:R-:W-:-:S03]  /*21640*/  IMAD R4, R8, c[0x0][0x190], RZ ;  /* 0x0000640008047a24 */ /* 0x002fc600078e02ff */
[----:B------:R1:W-:Y:S01]  /*21650*/  STL [R1+0x758], R0 ;  /* 0x0007580001007387 */ /* 0x0003e20000100800 */
[----:B0-----:R-:W-:-:S03]  /*21660*/  IMAD R2, R3, c[0x0][0x190], RZ ;  /* 0x0000640003027a24 */ /* 0x001fc600078e02ff */
[----:B-1----:R-:W2:Y:S04]  /*21670*/  LDL.LU R0, [R1+0x740] ;  /* 0x0007400001007983 */ /* 0x002ea80000300800 */
[----:B------:R0:W-:Y:S04]  /*21680*/  STL [R1+0x754], R4 ;  /* 0x0007540401007387 */ /* 0x0001e80000100800 */
[----:B------:R-:W3:Y:S04]  /*21690*/  LDL.LU R28, [R1+0x73c] ;  /* 0x00073c00011c7983 */ /* 0x000ee80000300800 */
[----:B------:R1:W-:Y:S04]  /*216a0*/  STL [R1+0x750], R2 ;  /* 0x0007500201007387 */ /* 0x0003e80000100800 */
[----:B------:R-:W3:Y:S04]  /*216b0*/  LDL.LU R20, [R1+0x738] ;  /* 0x0007380001147983 */ /* 0x000ee80000300800 */
[----:B------:R-:W3:Y:S04]  /*216c0*/  LDL.LU R25, [R1+0x734] ;  /* 0x0007340001197983 */ /* 0x000ee80000300800 */
[----:B------:R-:W3:Y:S04]  /*216d0*/  LDL.LU R29, [R1+0x730] ;  /* 0x00073000011d7983 */ /* 0x000ee80000300800 */
[----:B------:R-:W3:Y:S04]  /*216e0*/  LDL.LU R9, [R1+0x72c] ;  /* 0x00072c0001097983 */ /* 0x000ee80000300800 */
        /* <DEDUP_REMOVED lines=16> */
[----:B------:R-:W3:Y:S01]  /*217f0*/  LDL.LU R3, [R1+0x6e8] ;  /* 0x0006e80001037983 */ /* 0x000ee20000300800 */
[----:B----4-:R-:W-:-:S05]  /*21800*/  IMAD R16, R16, c[0x0][0x190], RZ ;  /* 0x0000640010107a24 */ /* 0x010fca00078e02ff */
[----:B------:R0:W-:Y:S01]  /*21810*/  STL [R1+0x74c], R16 ;  /* 0x00074c1001007387 */ /* 0x0001e20000100800 */
[----:B------:R-:W-:-:S03]  /*21820*/  IMAD R11, R11, c[0x0][0x190], RZ ;  /* 0x000064000b0b7a24 */ /* 0x000fc600078e02ff */
[----:B------:R-:W4:Y:S04]  /*21830*/  LDL.LU R21, [R1+0x6e4] ;  /* 0x0006e40001157983 */ /* 0x000f280000300800 */
[----:B------:R1:W-:Y:S01]  /*21840*/  STL [R1+0x748], R11 ;  /* 0x0007480b01007387 */ /* 0x0003e20000100800 */
[----:B------:R-:W-:-:S03]  /*21850*/  IMAD R6, R6, c[0x0][0x190], RZ ;  /* 0x0000640006067a24 */ /* 0x000fc600078e02ff */
[----:B------:R-:W4:Y:S04]  /*21860*/  LDL.LU R17, [R1+0x6e0] ;  /* 0x0006e00001117983 */ /* 0x000f280000300800 */
[----:B------:R1:W-:Y:S04]  /*21870*/  STL [R1+0x744], R6 ;  /* 0x0007440601007387 */ /* 0x0003e80000100800 */
[----:B0-----:R-:W4:Y:S04]  /*21880*/  LDL.LU R16, [R1+0x6dc] ;  /* 0x0006dc0001107983 */ /* 0x001f280000300800 */
[----:B-1----:R-:W4:Y:S04]  /*21890*/  LDL.LU R11, [R1+0x6d8] ;  /* 0x0006d800010b7983 */ /* 0x002f280000300800 */
[----:B------:R-:W4:Y:S01]  /*218a0*/  LDL.LU R6, [R1+0x6d4] ;  /* 0x0006d40001067983 */ /* 0x000f220000300800 */
[----:B--2---:R-:W-:-:S05]  /*218b0*/  IMAD R0, R0, c[0x0][0x190], RZ ;  /* 0x0000640000007a24 */ /* 0x004fca00078e02ff */
[----:B------:R3:W-:Y:S02]  /*218c0*/  STL [R1+0x740], R0 ;  /* 0x0007400001007387 */ /* 0x0007e40000100800 */
[----:B---3--:R-:W-:Y:S02]  /*218d0*/  IMAD R0, R28, c[0x0][0x190], RZ ;  /* 0x000064001c007a24 */ /* 0x008fe400078e02ff */
        /* <DEDUP_REMOVED lines=19> */
[----:B--2---:R-:W-:Y:S01]  /*21a10*/  IMAD R4, R13, c[0x0][0x190], RZ ;  /* 0x000064000d047a24 */ /* 0x004fe200078e02ff */
        /* <DEDUP_REMOVED lines=22> */
[----:B------:R0:W-:Y:S04]  /*21b80*/  STL [R1+0x6ec], R2 ;  /* 0x0006ec0201007387 */ /* 0x0001e80000100800 */
[----:B------:R-:W3:Y:S01]  /*21b90*/  LDL.LU R8, [R1+0x6cc] ;  /* 0x0006cc0001087983 */ /* 0x000ee20000300800 */
[----:B----4-:R-:W-:-:S03]  /*21ba0*/  IMAD R4, R21, c[0x0][0x190], RZ ;  /* 0x0000640015047a24 */ /* 0x010fc600078e02ff */
[----:B------:R1:W-:Y:S04]  /*21bb0*/  STL [R1+0x6e8], R0 ;  /* 0x0006e80001007387 */ /* 0x0003e80000100800 */
[----:B------:R-:W4:Y:S01]  /*21bc0*/  LDL.LU R3, [R1+0x6c8] ;  /* 0x0006c80001037983 */ /* 0x000f220000300800 */
[----:B0-----:R-:W-:-:S03]  /*21bd0*/  IMAD R2, R17, c[0x0][0x190], RZ ;  /* 0x0000640011027a24 */ /* 0x001fc600078e02ff */
[----:B------:R0:W-:Y:S01]  /*21be0*/  STL [R1+0x6e4], R4 ;  /* 0x0006e40401007387 */ /* 0x0001e20000100800 */
[----:B-1----:R-:W-:-:S03]  /*21bf0*/  IMAD R0, R16, c[0x0][0x190], RZ ;  /* 0x0000640010007a24 */ /* 0x002fc600078e02ff */
[----:B------:R1:W-:Y:S01]  /*21c00*/  STL [R1+0x6e0], R2 ;  /* 0x0006e00201007387 */ /* 0x0003e20000100800 */
[----:B0-----:R-:W-:-:S03]  /*21c10*/  IMAD R4, R11, c[0x0][0x190], RZ ;  /* 0x000064000b047a24 */ /* 0x001fc600078e02ff */
[----:B------:R0:W-:Y:S01]  /*21c20*/  STL [R1+0x6dc], R0 ;  /* 0x0006dc0001007387 */ /* 0x0001e20000100800 */
[----:B-1----:R-:W-:-:S03]  /*21c30*/  IMAD R2, R6, c[0x0][0x190], RZ ;  /* 0x0000640006027a24 */ /* 0x002fc600078e02ff */
[----:B0-----:R-:W4:Y:S04]  /*21c40*/  LDL.LU R0, [R1+0x6c0] ;  /* 0x0006c00001007983 */ /* 0x001f280000300800 */
        /* <DEDUP_REMOVED lines=1100> */
[----:B------:R-:W-:Y:S01]  /*26110*/  STL [R1+0xc8], R4 ;  /* 0x0000c80401007387 */ /* 0x000fe20000100800 */
[----:B-1----:R-:W-:-:S03]  /*26120*/  IMAD R0, R3, c[0x0][0x190], RZ ;  /* 0x0000640003007a24 */ /* 0x002fc600078e02ff */
[----:B------:R-:W2:Y:S04]  /*26130*/  LDL.LU R10, [R1+0x94] ;  /* 0x00009400010a7983 */ /* 0x000ea80000300800 */
[----:B------:R4:W-:Y:S04]  /*26140*/  STL [R1+0xb4], R2 ;  /* 0x0000b40201007387 */ /* 0x0009e80000100800 */
[----:B------:R-:W3:Y:S04]  /*26150*/  LDL.LU R8, [R1+0x90] ;  /* 0x0000900001087983 */ /* 0x000ee80000300800 */
[----:B------:R0:W-:Y:S01]  /*26160*/  STL [R1+0xb0], R0 ;  /* 0x0000b00001007387 */ /* 0x0001e20000100800 */
[----:B----4-:R-:W-:-:S03]  /*26170*/  IMAD R2, R21, c[0x0][0x190], RZ ;  /* 0x0000640015027a24 */ /* 0x010fc600078e02ff */
[----:B------:R-:W4:Y:S01]  /*26180*/  LDL.LU R3, [R1+0x8c] ;  /* 0x00008c0001037983 */ /* 0x000f220000300800 */
[----:B0-----:R-:W-:-:S03]  /*26190*/  IMAD R0, R17, c[0x0][0x190], RZ ;  /* 0x0000640011007a24 */ /* 0x001fc600078e02ff */
[----:B------:R0:W-:Y:S01]  /*261a0*/  STL [R1+0xac], R2 ;  /* 0x0000ac0201007387 */ /* 0x0001e20000100800 */
[----:B------:R-:W-:-:S03]  /*261b0*/  IMAD R4, R16, c[0x0][0x190], RZ ;  /* 0x0000640010047a24 */ /* 0x000fc600078e02ff */
        /* <DEDUP_REMOVED lines=35> */
[----:B0-----:R-:W3:Y:S04]  /*263f0*/  LDL.LU R10, [R1+0x14] ;  /* 0x00001400010a7983 */ /* 0x001ee80000300800 */
[----:B------:R0:W-:Y:S04]  /*26400*/  STL [R1+0x8c], R0 ;  /* 0x00008c0001007387 */ /* 0x0001e80000100800 */
[----:B-1----:R-:W4:Y:S04]  /*26410*/  LDL.LU R8, [R1+0x10] ;  /* 0x0000100001087983 */ /* 0x002f280000300800 */
[----:B------:R-:W2:Y:S04]  /*26420*/  LDL.LU R3, [R1+0xc] ;  /* 0x00000c0001037983 */ /* 0x000ea80000300800 */
[----:B0-----:R-:W2:Y:S01]  /*26430*/  LDL.LU R0, [R1+0x4] ;  /* 0x0000040001007983 */ /* 0x001ea20000300800 */
[----:B------:R-:W-:-:S05]  /*26440*/  IMAD R28, R28, c[0x0][0x190], RZ ;  /* 0x000064001c1c7a24 */ /* 0x000fca00078e02ff */
[----:B------:R0:W-:Y:S01]  /*26450*/  STL [R1+0x88], R28 ;  /* 0x0000881c01007387 */ /* 0x0001e20000100800 */
[----:B------:R-:W-:-:S03]  /*26460*/  IMAD R20, R20, c[0x0][0x190], RZ ;  /* 0x0000640014147a24 */ /* 0x000fc600078e02ff */
[----:B0-----:R-:W2:Y:S01]  /*26470*/  LDL.LU R28, [R1+0x1890] ;  /* 0x00189000011c7983 */ /* 0x001ea20000300800 */
[----:B------:R-:W-:-:S03]  /*26480*/  IMAD R25, R25, c[0x0][0x190], RZ ;  /* 0x0000640019197a24 */ /* 0x000fc600078e02ff */
[----:B------:R0:W-:Y:S01]  /*26490*/  STL [R1+0x84], R20 ;  /* 0x0000841401007387 */ /* 0x0001e20000100800 */
[----:B------:R-:W-:Y:S02]  /*264a0*/  IMAD R29, R29, c[0x0][0x190], RZ ;  /* 0x000064001d1d7a24 */ /* 0x000fe400078e02ff */
[----:B------:R-:W-:Y:S01]  /*264b0*/  IMAD R9, R9, c[0x0][0x190], RZ ;  /* 0x0000640009097a24 */ /* 0x000fe200078e02ff */
[----:B0-----:R-:W4:Y:S01]  /*264c0*/  LDL.LU R20, [R1+0x188c] ;  /* 0x00188c0001147983 */ /* 0x001f220000300800 */
[----:B------:R-:W-:-:S03]  /*264d0*/  IMAD R4, R4, c[0x0][0x190], RZ ;  /* 0x0000640004047a24 */ /* 0x000fc600078e02ff */
[----:B------:R0:W-:Y:S01]  /*264e0*/  STL [R1+0x80], R25 ;  /* 0x0000801901007387 */ /* 0x0001e20000100800 */
[----:B------:R-:W-:Y:S02]  /*264f0*/  IMAD R22, R22, c[0x0][0x190], RZ ;  /* 0x0000640016167a24 */ /* 0x000fe400078e02ff */
[----:B------:R-:W-:Y:S01]  /*26500*/  IMAD R27, R27, c[0x0][0x190], RZ ;  /* 0x000064001b1b7a24 */ /* 0x000fe200078e02ff */
[----:B0-----:R-:W4:Y:S04]  /*26510*/  LDL.LU R25, [R1+0x1888] ;  /* 0x0018880001197983 */ /* 0x001f280000300800 */
[----:B------:R0:W-:Y:S01]  /*26520*/  STL [R1+0x78], R29 ;  /* 0x0000781d01007387 */ /* 0x0001e20000100800 */
[----:B------:R-:W-:Y:S02]  /*26530*/  IMAD R14, R14, c[0x0][0x190], RZ ;  /* 0x000064000e0e7a24 */ /* 0x000fe400078e02ff */
[----:B------:R-:W-:Y:S01]  /*26540*/  IMAD R2, R2, c[0x0][0x190], RZ ;  /* 0x0000640002027a24 */ /* 0x000fe200078e02ff */
[----:B0-----:R-:W4:Y:S04]  /*26550*/  LDL.LU R29, [R1+0x1884] ;  /* 0x00188400011d7983 */ /* 0x001f280000300800 */
[----:B------:R0:W-:Y:S01]  /*26560*/  STL [R1+0x74], R9 ;  /* 0x0000740901007387 */ /* 0x0001e20000100800 */
[----:B------:R-:W-:-:S03]  /*26570*/  IMAD R13, R13, c[0x0][0x190], RZ ;  /* 0x000064000d0d7a24 */ /* 0x000fc600078e02ff */
        /* <DEDUP_REMOVED lines=37> */
[----:B------:R0:W-:Y:S04]  /*267d0*/  STL [R1+0x30], R26 ;  /* 0x0000301a01007387 */ /* 0x0001e80000100800 */
        /* <DEDUP_REMOVED lines=11> */
[----:B--2---:R-:W-:-:S02]  /*26890*/  IMAD R11, R11, c[0x0][0x190], RZ ;  /* 0x000064000b0b7a24 */ /* 0x004fc400078e02ff */
[----:B---3--:R-:W-:Y:S02]  /*268a0*/  IMAD R10, R10, c[0x0][0x190], RZ ;  /* 0x000064000a0a7a24 */ /* 0x008fe400078e02ff */
[----:B----4-:R-:W-:Y:S02]  /*268b0*/  IMAD R8, R8, c[0x0][0x190], RZ ;  /* 0x0000640008087a24 */ /* 0x010fe400078e02ff */
[----:B------:R-:W-:Y:S02]  /*268c0*/  IMAD R3, R3, c[0x0][0x190], RZ ;  /* 0x0000640003037a24 */ /* 0x000fe400078e02ff */
[----:B------:R-:W-:-:S05]  /*268d0*/  IMAD R6, R6, c[0x0][0x190], RZ ;  /* 0x0000640006067a24 */ /* 0x000fca00078e02ff */
[----:B------:R0:W-:Y:S04]  /*268e0*/  STL [R1+0x1808], R6 ;  /* 0x0018080601007387 */ /* 0x0001e80000100800 */
[----:B0-----:R-:W2:Y:S04]  /*268f0*/  LDL.LU R6, [R1+0x8] ;  /* 0x0000080001067983 */ /* 0x001ea80000300800 */
[----:B------:R0:W-:Y:S04]  /*26900*/  STL [R1+0x18], R11 ;  /* 0x0000180b01007387 */ /* 0x0001e80000100800 */
[----:B0-----:R-:W3:Y:S04]  /*26910*/  LDL.LU R11, [R1+0x1834] ;  /* 0x00183400010b7983 */ /* 0x001ee80000300800 */
[----:B------:R0:W-:Y:S04]  /*26920*/  STL [R1+0x14], R10 ;  /* 0x0000140a01007387 */ /* 0x0001e80000100800 */
[----:B0-----:R-:W4:Y:S04]  /*26930*/  LDL.LU R10, [R1+0x1830] ;  /* 0x00183000010a7983 */ /* 0x001f280000300800 */
[----:B------:R0:W-:Y:S04]  /*26940*/  STL [R1+0x10], R8 ;  /* 0x0000100801007387 */ /* 0x0001e80000100800 */
[----:B0-----:R-:W4:Y:S04]  /*26950*/  LDL.LU R8, [R1+0x182c] ;  /* 0x00182c0001087983 */ /* 0x001f280000300800 */
[----:B------:R0:W-:Y:S04]  /*26960*/  STL [R1+0xc], R3 ;  /* 0x00000c0301007387 */ /* 0x0001e80000100800 */
[----:B0-----:R-:W4:Y:S01]  /*26970*/  LDL.LU R3, [R1+0x1828] ;  /* 0x0018280001037983 */ /* 0x001f220000300800 */
[----:B------:R-:W-:-:S02]  /*26980*/  IMAD R16, R16, c[0x0][0x190], RZ ;  /* 0x0000640010107a24 */ /* 0x000fc400078e02ff */
[----:B------:R-:W-:Y:S02]  /*26990*/  IMAD R17, R17, c[0x0][0x190], RZ ;  /* 0x0000640011117a24 */ /* 0x000fe400078e02ff */
[----:B------:R-:W-:Y:S02]  /*269a0*/  IMAD R21, R21, c[0x0][0x190], RZ ;  /* 0x0000640015157a24 */ /* 0x000fe400078e02ff */
[----:B------:R-:W-:Y:S02]  /*269b0*/  IMAD R15, R15, c[0x0][0x190], RZ ;  /* 0x000064000f0f7a24 */ /* 0x000fe400078e02ff */
[----:B------:R-:W-:Y:S02]  /*269c0*/  IMAD R26, R26, c[0x0][0x190], RZ ;  /* 0x000064001a1a7a24 */ /* 0x000fe400078e02ff */
[----:B------:R-:W-:Y:S02]  /*269d0*/  IMAD R18, R18, c[0x0][0x190], RZ ;  /* 0x0000640012127a24 */ /* 0x000fe400078e02ff */
[----:B------:R-:W-:-:S02]  /*269e0*/  IMAD R5, R5, c[0x0][0x190], RZ ;  /* 0x0000640005057a24 */ /* 0x000fc400078e02ff */
[----:B------:R-:W-:Y:S02]  /*269f0*/  IMAD R7, R7, c[0x0][0x190], RZ ;  /* 0x0000640007077a24 */ /* 0x000fe400078e02ff */
[----:B------:R-:W-:Y:S02]  /*26a00*/  IMAD R24, R24, c[0x0][0x190], RZ ;  /* 0x0000640018187a24 */ /* 0x000fe400078e02ff */
[----:B------:R-:W-:Y:S02]  /*26a10*/  IMAD R23, R23, c[0x0][0x190], RZ ;  /* 0x0000640017177a24 */ /* 0x000fe400078e02ff */
[----:B------:R-:W-:Y:S02]  /*26a20*/  IMAD R12, R12, c[0x0][0x190], RZ ;  /* 0x000064000c0c7a24 */ /* 0x000fe400078e02ff */
[----:B------:R-:W-:Y:S02]  /*26a30*/  IMAD R13, R13, c[0x0][0x190], RZ ;  /* 0x000064000d0d7a24 */ /* 0x000fe400078e02ff */
[----:B--2---:R-:W-:-:S05]  /*26a40*/  IMAD R6, R6, c[0x0][0x190], RZ ;  /* 0x0000640006067a24 */ /* 0x004fca00078e02ff */
[----:B------:R0:W-:Y:S02]  /*26a50*/  STL [R1+0x8], R6 ;  /* 0x0000080601007387 */ /* 0x0001e40000100800 */
[----:B0-----:R-:W-:Y:S02]  /*26a60*/  IMAD R6, R0, c[0x0][0x190], RZ ;  /* 0x0000640000067a24 */ /* 0x001fe400078e02ff */
[----:B---3--:R-:W-:Y:S02]  /*26a70*/  IMAD R11, R11, c[0x0][0x190], RZ ;  /* 0x000064000b0b7a24 */ /* 0x008fe400078e02ff */
[----:B----4-:R-:W-:Y:S02]  /*26a80*/  IMAD R10, R10, c[0x0][0x190], RZ ;  /* 0x000064000a0a7a24 */ /* 0x010fe400078e02ff */
[----:B------:R-:W-:Y:S02]  /*26a90*/  IMAD R8, R8, c[0x0][0x190], RZ ;  /* 0x0000640008087a24 */ /* 0x000fe400078e02ff */
[----:B------:R-:W-:-:S02]  /*26aa0*/  IMAD R0, R3, c[0x0][0x190], RZ ;  /* 0x0000640003007a24 */ /* 0x000fc400078e02ff */
[----:B------:R-:W2:Y:S04]  /*26ab0*/  LDL.LU R3, [R1+0x1824] ;  /* 0x0018240001037983 */ /* 0x000ea80000300800 */
[----:B------:R0:W-:Y:S04]  /*26ac0*/  STL [R1+0x4], R6 ;  /* 0x0000040601007387 */ /* 0x0001e80000100800 */
[----:B0-----:R-:W3:Y:S04]  /*26ad0*/  LDL.LU R6, [R1+0x124] ;  /* 0x0001240001067983 */ /* 0x001ee80000300800 */
[----:B------:R-:W-:Y:S04]  /*26ae0*/  STL [R1], R0 ;  /* 0x0000000001007387 */ /* 0x000fe80000100800 */
[----:B------:R0:W-:Y:S04]  /*26af0*/  STL [R1+0x17ec], R8 ;  /* 0x0017ec0801007387 */ /* 0x0001e80000100800 */
[----:B0-----:R-:W2:Y:S04]  /*26b00*/  LDL.LU R8, [R1+0x34] ;  /* 0x0000340001087983 */ /* 0x001ea80000300800 */
[----:B------:R-:W-:Y:S04]  /*26b10*/  STL [R1+0x17f0], R10 ;  /* 0x0017f00a01007387 */ /* 0x000fe80000100800 */
[----:B------:R0:W-:Y:S04]  /*26b20*/  STL [R1+0x17e8], R11 ;  /* 0x0017e80b01007387 */ /* 0x0001e80000100800 */
[----:B0-----:R-:W4:Y:S04]  /*26b30*/  LDL.LU R11, [R1+0x3c] ;  /* 0x00003c00010b7983 */ /* 0x001f280000300800 */
[----:B------:R0:W-:Y:S04]  /*26b40*/  STL [R1+0x17e4], R16 ;  /* 0x0017e41001007387 */ /* 0x0001e80000100800 */
[----:B0-----:R-:W3:Y:S04]  /*26b50*/  LDL.LU R16, [R1+0x6c] ;  /* 0x00006c0001107983 */ /* 0x001ee80000300800 */
[----:B------:R0:W-:Y:S04]  /*26b60*/  STL [R1+0x17e0], R17 ;  /* 0x0017e01101007387 */ /* 0x0001e80000100800 */
[----:B0-----:R-:W3:Y:S04]  /*26b70*/  LDL.LU R17, [R1+0x38] ;  /* 0x0000380001117983 */ /* 0x001ee80000300800 */
[----:B------:R-:W-:Y:S04]  /*26b80*/  STL [R1+0x17f4], R21 ;  /* 0x0017f41501007387 */ /* 0x000fe80000100800 */
[----:B------:R0:W-:Y:S04]  /*26b90*/  STL [R1+0x17dc], R15 ;  /* 0x0017dc0f01007387 */ /* 0x0001e80000100800 */
[----:B0-----:R-:W3:Y:S04]  /*26ba0*/  LDL.LU R15, [R1+0x7c] ;  /* 0x00007c00010f7983 */ /* 0x001ee80000300800 */
[----:B------:R-:W-:Y:S04]  /*26bb0*/  STL [R1+0x17d8], R26 ;  /* 0x0017d81a01007387 */ /* 0x000fe80000100800 */
[----:B------:R0:W-:Y:S01]  /*26bc0*/  STL [R1+0x17f8], R18 ;  /* 0x0017f81201007387 */ /* 0x0001e20000100800 */
[----:B------:R-:W-:-:S03]  /*26bd0*/  IMAD R0, R2, c[0x0][0x190], RZ ;  /* 0x0000640002007a24 */ /* 0x000fc600078e02ff */
[----:B0-----:R-:W3:Y:S04]  /*26be0*/  LDL.LU R18, [R1+0x114] ;  /* 0x0001140001127983 */ /* 0x001ee80000300800 */
[----:B------:R0:W-:Y:S04]  /*26bf0*/  STL [R1+0x17fc], R5 ;  /* 0x0017fc0501007387 */ /* 0x0001e80000100800 */
        /* <DEDUP_REMOVED lines=12> */
[----:B0-----:R-:W3:Y:S01]  /*26cc0*/  LDL.LU R0, [R1+0x9c] ;  /* 0x00009c0001007983 */ /* 0x001ee20000300800 */
[----:B------:R-:W-:-:S02]  /*26cd0*/  IMAD R14, R14, c[0x0][0x190], RZ ;  /* 0x000064000e0e7a24 */ /* 0x000fc400078e02ff */
[----:B------:R-:W-:Y:S01]  /*26ce0*/  IMAD R27, R27, c[0x0][0x190], RZ ;  /* 0x000064001b1b7a24 */ /* 0x000fe200078e02ff */
[----:B------:R-:W-:Y:S02]  /*26cf0*/  ISETP.NE.AND P2, PT, RZ, c[0x0][0x178], PT ;  /* 0x00005e00ff007a0c */ /* 0x000fe40003f45270 */
[----:B------:R2:W-:Y:S04]  /*26d00*/  STL [R1+0x181c], R14 ;  /* 0x00181c0e01007387 */ /* 0x0005e80000100800 */
[----:B------:R-:W-:Y:S04]  /*26d10*/  STL [R1+0x1820], R27 ;  /* 0x0018201b01007387 */ /* 0x000fe80000100800 */
[----:B------:R-:W3:Y:S03]  /*26d20*/  LDL.LU R26, [R1+0x12c] ;  /* 0x00012c00011a7983 */ /* 0x000ee60000300800 */
[----:B------:R-:W-:-:S05]  /*26d30*/  @!P2 LOP3.LUT R19, RZ, c[0x0][0x178], RZ, 0x33, !PT ;  /* 0x00005e00ff13aa12 */ /* 0x000fca00078e33ff */
[----:B------:R-:W-:Y:S01]  /*26d40*/  IMAD R2, R19, c[0x0][0x184], RZ ;  /* 0x0000610013027a24 */ /* 0x000fe200078e02ff */
[----:B--2---:R-:W-:-:S05]  /*26d50*/  LEA R14, P6, R8, R3, 0x1 ;  /* 0x00000003080e7211 */ /* 0x004fca00078c08ff */
[----:B------:R4:W-:Y:S02]  /*26d60*/  STL [R1+0x76c], R14 ;  /* 0x00076c0e01007387 */ /* 0x0009e40000100800 */
[-C--:B----4-:R-:W-:Y:S02]  /*26d70*/  LEA R14, P4, R11, R3.reuse, 0x1 ;  /* 0x000000030b0e7211 */ /* 0x090fe400078808ff */
[----:B---3--:R-:W-:-:S05]  /*26d80*/  LEA R10, P5, R17, R3, 0x1 ;  /* 0x00000003110a7211 */ /* 0x008fca00078a08ff */
[----:B------:R0:W-:Y:S04]  /*26d90*/  STL [R1+0x774], R10 ;  /* 0x0007740a01007387 */ /* 0x0001e80000100800 */
[----:B------:R-:W2:Y:S01]  /*26da0*/  LDL.LU R21, [R1+0x144] ;  /* 0x0001440001157983 */ /* 0x000ea20000300800 */
[----:B0-----:R-:W-:-:S03]  /*26db0*/  LEA R10, P3, R16, R3, 0x1 ;  /* 0x00000003100a7211 */ /* 0x001fc600078608ff */
[----:B------:R-:W-:Y:S01]  /*26dc0*/  STL [R1+0x77c], R14 ;  /* 0x00077c0e01007387 */ /* 0x000fe20000100800 */
[----:B------:R-:W-:-:S03]  /*26dd0*/  LEA R19, P2, R15, R3, 0x1 ;  /* 0x000000030f137211 */ /* 0x000fc600078408ff */
[----:B------:R0:W-:Y:S04]  /*26de0*/  STL [R1+0x784], R10 ;  /* 0x0007840a01007387 */ /* 0x0001e80000100800 */
[----:B0-----:R-:W3:Y:S04]  /*26df0*/  LDL.LU R10, [R1+0x14c] ;  /* 0x00014c00010a7983 */ /* 0x001ee80000300800 */
[----:B------:R0:W-:Y:S02]  /*26e00*/  STL [R1+0x78c], R19 ;  /* 0x00078c1301007387 */ /* 0x0001e40000100800 */
[----:B0-----:R-:W-:-:S02]  /*26e10*/  LEA R19, P0, R13, R3, 0x1 ;  /* 0x000000030d137211 */ /* 0x001fc400078008ff */
[----:B------:R-:W-:-:S05]  /*26e20*/  LEA R14, P1, R0, R3, 0x1 ;  /* 0x00000003000e7211 */ /* 0x000fca00078208ff */
[----:B------:R0:W-:Y:S02]  /*26e30*/  STL [R1+0x794], R14 ;  /* 0x0007940e01007387 */ /* 0x0001e40000100800 */
[----:B0-----:R-:W-:Y:S02]  /*26e40*/  LEA.HI.X.SX32 R14, R8, R28, 0x1, P6 ;  /* 0x0000001c080e7211 */ /* 0x001fe400030f0eff */
[----:B------:R-:W4:Y:S04]  /*26e50*/  LDL.LU R8, [R1+0x17c] ;  /* 0x00017c0001087983 */ /* 0x000f280000300800 */
[----:B------:R0:W-:Y:S04]  /*26e60*/  STL [R1+0x79c], R19 ;  /* 0x00079c1301007387 */ /* 0x0001e80000100800 */
[----:B------:R1:W-:Y:S01]  /*26e70*/  STL [R1+0x768], R14 ;  /* 0x0007680e01007387 */ /* 0x0003e20000100800 */
[----:B0-----:R-:W-:-:S02]  /*26e80*/  LEA R19, P6, R12, R3, 0x1 ;  /* 0x000000030c137211 */ /* 0x001fc400078c08ff */
[----:B-1----:R-:W-:Y:S02]  /*26e90*/  LEA.HI.X.SX32 R14, R17, R28, 0x1, P5 ;  /* 0x0000001c110e7211 */ /* 0x002fe400028f0eff */
[----:B------:R-:W4:Y:S04]  /*26ea0*/  LDL.LU R17, [R1+0x18c] ;  /* 0x00018c0001117983 */ /* 0x000f280000300800 */
[----:B------:R0:W-:Y:S04]  /*26eb0*/  STL [R1+0x7a4], R19 ;  /* 0x0007a41301007387 */ /* 0x0001e80000100800 */
[----:B------:R1:W-:Y:S01]  /*26ec0*/  STL [R1+0x770], R14 ;  /* 0x0007700e01007387 */ /* 0x0003e20000100800 */
[----:B0-----:R-:W-:-:S02]  /*26ed0*/  LEA R19, P5, R23, R3, 0x1 ;  /* 0x0000000317137211 */ /* 0x001fc400078a08ff */
[-C--:B-1----:R-:W-:Y:S02]  /*26ee0*/  LEA.HI.X.SX32 R14, R11, R28.reuse, 0x1, P4 ;  /* 0x0000001c0b0e7211 */ /* 0x082fe400020f0eff */
[----:B------:R-:W4:Y:S04]  /*26ef0*/  LDL.LU R11, [R1+0x1ac] ;  /* 0x0001ac00010b7983 */ /* 0x000f280000300800 */
[----:B------:R-:W-:Y:S04]  /*26f00*/  STL [R1+0x7ac], R19 ;  /* 0x0007ac1301007387 */ /* 0x000fe80000100800 */
[----:B------:R0:W-:Y:S02]  /*26f10*/  STL [R1+0x778], R14 ;  /* 0x0007780e01007387 */ /* 0x0001e40000100800 */
[----:B0-----:R-:W-:-:S02]  /*26f20*/  LEA.HI.X.SX32 R14, R16, R28, 0x1, P3 ;  /* 0x0000001c100e7211 */ /* 0x001fc400018f0eff */
[----:B------:R-:W4:Y:S01]  /*26f30*/  LDL.LU R16, [R1+0x1cc] ;  /* 0x0001cc0001107983 */ /* 0x000f220000300800 */
[----:B------:R-:W-:-:S05]  /*26f40*/  LEA R19, P4, R24, R3, 0x1 ;  /* 0x0000000318137211 */ /* 0x000fca00078808ff */
[----:B------:R0:W-:Y:S04]  /*26f50*/  STL [R1+0x7b4], R19 ;  /* 0x0007b41301007387 */ /* 0x0001e80000100800 */
[----:B------:R1:W-:Y:S01]  /*26f60*/  STL [R1+0x780], R14 ;  /* 0x0007800e01007387 */ /* 0x0003e20000100800 */
[-C--:B0-----:R-:W-:Y:S02]  /*26f70*/  LEA R19, P3, R7, R3.reuse, 0x1 ;  /* 0x0000000307137211 */ /* 0x081fe400078608ff */
        /* <DEDUP_REMOVED lines=24> */
[----:B--2---:R-:W-:-:S02]  /*27100*/  LEA R19, P5, R21, R3, 0x1 ;  /* 0x0000000315137211 */ /* 0x004fc400078a08ff */
[----:B0-----:R-:W-:Y:S02]  /*27110*/  LEA.HI.X.SX32 R14, R24, R28, 0x1, P4 ;  /* 0x0000001c180e7211 */ /* 0x001fe400020f0eff */
[----:B------:R-:W2:Y:S04]  /*27120*/  LDL.LU R24, [R1+0x2ec] ;  /* 0x0002ec0001187983 */ /* 0x000ea80000300800 */
[----:B------:R3:W-:Y:S04]  /*27130*/  STL [R1+0x7e4], R19 ;  /* 0x0007e41301007387 */ /* 0x0007e80000100800 */
[----:B------:R0:W-:Y:S01]  /*27140*/  STL [R1+0x7b0], R14 ;  /* 0x0007b00e01007387 */ /* 0x0001e20000100800 */
[----:B---3--:R-:W-:-:S02]  /*27150*/  LEA R19, P4, R10, R3, 0x1 ;  /* 0x000000030a137211 */ /* 0x008fc400078808ff */
[-C--:B0-----:R-:W-:Y:S02]  /*27160*/  LEA.HI.X.SX32 R14, R7, R28.reuse, 0x1, P3 ;  /* 0x0000001c070e7211 */ /* 0x081fe400018f0eff */
[----:B------:R-:W3:Y:S04]  /*27170*/  LDL.LU R7, [R1+0x2f0] ;  /* 0x0002f00001077983 */ /* 0x000ee80000300800 */
[----:B------:R-:W-:Y:S04]  /*27180*/  STL [R1+0x7ec], R19 ;  /* 0x0007ec1301007387 */ /* 0x000fe80000100800 */
[----:B------:R0:W-:Y:S02]  /*27190*/  STL [R1+0x7b8], R14 ;  /* 0x0007b80e01007387 */ /* 0x0001e40000100800 */
[----:B0-----:R-:W-:-:S02]  /*271a0*/  LEA.HI.X.SX32 R14, R5, R28, 0x1, P2 ;  /* 0x0000001c050e7211 */ /* 0x001fc400010f0eff */
[----:B------:R-:W3:Y:S01]  /*271b0*/  LDL.LU R5, [R1+0x338] ;  /* 0x0003380001057983 */ /* 0x000ee20000300800 */
[----:B----4-:R-:W-:-:S05]  /*271c0*/  LEA R19, P3, R8, R3, 0x1 ;  /* 0x0000000308137211 */ /* 0x010fca00078608ff */
[----:B------:R-:W-:Y:S04]  /*271d0*/  STL [R1+0x7f4], R19 ;  /* 0x0007f41301007387 */ /* 0x000fe80000100800 */
[----:B------:R0:W-:Y:S02]  /*271e0*/  STL [R1+0x7c0], R14 ;  /* 0x0007c00e01007387 */ /* 0x0001e40000100800 */
[----:B0-----:R-:W-:Y:S02]  /*271f0*/  LEA.HI.X.SX32 R14, R18, R28, 0x1, P1 ;  /* 0x0000001c120e7211 */ /* 0x001fe400008f0eff */
        /* <DEDUP_REMOVED lines=17> */
[----:B------:R-:W-:Y:S04]  /*27310*/  STL [R1+0x814], R19 ;  /* 0x0008141301007387 */ /* 0x000fe80000100800 */
[----:B------:R0:W-:Y:S02]  /*27320*/  STL [R1+0x7e0], R14 ;  /* 0x0007e00e01007387 */ /* 0x0001e40000100800 */
[----:B0-----:R-:W-:Y:S02]  /*27330*/  LEA.HI.X.SX32 R14, R10, R28, 0x1, P4 ;  /* 0x0000001c0a0e7211 */ /* 0x001fe400020f0eff */
[----:B------:R-:W4:Y:S01]  /*27340*/  LDL.LU R10, [R1+0x870] ;  /* 0x00087000010a7983 */ /* 0x000f220000300800 */
[----:B------:R-:W-:-:S05]  /*27350*/  LEA R19, P5, R0, R3, 0x1 ;  /* 0x0000000300137211 */ /* 0x000fca00078a08ff */
[----:B------:R0:W-:Y:S04]  /*27360*/  STL [R1+0x81c], R19 ;  /* 0x00081c1301007387 */ /* 0x0001e80000100800 */
[----:B------:R1:W-:Y:S01]  /*27370*/  STL [R1+0x7e8], R14 ;  /* 0x0007e80e01007387 */ /* 0x0003e20000100800 */
[----:B0-----:R-:W-:Y:S02]  /*27380*/  LEA R19, P4, R13, R3, 0x1 ;  /* 0x000000030d137211 */ /* 0x001fe400078808ff */
        /* <DEDUP_REMOVED lines=20> */
[----:B0-----:R-:W-:Y:S02]  /*274d0*/  LEA.HI.X.SX32 R14, R15, R28, 0x1, P6 ;  /* 0x0000001c0f0e7211 */ /* 0x001fe400030f0eff */
[----:B------:R-:W3:Y:S04]  /*274e0*/  LDL.LU R15, [R1+0x898] ;  /* 0x00089800010f7983 */ /* 0x000ee80000300800 */
[----:B------:R0:W-:Y:S04]  /*274f0*/  STL [R1+0x844], R19 ;  /* 0x0008441301007387 */ /* 0x0001e80000100800 */
[----:B------:R1:W-:Y:S01]  /*27500*/  STL [R1+0x810], R14 ;  /* 0x0008100e01007387 */ /* 0x0003e20000100800 */
[----:B0-----:R-:W-:-:S02]  /*27510*/  LEA R19, P6, R5, R3, 0x1 ;  /* 0x0000000305137211 */ /* 0x001fc400078c08ff */
[-C--:B-1----:R-:W-:Y:S02]  /*27520*/  LEA.HI.X.SX32 R14, R0, R28.reuse, 0x1, P5 ;  /* 0x0000001c000e7211 */ /* 0x082fe400028f0eff */
        /* <DEDUP_REMOVED lines=11> */
[----:B------:R-:W-:Y:S04]  /*275e0*/  STL [R1+0x85c], R19 ;  /* 0x00085c1301007387 */ /* 0x000fe80000100800 */
[----:B------:R0:W-:Y:S02]  /*275f0*/  STL [R1+0x828], R14 ;  /* 0x0008280e01007387 */ /* 0x0001e40000100800 */
[-C--:B0-----:R-:W-:Y:S02]  /*27600*/  LEA.HI.X.SX32 R14, R23, R28.reuse, 0x1, P2 ;  /* 0x0000001c170e7211 */ /* 0x081fe400010f0eff */
[----:B------:R-:W-:Y:S01]  /*27610*/  LEA R19, P3, R26, R3, 0x1 ;  /* 0x000000031a137211 */ /* 0x000fe200078608ff */
        /* <DEDUP_REMOVED lines=28> */
[-C--:B--2---:R-:W-:Y:S02]  /*277e0*/  LEA R19, P4, R16, R3.reuse, 0x1 ;  /* 0x0000000310137211 */ /* 0x084fe400078808ff */
        /* <DEDUP_REMOVED lines=16> */
[----:B------:R-:W-:-:S05]  /*278f0*/  LEA R19, P1, R13, R3, 0x1 ;  /* 0x000000030d137211 */ /* 0x000fca00078208ff */
[----:B------:R-:W-:Y:S04]  /*27900*/  STL [R1+0x8ac], R19 ;  /* 0x0008ac1301007387 */ /* 0x000fe80000100800 */
[----:B------:R0:W-:Y:S02]  /*27910*/  STL [R1+0x878], R14 ;  /* 0x0008780e01007387 */ /* 0x0001e40000100800 */
[----:B0-----:R-:W-:Y:S02]  /*27920*/  LEA.HI.X.SX32 R14, R17, R28, 0x1, P6 ;  /* 0x0000001c110e7211 */ /* 0x001fe400030f0eff */
        /* <DEDUP_REMOVED lines=36> */
[----:B--2---:R-:W-:-:S05]  /*27b70*/  LEA R19, P0, R26, R3, 0x1 ;  /* 0x000000031a137211 */ /* 0x004fca00078008ff */
[----:B------:R3:W-:Y:S04]  /*27b80*/  STL [R1+0x8ec], R19 ;  /* 0x0008ec1301007387 */ /* 0x0007e80000100800 */
[----:B------:R0:W-:Y:S01]  /*27b90*/  STL [R1+0x8b8], R14 ;  /* 0x0008b80e01007387 */ /* 0x0001e20000100800 */
[-C--:B---3--:R-:W-:Y:S02]  /*27ba0*/  LEA R19, P6, R21, R3.reuse, 0x1 ;  /* 0x0000000315137211 */ /* 0x088fe400078c08ff */
[----:B0-----:R-:W-:Y:S02]  /*27bb0*/  LEA.HI.X.SX32 R14, R24, R28, 0x1, P5 ;  /* 0x0000001c180e7211 */ /* 0x001fe400028f0eff */
[----:B------:R-:W2:Y:S04]  /*27bc0*/  LDL.LU R24, [R1+0x728] ;  /* 0x0007280001187983 */ /* 0x000ea80000300800 */
[----:B------:R0:W-:Y:S04]  /*27bd0*/  STL [R1+0x8f4], R19 ;  /* 0x0008f41301007387 */ /* 0x0001e80000100800 */
[----:B------:R1:W-:Y:S01]  /*27be0*/  STL [R1+0x8c0], R14 ;  /* 0x0008c00e01007387 */ /* 0x0003e20000100800 */
[----:B0-----:R-:W-:-:S02]  /*27bf0*/  LEA R19, P5, R10, R3, 0x1 ;  /* 0x000000030a137211 */ /* 0x001fc400078a08ff */
[----:B-1----:R-:W-:Y:S02]  /*27c00*/  LEA.HI.X.SX32 R14, R7, R28, 0x1, P4 ;  /* 0x0000001c070e7211 */ /* 0x002fe400020f0eff */
        /* <DEDUP_REMOVED lines=111> */
[----:B------:R-:W-:Y:S04]  /*28300*/  STL [R1+0x9ac], R19 ;  /* 0x0009ac1301007387 */ /* 0x000fe80000100800 */
[----:B------:R0:W-:Y:S02]  /*28310*/  STL [R1+0x978], R14 ;  /* 0x0009780e01007387 */ /* 0x0001e40000100800 */
[----:B0-----:R-:W-:Y:S02]  /*28320*/  LEA.HI.X.SX32 R14, R10, R28, 0x1, P2 ;  /* 0x0000001c0a0e7211 */ /* 0x001fe400010f0eff */
[-C--:B---3--:R-:W-:Y:S01]  /*28330*/  LEA R19, P3, R0, R3.reuse, 0x1 ;  /* 0x0000000300137211 */ /* 0x088fe200078608ff */
        /* <DEDUP_REMOVED lines=59> */
[----:B------:R-:W2:Y:S01]  /*286f0*/  LDL.LU R5, [R1+0x694] ;  /* 0x0006940001057983 */ /* 0x000ea20000300800 */
[----:B---3--:R-:W-:-:S05]  /*28700*/  LEA R19, P5, R8, R3, 0x1 ;  /* 0x0000000308137211 */ /* 0x008fca00078a08ff */
[----:B------:R-:W-:Y:S04]  /*28710*/  STL [R1+0xa14], R19 ;  /* 0x000a141301007387 */ /* 0x000fe80000100800 */
[----:B------:R0:W-:Y:S02]  /*28720*/  STL [R1+0x9e0], R14 ;  /* 0x0009e00e01007387 */ /* 0x0001e40000100800 */
[----:B0-----:R-:W-:Y:S02]  /*28730*/  LEA.HI.X.SX32 R14, R18, R28, 0x1, P3 ;  /* 0x0000001c120e7211 */ /* 0x001fe400018f0eff */
[-C--:B------:R-:W-:Y:S01]  /*28740*/  LEA R19, P4, R17, R3.reuse, 0x1 ;  /* 0x0000000311137211 */ /* 0x080fe200078808ff */
        /* <DEDUP_REMOVED lines=59> */
[----:B------:R-:W3:Y:S01]  /*28b00*/  LDL.LU R12, [R1+0x660] ;  /* 0x00066000010c7983 */ /* 0x000ee20000300800 */
[----:B------:R-:W-:-:S05]  /*28b10*/  LEA R19, P6, R6, R3, 0x1 ;  /* 0x0000000306137211 */ /* 0x000fca00078c08ff */
[----:B------:R-:W-:Y:S04]  /*28b20*/  STL [R1+0xa7c], R19 ;  /* 0x000a7c1301007387 */ /* 0x000fe80000100800 */
[----:B------:R0:W-:Y:S02]  /*28b30*/  STL [R1+0xa48], R14 ;  /* 0x000a480e01007387 */ /* 0x0001e40000100800 */
[-C--:B0-----:R-:W-:Y:S02]  /*28b40*/  LEA.HI.X.SX32 R14, R23, R28.reuse, 0x1, P4 ;  /* 0x0000001c170e7211 */ /* 0x081fe400020f0eff */
[----:B------:R-:W-:Y:S01]  /*28b50*/  LEA R19, P5, R26, R3, 0x1 ;  /* 0x000000031a137211 */ /* 0x000fe200078a08ff */
        /* <DEDUP_REMOVED lines=108> */
[-C--:B0-----:R-:W-:Y:S02]  /*29220*/  LEA.HI.X.SX32 R14, R6, R28.reuse, 0x1, P3 ;  /* 0x0000001c060e7211 */ /* 0x081fe400018f0eff */
[----:B---3--:R-:W-:Y:S01]  /*29230*/  LEA R19, P4, R11, R3, 0x1 ;  /* 0x000000030b137211 */ /* 0x008fe200078808ff */
[----:B------:R-:W2:Y:S04]  /*29240*/  LDL.LU R6, [R1+0x600] ;  /* 0x0006000001067983 */ /* 0x000ea80000300800 */
[----:B------:R-:W-:Y:S04]  /*29250*/  STL [R1+0xb34], R19 ;  /* 0x000b341301007387 */ /* 0x000fe80000100800 */
[----:B------:R0:W-:Y:S02]  /*29260*/  STL [R1+0xb00], R14 ;  /* 0x000b000e01007387 */ /* 0x0001e40000100800 */
[----:B0-----:R-:W-:-:S02]  /*29270*/  LEA.HI.X.SX32 R14, R26, R28, 0x1, P2 ;  /* 0x0000001c1a0e7211 */ /* 0x001fc400010f0eff */
        /* <DEDUP_REMOVED lines=1568> */
[----:B------:R0:W-:Y:S01]  /*2f480*/  STL [R1+0x14d0], R14 ;  /* 0x0014d00e01007387 */ /* 0x0001e20000100800 */
[----:B------:R-:W-:-:S03]  /*2f490*/  LEA.HI.X.SX32 R0, R0, R28, 0x1, P3 ;  /* 0x0000001c00007211 */ /* 0x000fc600018f0eff */
[----:B0-----:R-:W3:Y:S01]  /*2f4a0*/  LDL.LU R14, [R1+0xb4] ;  /* 0x0000b400010e7983 */ /* 0x001ee20000300800 */
[----:B------:R-:W-:-:S05]  /*2f4b0*/  LEA R19, P4, R5, R3, 0x1 ;  /* 0x0000000305137211 */ /* 0x000fca00078808ff */
[----:B------:R-:W-:Y:S01]  /*2f4c0*/  STL [R1+0x150c], R19 ;  /* 0x00150c1301007387 */ /* 0x000fe20000100800 */
[----:B------:R-:W-:-:S03]  /*2f4d0*/  LEA.HI.X.SX32 R13, R13, R28, 0x1, P2 ;  /* 0x0000001c0d0d7211 */ /* 0x000fc600010f0eff */
[----:B------:R0:W-:Y:S04]  /*2f4e0*/  STL [R1+0x14d8], R0 ;  /* 0x0014d80001007387 */ /* 0x0001e80000100800 */
[----:B0-----:R-:W3:Y:S01]  /*2f4f0*/  LDL.LU R0, [R1+0xb0] ;  /* 0x0000b00001007983 */ /* 0x001ee20000300800 */
[-C--:B------:R-:W-:Y:S02]  /*2f500*/  LEA.HI.X.SX32 R12, R12, R28.reuse, 0x1, P1 ;  /* 0x0000001c0c0c7211 */ /* 0x080fe400008f0eff */
[----:B------:R-:W-:Y:S02]  /*2f510*/  LEA.HI.X.SX32 R23, R23, R28, 0x1, P0 ;  /* 0x0000001c17177211 */ /* 0x000fe400000f0eff */
[----:B----4-:R-:W-:-:S05]  /*2f520*/  LEA R19, P3, R18, R3, 0x1 ;  /* 0x0000000312137211 */ /* 0x010fca00078608ff */
[----:B------:R-:W-:Y:S04]  /*2f530*/  STL [R1+0x1514], R19 ;  /* 0x0015141301007387 */ /* 0x000fe80000100800 */
[----:B------:R0:W-:Y:S04]  /*2f540*/  STL [R1+0x14e0], R13 ;  /* 0x0014e00d01007387 */ /* 0x0001e80000100800 */
[----:B0-----:R-:W4:Y:S01]  /*2f550*/  LDL.LU R13, [R1+0xac] ;  /* 0x0000ac00010d7983 */ /* 0x001f220000300800 */
[-C--:B------:R-:W-:Y:S02]  /*2f560*/  LEA.HI.X.SX32 R24, R24, R28.reuse, 0x1, P6 ;  /* 0x0000001c18187211 */ /* 0x080fe400030f0eff */
[----:B------:R-:W-:-:S02]  /*2f570*/  LEA.HI.X.SX32 R7, R7, R28, 0x1, P5 ;  /* 0x0000001c07077211 */ /* 0x000fc400028f0eff */
[----:B------:R-:W-:-:S05]  /*2f580*/  LEA R19, P2, R6, R3, 0x1 ;  /* 0x0000000306137211 */ /* 0x000fca00078408ff */
[----:B------:R-:W-:Y:S04]  /*2f590*/  STL [R1+0x151c], R19 ;  /* 0x00151c1301007387 */ /* 0x000fe80000100800 */
[----:B------:R0:W-:Y:S04]  /*2f5a0*/  STL [R1+0x14e8], R12 ;  /* 0x0014e80c01007387 */ /* 0x0001e80000100800 */
[----:B0-----:R-:W4:Y:S01]  /*2f5b0*/  LDL.LU R12, [R1+0xa8] ;  /* 0x0000a800010c7983 */ /* 0x001f220000300800 */
        /* <DEDUP_REMOVED lines=10> */
[----:B------:R0:W-:Y:S01]  /*2f660*/  STL [R1+0x1500], R7 ;  /* 0x0015000701007387 */ /* 0x0001e20000100800 */
[----:B------:R-:W-:-:S03]  /*2f670*/  LEA.HI.X.SX32 R5, R5, R28, 0x1, P4 ;  /* 0x0000001c05057211 */ /* 0x000fc600020f0eff */
[----:B0-----:R-:W4:Y:S01]  /*2f680*/  LDL.LU R7, [R1+0x98] ;  /* 0x0000980001077983 */ /* 0x001f220000300800 */
[----:B------:R-:W-:Y:S02]  /*2f690*/  LEA R19, P5, R8, R3, 0x1 ;  /* 0x0000000308137211 */ /* 0x000fe400078a08ff */
[----:B------:R-:W-:-:S03]  /*2f6a0*/  LEA.HI.X.SX32 R18, R18, R28, 0x1, P3 ;  /* 0x0000001c12127211 */ /* 0x000fc600018f0eff */
[----:B------:R-:W-:Y:S04]  /*2f6b0*/  STL [R1+0x153c], R19 ;  /* 0x00153c1301007387 */ /* 0x000fe80000100800 */
[----:B------:R0:W-:Y:S04]  /*2f6c0*/  STL [R1+0x1508], R5 ;  /* 0x0015080501007387 */ /* 0x0001e80000100800 */
[----:B0-----:R-:W4:Y:S01]  /*2f6d0*/  LDL.LU R5, [R1+0x94] ;  /* 0x0000940001057983 */ /* 0x001f220000300800 */
[----:B------:R-:W-:-:S05]  /*2f6e0*/  LEA R19, P4, R17, R3, 0x1 ;  /* 0x0000000311137211 */ /* 0x000fca00078808ff */
[----:B------:R-:W-:Y:S04]  /*2f6f0*/  STL [R1+0x1544], R19 ;  /* 0x0015441301007387 */ /* 0x000fe80000100800 */
[----:B------:R0:W-:Y:S04]  /*2f700*/  STL [R1+0x1510], R18 ;  /* 0x0015101201007387 */ /* 0x0001e80000100800 */
[----:B0-----:R-:W4:Y:S01]  /*2f710*/  LDL.LU R18, [R1+0x90] ;  /* 0x0000900001127983 */ /* 0x001f220000300800 */
[----:B------:R-:W-:Y:S02]  /*2f720*/  LEA.HI.X.SX32 R6, R6, R28, 0x1, P2 ;  /* 0x0000001c06067211 */ /* 0x000fe400010f0eff */
[----:B--2---:R-:W-:-:S05]  /*2f730*/  LEA R19, P3, R11, R3, 0x1 ;  /* 0x000000030b137211 */ /* 0x004fca00078608ff */
[----:B------:R-:W-:Y:S04]  /*2f740*/  STL [R1+0x154c], R19 ;  /* 0x00154c1301007387 */ /* 0x000fe80000100800 */
[----:B------:R0:W-:Y:S01]  /*2f750*/  STL [R1+0x1518], R6 ;  /* 0x0015180601007387 */ /* 0x0001e20000100800 */
[----:B------:R-:W-:-:S03]  /*2f760*/  LEA.HI.X.SX32 R27, R26, R28, 0x1, P1 ;  /* 0x0000001c1a1b7211 */ /* 0x000fc600008f0eff */
[----:B0-----:R-:W2:Y:S01]  /*2f770*/  LDL.LU R6, [R1+0x8c] ;  /* 0x00008c0001067983 */ /* 0x001ea20000300800 */
[----:B---3--:R-:W-:-:S05]  /*2f780*/  LEA R19, P2, R16, R3, 0x1 ;  /* 0x0000000310137211 */ /* 0x008fca00078408ff */
[----:B------:R0:W-:Y:S04]  /*2f790*/  STL [R1+0x1554], R19 ;  /* 0x0015541301007387 */ /* 0x0001e80000100800 */
[----:B------:R-:W3:Y:S01]  /*2f7a0*/  LDL.LU R26, [R1+0x88] ;  /* 0x00008800011a7983 */ /* 0x000ee20000300800 */
[----:B------:R-:W-:-:S03]  /*2f7b0*/  LEA.HI.X.SX32 R10, R10, R28, 0x1, P6 ;  /* 0x0000001c0a0a7211 */ /* 0x000fc600030f0eff */
[----:B------:R1:W-:Y:S01]  /*2f7c0*/  STL [R1+0x1520], R27 ;  /* 0x0015201b01007387 */ /* 0x0003e20000100800 */
[----:B0-----:R-:W-:Y:S02]  /*2f7d0*/  LEA R19, P1, R15, R3, 0x1 ;  /* 0x000000030f137211 */ /* 0x001fe400078208ff */
[----:B-1----:R-:W-:-:S03]  /*2f7e0*/  LEA.HI.X.SX32 R27, R21, R28, 0x1, P0 ;  /* 0x0000001c151b7211 */ /* 0x002fc600000f0eff */
[----:B------:R0:W-:Y:S04]  /*2f7f0*/  STL [R1+0x155c], R19 ;  /* 0x00155c1301007387 */ /* 0x0001e80000100800 */
[----:B------:R-:W3:Y:S04]  /*2f800*/  LDL.LU R21, [R1+0x84] ;  /* 0x0000840001157983 */ /* 0x000ee80000300800 */
[----:B------:R-:W-:Y:S01]  /*2f810*/  STL [R1+0x1528], R27 ;  /* 0x0015281b01007387 */ /* 0x000fe20000100800 */
[----:B0-----:R-:W-:-:S05]  /*2f820*/  LEA R19, P0, R14, R3, 0x1 ;  /* 0x000000030e137211 */ /* 0x001fca00078008ff */
[----:B------:R-:W-:Y:S04]  /*2f830*/  STL [R1+0x1564], R19 ;  /* 0x0015641301007387 */ /* 0x000fe80000100800 */
[----:B------:R0:W-:Y:S01]  /*2f840*/  STL [R1+0x1530], R10 ;  /* 0x0015300a01007387 */ /* 0x0001e20000100800 */
[----:B------:R-:W-:-:S03]  /*2f850*/  LEA.HI.X.SX32 R8, R8, R28, 0x1, P5 ;  /* 0x0000001c08087211 */ /* 0x000fc600028f0eff */
[----:B0-----:R-:W3:Y:S01]  /*2f860*/  LDL.LU R10, [R1+0x80] ;  /* 0x00008000010a7983 */ /* 0x001ee20000300800 */
[----:B------:R-:W-:-:S05]  /*2f870*/  LEA R19, P6, R0, R3, 0x1 ;  /* 0x0000000300137211 */ /* 0x000fca00078c08ff */
[----:B------:R-:W-:Y:S04]  /*2f880*/  STL [R1+0x156c], R19 ;  /* 0x00156c1301007387 */ /* 0x000fe80000100800 */
[----:B------:R0:W-:Y:S04]  /*2f890*/  STL [R1+0x1538], R8 ;  /* 0x0015380801007387 */ /* 0x0001e80000100800 */
[----:B0-----:R-:W3:Y:S01]  /*2f8a0*/  LDL.LU R8, [R1+0x78] ;  /* 0x0000780001087983 */ /* 0x001ee20000300800 */
[----:B------:R-:W-:Y:S02]  /*2f8b0*/  LEA.HI.X.SX32 R19, R17, R28, 0x1, P4 ;  /* 0x0000001c11137211 */ /* 0x000fe400020f0eff */
[----:B----4-:R-:W-:-:S05]  /*2f8c0*/  LEA R27, P5, R13, R3, 0x1 ;  /* 0x000000030d1b7211 */ /* 0x010fca00078a08ff */
[----:B------:R-:W-:Y:S04]  /*2f8d0*/  STL [R1+0x1574], R27 ;  /* 0x0015741b01007387 */ /* 0x000fe80000100800 */
[----:B------:R-:W4:Y:S04]  /*2f8e0*/  LDL.LU R17, [R1+0x74] ;  /* 0x0000740001117983 */ /* 0x000f280000300800 */
[----:B------:R0:W-:Y:S02]  /*2f8f0*/  STL [R1+0x1540], R19 ;  /* 0x0015401301007387 */ /* 0x0001e40000100800 */
[----:B0-----:R-:W-:-:S02]  /*2f900*/  LEA.HI.X.SX32 R19, R11, R28, 0x1, P3 ;  /* 0x0000001c0b137211 */ /* 0x001fc400018f0eff */
[----:B------:R-:W-:-:S05]  /*2f910*/  LEA R27, P4, R12, R3, 0x1 ;  /* 0x000000030c1b7211 */ /* 0x000fca00078808ff */
[----:B------:R0:W-:Y:S04]  /*2f920*/  STL [R1+0x157c], R27 ;  /* 0x00157c1b01007387 */ /* 0x0001e80000100800 */
[----:B------:R-:W4:Y:S04]  /*2f930*/  LDL.LU R11, [R1+0x70] ;  /* 0x00007000010b7983 */ /* 0x000f280000300800 */
[----:B------:R1:W-:Y:S01]  /*2f940*/  STL [R1+0x1548], R19 ;  /* 0x0015481301007387 */ /* 0x0003e20000100800 */
[----:B0-----:R-:W-:Y:S02]  /*2f950*/  LEA R27, P3, R23, R3, 0x1 ;  /* 0x00000003171b7211 */ /* 0x001fe400078608ff */
[----:B-1----:R-:W-:-:S03]  /*2f960*/  LEA.HI.X.SX32 R19, R16, R28, 0x1, P2 ;  /* 0x0000001c10137211 */ /* 0x002fc600010f0eff */
        /* <DEDUP_REMOVED lines=10> */
[----:B------:R-:W-:Y:S04]  /*2fa10*/  STL [R1+0x1594], R27 ;  /* 0x0015941b01007387 */ /* 0x000fe80000100800 */
[----:B------:R0:W-:Y:S01]  /*2fa20*/  STL [R1+0x1560], R19 ;  /* 0x0015601301007387 */ /* 0x0001e20000100800 */
[----:B------:R-:W-:-:S03]  /*2fa30*/  LEA.HI.X.SX32 R0, R0, R28, 0x1, P6 ;  /* 0x0000001c00007211 */ /* 0x000fc600030f0eff */
[----:B0-----:R-:W4:Y:S01]  /*2fa40*/  LDL.LU R19, [R1+0x60] ;  /* 0x0000600001137983 */ /* 0x001f220000300800 */
[----:B------:R-:W-:-:S05]  /*2fa50*/  LEA R14, P0, R5, R3, 0x1 ;  /* 0x00000003050e7211 */ /* 0x000fca00078008ff */
[----:B------:R0:W-:Y:S04]  /*2fa60*/  STL [R1+0x159c], R14 ;  /* 0x00159c0e01007387 */ /* 0x0001e80000100800 */
[----:B------:R2:W-:Y:S01]  /*2fa70*/  STL [R1+0x1568], R0 ;  /* 0x0015680001007387 */ /* 0x0005e20000100800 */
[----:B0-----:R-:W-:-:S05]  /*2fa80*/  LEA R14, P6, R18, R3, 0x1 ;  /* 0x00000003120e7211 */ /* 0x001fca00078c08ff */
[----:B------:R-:W-:Y:S04]  /*2fa90*/  STL [R1+0x15a4], R14 ;  /* 0x0015a40e01007387 */ /* 0x000fe80000100800 */
[----:B------:R-:W4:Y:S01]  /*2faa0*/  LDL.LU R27, [R1+0x5c] ;  /* 0x00005c00011b7983 */ /* 0x000f220000300800 */
[----:B------:R-:W-:-:S05]  /*2fab0*/  LEA.HI.X.SX32 R13, R13, R28, 0x1, P5 ;  /* 0x0000001c0d0d7211 */ /* 0x000fca00028f0eff */
[----:B------:R0:W-:Y:S01]  /*2fac0*/  STL [R1+0x1570], R13 ;  /* 0x0015700d01007387 */ /* 0x0001e20000100800 */
[----:B--2---:R-:W-:Y:S02]  /*2fad0*/  LEA R0, P5, R6, R3, 0x1 ;  /* 0x0000000306007211 */ /* 0x004fe400078a08ff */
[----:B0-----:R-:W-:-:S03]  /*2fae0*/  LEA.HI.X.SX32 R13, R12, R28, 0x1, P4 ;  /* 0x0000001c0c0d7211 */ /* 0x001fc600020f0eff */
[----:B------:R0:W-:Y:S04]  /*2faf0*/  STL [R1+0x15ac], R0 ;  /* 0x0015ac0001007387 */ /* 0x0001e80000100800 */
[----:B------:R-:W-:Y:S01]  /*2fb00*/  STL [R1+0x1578], R13 ;  /* 0x0015780d01007387 */ /* 0x000fe20000100800 */
[----:B---3--:R-:W-:-:S03]  /*2fb10*/  LEA R12, P4, R26, R3, 0x1 ;  /* 0x000000031a0c7211 */ /* 0x008fc600078808ff */
[----:B------:R-:W2:Y:S01]  /*2fb20*/  LDL.LU R14, [R1+0x58] ;  /* 0x00005800010e7983 */ /* 0x000ea20000300800 */
[----:B0-----:R-:W-:-:S03]  /*2fb30*/  LEA.HI.X.SX32 R0, R23, R28, 0x1, P3 ;  /* 0x0000001c17007211 */ /* 0x001fc600018f0eff */
[----:B------:R-:W-:Y:S04]  /*2fb40*/  STL [R1+0x15b4], R12 ;  /* 0x0015b40c01007387 */ /* 0x000fe80000100800 */
[----:B------:R0:W-:Y:S01]  /*2fb50*/  STL [R1+0x1580], R0 ;  /* 0x0015800001007387 */ /* 0x0001e20000100800 */
[----:B------:R-:W-:-:S03]  /*2fb60*/  LEA.HI.X.SX32 R23, R24, R28, 0x1, P2 ;  /* 0x0000001c18177211 */ /* 0x000fc600010f0eff */
[----:B0-----:R-:W3:Y:S01]  /*2fb70*/  LDL.LU R0, [R1+0x54] ;  /* 0x0000540001007983 */ /* 0x001ee20000300800 */
[----:B------:R-:W-:-:S05]  /*2fb80*/  LEA R12, P3, R21, R3, 0x1 ;  /* 0x00000003150c7211 */ /* 0x000fca00078608ff */
[----:B------:R0:W-:Y:S04]  /*2fb90*/  STL [R1+0x15bc], R12 ;  /* 0x0015bc0c01007387 */ /* 0x0001e80000100800 */
[----:B------:R-:W3:Y:S04]  /*2fba0*/  LDL.LU R13, [R1+0x50] ;  /* 0x00005000010d7983 */ /* 0x000ee80000300800 */
[----:B------:R1:W-:Y:S01]  /*2fbb0*/  STL [R1+0x1588], R23 ;  /* 0x0015881701007387 */ /* 0x0003e20000100800 */
[----:B0-----:R-:W-:Y:S02]  /*2fbc0*/  LEA R12, P2, R10, R3, 0x1 ;  /* 0x000000030a0c7211 */ /* 0x001fe400078408ff */
[----:B-1----:R-:W-:-:S03]  /*2fbd0*/  LEA.HI.X.SX32 R23, R7, R28, 0x1, P1 ;  /* 0x0000001c07177211 */ /* 0x002fc600008f0eff */
[----:B------:R0:W-:Y:S04]  /*2fbe0*/  STL [R1+0x15c4], R12 ;  /* 0x0015c40c01007387 */ /* 0x0001e80000100800 */
[----:B0-----:R-:W3:Y:S04]  /*2fbf0*/  LDL.LU R12, [R1+0x4c] ;  /* 0x00004c00010c7983 */ /* 0x001ee80000300800 */
[----:B------:R0:W-:Y:S01]  /*2fc00*/  STL [R1+0x1590], R23 ;  /* 0x0015901701007387 */ /* 0x0001e20000100800 */
[----:B------:R-:W-:Y:S02]  /*2fc10*/  LEA R7, P1, R8, R3, 0x1 ;  /* 0x0000000308077211 */ /* 0x000fe400078208ff */
[----:B0-----:R-:W-:-:S03]  /*2fc20*/  LEA.HI.X.SX32 R23, R5, R28, 0x1, P0 ;  /* 0x0000001c05177211 */ /* 0x001fc600000f0eff */
[----:B------:R0:W-:Y:S04]  /*2fc30*/  STL [R1+0x15cc], R7 ;  /* 0x0015cc0701007387 */ /* 0x0001e80000100800 */
[----:B------:R1:W-:Y:S01]  /*2fc40*/  STL [R1+0x1598], R23 ;  /* 0x0015981701007387 */ /* 0x0003e20000100800 */
[----:B0-----:R-:W-:-:S03]  /*2fc50*/  LEA.HI.X.SX32 R7, R18, R28, 0x1, P6 ;  /* 0x0000001c12077211 */ /* 0x001fc600030f0eff */
[----:B-1----:R-:W3:Y:S01]  /*2fc60*/  LDL.LU R23, [R1+0x48] ;  /* 0x0000480001177983 */ /* 0x002ee20000300800 */
[----:B----4-:R-:W-:-:S05]  /*2fc70*/  LEA R5, P0, R17, R3, 0x1 ;  /* 0x0000000311057211 */ /* 0x010fca00078008ff */
[----:B------:R-:W-:Y:S04]  /*2fc80*/  STL [R1+0x15d4], R5 ;  /* 0x0015d40501007387 */ /* 0x000fe80000100800 */
[----:B------:R0:W-:Y:S02]  /*2fc90*/  STL [R1+0x15a0], R7 ;  /* 0x0015a00701007387 */ /* 0x0001e40000100800 */
[-C--:B0-----:R-:W-:Y:S02]  /*2fca0*/  LEA.HI.X.SX32 R7, R6, R28.reuse, 0x1, P5 ;  /* 0x0000001c06077211 */ /* 0x081fe400028f0eff */
[----:B------:R-:W4:Y:S01]  /*2fcb0*/  LDL.LU R6, [R1+0x44] ;  /* 0x0000440001067983 */ /* 0x000f220000300800 */
[----:B------:R-:W-:Y:S02]  /*2fcc0*/  LEA.HI.X.SX32 R18, R21, R28, 0x1, P3 ;  /* 0x0000001c15127211 */ /* 0x000fe400018f0eff */
[----:B------:R-:W-:-:S05]  /*2fcd0*/  LEA R5, P6, R11, R3, 0x1 ;  /* 0x000000030b057211 */ /* 0x000fca00078c08ff */
[----:B------:R-:W-:Y:S04]  /*2fce0*/  STL [R1+0x15dc], R5 ;  /* 0x0015dc0501007387 */ /* 0x000fe80000100800 */
[----:B------:R0:W-:Y:S04]  /*2fcf0*/  STL [R1+0x15a8], R7 ;  /* 0x0015a80701007387 */ /* 0x0001e80000100800 */
[----:B------:R-:W4:Y:S01]  /*2fd00*/  LDL.LU R24, [R1+0x40] ;  /* 0x0000400001187983 */ /* 0x000f220000300800 */
[----:B0-----:R-:W-:Y:S02]  /*2fd10*/  LEA.HI.X.SX32 R7, R26, R28, 0x1, P4 ;  /* 0x0000001c1a077211 */ /* 0x001fe400020f0eff */
[----:B------:R-:W-:-:S05]  /*2fd20*/  LEA R5, P5, R16, R3, 0x1 ;  /* 0x0000000310057211 */ /* 0x000fca00078a08ff */
[----:B------:R-:W-:Y:S04]  /*2fd30*/  STL [R1+0x15e4], R5 ;  /* 0x0015e40501007387 */ /* 0x000fe80000100800 */
[----:B------:R0:W-:Y:S04]  /*2fd40*/  STL [R1+0x15b0], R7 ;  /* 0x0015b00701007387 */ /* 0x0001e80000100800 */
[----:B0-----:R-:W4:Y:S01]  /*2fd50*/  LDL.LU R7, [R1+0x30] ;  /* 0x0000300001077983 */ /* 0x001f220000300800 */
[----:B------:R-:W-:-:S05]  /*2fd60*/  LEA R5, P4, R15, R3, 0x1 ;  /* 0x000000030f057211 */ /* 0x000fca00078808ff */
[----:B------:R0:W-:Y:S04]  /*2fd70*/  STL [R1+0x15ec], R5 ;  /* 0x0015ec0501007387 */ /* 0x0001e80000100800 */
[----:B0-----:R-:W4:Y:S04]  /*2fd80*/  LDL.LU R5, [R1+0x2c] ;  /* 0x00002c0001057983 */ /* 0x001f280000300800 */
[----:B------:R0:W-:Y:S04]  /*2fd90*/  STL [R1+0x15b8], R18 ;  /* 0x0015b81201007387 */ /* 0x0001e80000100800 */
[----:B0-----:R-:W4:Y:S01]  /*2fda0*/  LDL.LU R18, [R1+0x28] ;  /* 0x0000280001127983 */ /* 0x001f220000300800 */
[----:B------:R-:W-:-:S02]  /*2fdb0*/  LEA R21, P3, R19, R3, 0x1 ;  /* 0x0000000313157211 */ /* 0x000fc400078608ff */
[----:B------:R-:W-:-:S03]  /*2fdc0*/  LEA.HI.X.SX32 R10, R10, R28, 0x1, P2 ;  /* 0x0000001c0a0a7211 */ /* 0x000fc600010f0eff */
[----:B------:R0:W-:Y:S04]  /*2fdd0*/  STL [R1+0x15f4], R21 ;  /* 0x0015f41501007387 */ /* 0x0001e80000100800 */
[----:B0-----:R-:W4:Y:S04]  /*2fde0*/  LDL.LU R21, [R1+0x24] ;  /* 0x0000240001157983 */ /* 0x001f280000300800 */
[----:B------:R0:W-:Y:S04]  /*2fdf0*/  STL [R1+0x15c0], R10 ;  /* 0x0015c00a01007387 */ /* 0x0001e80000100800 */
[----:B0-----:R-:W4:Y:S01]  /*2fe00*/  LDL.LU R10, [R1+0x20] ;  /* 0x00002000010a7983 */ /* 0x001f220000300800 */
[----:B------:R-:W-:-:S05]  /*2fe10*/  LEA R26, P2, R27, R3, 0x1 ;  /* 0x000000031b1a7211 */ /* 0x000fca00078408ff */
[----:B------:R0:W-:Y:S02]  /*2fe20*/  STL [R1+0x15fc], R26 ;  /* 0x0015fc1a01007387 */ /* 0x0001e40000100800 */
[-C--:B0-----:R-:W-:Y:S02]  /*2fe30*/  LEA.HI.X.SX32 R26, R8, R28.reuse, 0x1, P1 ;  /* 0x0000001c081a7211 */ /* 0x081fe400008f0eff */
[----:B------:R-:W4:Y:S04]  /*2fe40*/  LDL.LU R8, [R1+0x1c] ;  /* 0x00001c0001087983 */ /* 0x000f280000300800 */
[----:B------:R2:W-:Y:S01]  /*2fe50*/  STL [R1+0x15c8], R26 ;  /* 0x0015c81a01007387 */ /* 0x0005e20000100800 */
[----:B------:R-:W-:Y:S02]  /*2fe60*/  LEA.HI.X.SX32 R17, R17, R28, 0x1, P0 ;  /* 0x0000001c11117211 */ /* 0x000fe400000f0eff */
[----:B--2---:R-:W-:-:S05]  /*2fe70*/  LEA R26, P1, R14, R3, 0x1 ;  /* 0x000000030e1a7211 */ /* 0x004fca00078208ff */
[----:B------:R3:W-:Y:S04]  /*2fe80*/  STL [R1+0x1604], R26 ;  /* 0x0016041a01007387 */ /* 0x0007e80000100800 */
[----:B------:R0:W-:Y:S01]  /*2fe90*/  STL [R1+0x15d0], R17 ;  /* 0x0015d01101007387 */ /* 0x0001e20000100800 */
[----:B---3--:R-:W-:Y:S02]  /*2fea0*/  LEA R26, P0, R0, R3, 0x1 ;  /* 0x00000003001a7211 */ /* 0x008fe400078008ff */
[----:B0-----:R-:W-:-:S03]  /*2feb0*/  LEA.HI.X.SX32 R17, R11, R28, 0x1, P6 ;  /* 0x0000001c0b117211 */ /* 0x001fc600030f0eff */
[----:B------:R0:W-:Y:S04]  /*2fec0*/  STL [R1+0x160c], R26 ;  /* 0x00160c1a01007387 */ /* 0x0001e80000100800 */
[----:B------:R-:W2:Y:S01]  /*2fed0*/  LDL.LU R11, [R1+0x18] ;  /* 0x00001800010b7983 */ /* 0x000ea20000300800 */
[----:B0-----:R-:W-:-:S03]  /*2fee0*/  LEA R26, P6, R13, R3, 0x1 ;  /* 0x000000030d1a7211 */ /* 0x001fc600078c08ff */
[----:B------:R0:W-:Y:S04]  /*2fef0*/  STL [R1+0x15d8], R17 ;  /* 0x0015d81101007387 */ /* 0x0001e80000100800 */
[----:B------:R-:W-:Y:S01]  /*2ff00*/  STL [R1+0x1614], R26 ;  /* 0x0016141a01007387 */ /* 0x000fe20000100800 */
[----:B0-----:R-:W-:-:S03]  /*2ff10*/  LEA.HI.X.SX32 R17, R16, R28, 0x1, P5 ;  /* 0x0000001c10117211 */ /* 0x001fc600028f0eff */
[----:B------:R-:W3:Y:S04]  /*2ff20*/  LDL.LU R16, [R1+0x14] ;  /* 0x0000140001107983 */ /* 0x000ee80000300800 */
[----:B------:R0:W-:Y:S04]  /*2ff30*/  STL [R1+0x15e0], R17 ;  /* 0x0015e01101007387 */ /* 0x0001e80000100800 */
[----:B0-----:R-:W2:Y:S01]  /*2ff40*/  LDL.LU R17, [R1+0x10] ;  /* 0x0000100001117983 */ /* 0x001ea20000300800 */
[----:B------:R-:W-:-:S05]  /*2ff50*/  LEA R26, P5, R12, R3, 0x1 ;  /* 0x000000030c1a7211 */ /* 0x000fca00078a08ff */
[----:B------:R0:W-:Y:S01]  /*2ff60*/  STL [R1+0x161c], R26 ;  /* 0x00161c1a01007387 */ /* 0x0001e20000100800 */
[-C--:B------:R-:W-:Y:S02]  /*2ff70*/  LEA.HI.X.SX32 R19, R19, R28.reuse, 0x1, P3 ;  /* 0x0000001c13137211 */ /* 0x080fe400018f0eff */
[----:B0-----:R-:W-:Y:S02]  /*2ff80*/  LEA.HI.X.SX32 R26, R15, R28, 0x1, P4 ;  /* 0x0000001c0f1a7211 */ /* 0x001fe400020f0eff */
[----:B------:R-:W2:Y:S04]  /*2ff90*/  LDL.LU R15, [R1+0xc] ;  /* 0x00000c00010f7983 */ /* 0x000ea80000300800 */
[----:B------:R0:W-:Y:S02]  /*2ffa0*/  STL [R1+0x15e8], R26 ;  /* 0x0015e81a01007387 */ /* 0x0001e40000100800 */
[----:B0-----:R-:W-:-:S05]  /*2ffb0*/  LEA R26, P4, R23, R3, 0x1 ;  /* 0x00000003171a7211 */ /* 0x001fca00078808ff */
[----:B------:R0:W-:Y:S01]  /*2ffc0*/  STL [R1+0x1624], R26 ;  /* 0x0016241a01007387 */ /* 0x0001e20000100800 */
[----:B------:R-:W-:-:S03]  /*2ffd0*/  LEA.HI.X.SX32 R27, R27, R28, 0x1, P2 ;  /* 0x0000001c1b1b7211 */ /* 0x000fc600010f0eff */
[----:B0-----:R-:W2:Y:S04]  /*2ffe0*/  LDL.LU R26, [R1+0x8] ;  /* 0x00000800011a7983 */ /* 0x001ea80000300800 */
[----:B------:R4:W-:Y:S01]  /*2fff0*/  STL [R1+0x15f0], R19 ;  /* 0x0015f01301007387 */ /* 0x0009e20000100800 */
[----:B------:R-:W-:Y:S02]  /*30000*/  LEA.HI.X.SX32 R14, R14, R28, 0x1, P1 ;  /* 0x0000001c0e0e7211 */ /* 0x000fe400008f0eff */
[----:B----4-:R-:W-:-:S05]  /*30010*/  LEA R19, P3, R6, R3, 0x1 ;  /* 0x0000000306137211 */ /* 0x010fca00078608ff */
[----:B------:R0:W-:Y:S04]  /*30020*/  STL [R1+0x162c], R19 ;  /* 0x00162c1301007387 */ /* 0x0001e80000100800 */
[----:B0-----:R-:W4:Y:S04]  /*30030*/  LDL.LU R19, [R1] ;  /* 0x0000000001137983 */ /* 0x001f280000300800 */
[----:B------:R0:W-:Y:S01]  /*30040*/  STL [R1+0x15f8], R27 ;  /* 0x0015f81b01007387 */ /* 0x0001e20000100800 */
[-C--:B------:R-:W-:Y:S02]  /*30050*/  LEA.HI.X.SX32 R0, R0, R28.reuse, 0x1, P0 ;  /* 0x0000001c00007211 */ /* 0x080fe400000f0eff */
[----:B------:R-:W-:-:S02]  /*30060*/  LEA.HI.X.SX32 R13, R13, R28, 0x1, P6 ;  /* 0x0000001c0d0d7211 */ /* 0x000fc400030f0eff */
[----:B0-----:R-:W-:-:S05]  /*30070*/  LEA R27, P2, R24, R3, 0x1 ;  /* 0x00000003181b7211 */ /* 0x001fca00078408ff */
[----:B------:R0:W-:Y:S04]  /*30080*/  STL [R1+0x1634], R27 ;  /* 0x0016341b01007387 */ /* 0x0001e80000100800 */
[----:B0-----:R-:W2:Y:S04]  /*30090*/  LDL.LU R27, [R1+0x1820] ;  /* 0x00182000011b7983 */ /* 0x001ea80000300800 */
[----:B------:R0:W-:Y:S02]  /*300a0*/  STL [R1+0x1600], R14 ;  /* 0x0016000e01007387 */ /* 0x0001e40000100800 */
[----:B0-----:R-:W-:-:S05]  /*300b0*/  LEA R14, P1, R7, R3, 0x1 ;  /* 0x00000003070e7211 */ /* 0x001fca00078208ff */
[----:B------:R0:W-:Y:S04]  /*300c0*/  STL [R1+0x163c], R14 ;  /* 0x00163c0e01007387 */ /* 0x0001e80000100800 */
[----:B0-----:R-:W2:Y:S04]  /*300d0*/  LDL.LU R14, [R1+0x181c] ;  /* 0x00181c00010e7983 */ /* 0x001ea80000300800 */
[----:B------:R0:W-:Y:S02]  /*300e0*/  STL [R1+0x1608], R0 ;  /* 0x0016080001007387 */ /* 0x0001e40000100800 */
[----:B0-----:R-:W-:-:S05]  /*300f0*/  LEA R0, P0, R5, R3, 0x1 ;  /* 0x0000000305007211 */ /* 0x001fca00078008ff */
[----:B------:R0:W-:Y:S01]  /*30100*/  STL [R1+0x1644], R0 ;  /* 0x0016440001007387 */ /* 0x0001e20000100800 */
[----:B------:R-:W-:-:S03]  /*30110*/  LEA.HI.X.SX32 R12, R12, R28, 0x1, P5 ;  /* 0x0000001c0c0c7211 */ /* 0x000fc600028f0eff */
        /* <DEDUP_REMOVED lines=13> */
[----:B------:R0:W-:Y:S04]  /*301f0*/  STL [R1+0x165c], R23 ;  /* 0x00165c1701007387 */ /* 0x0001e80000100800 */
[----:B0-----:R-:W2:Y:S04]  /*30200*/  LDL.LU R23, [R1+0x180c] ;  /* 0x00180c0001177983 */ /* 0x001ea80000300800 */
[----:B------:R0:W-:Y:S02]  /*30210*/  STL [R1+0x1628], R6 ;  /* 0x0016280601007387 */ /* 0x0001e40000100800 */
[----:B0-----:R-:W-:-:S05]  /*30220*/  LEA R6, P3, R8, R3, 0x1 ;  /* 0x0000000308067211 */ /* 0x001fca00078608ff */
[----:B------:R0:W-:Y:S04]  /*30230*/  STL [R1+0x1664], R6 ;  /* 0x0016640601007387 */ /* 0x0001e80000100800 */
[----:B0-----:R-:W2:Y:S01]  /*30240*/  LDL.LU R6, [R1+0x1808] ;  /* 0x0018080001067983 */ /* 0x001ea20000300800 */
[-C--:B------:R-:W-:Y:S01]  /*30250*/  LEA.HI.X.SX32 R24, R24, R28.reuse, 0x1, P2 ;  /* 0x0000001c18187211 */ /* 0x080fe200010f0eff */
[----:B------:R-:W-:Y:S01]  /*30260*/  IMAD R20, R20, c[0x0][0x190], RZ ;  /* 0x0000640014147a24 */ /* 0x000fe200078e02ff */
[----:B------:R-:W-:-:S03]  /*30270*/  LEA.HI.X.SX32 R7, R7, R28, 0x1, P1 ;  /* 0x0000001c07077211 */ /* 0x000fc600008f0eff */
[----:B------:R2:W-:Y:S01]  /*30280*/  STL [R1+0x1630], R24 ;  /* 0x0016301801007387 */ /* 0x0005e20000100800 */
[-C--:B------:R-:W-:Y:S02]  /*30290*/  LEA.HI.X.SX32 R5, R5, R28.reuse, 0x1, P0 ;  /* 0x0000001c05057211 */ /* 0x080fe400000f0eff */
[-C--:B------:R-:W-:Y:S02]  /*302a0*/  LEA.HI.X.SX32 R18, R18, R28.reuse, 0x1, P6 ;  /* 0x0000001c12127211 */ /* 0x080fe400030f0eff */
[-C--:B------:R-:W-:Y:S02]  /*302b0*/  LEA.HI.X.SX32 R21, R21, R28.reuse, 0x1, P5 ;  /* 0x0000001c15157211 */ /* 0x080fe400028f0eff */
[-C--:B------:R-:W-:Y:S02]  /*302c0*/  LEA.HI.X.SX32 R10, R10, R28.reuse, 0x1, P4 ;  /* 0x0000001c0a0a7211 */ /* 0x080fe400020f0eff */
[----:B------:R-:W-:Y:S02]  /*302d0*/  LEA.HI.X.SX32 R8, R8, R28, 0x1, P3 ;  /* 0x0000001c08087211 */ /* 0x000fe400018f0eff */
[----:B--2---:R-:W-:-:S05]  /*302e0*/  LEA R24, P2, R6, R3, 0x1 ;  /* 0x0000000306187211 */ /* 0x004fca00078408ff */
        /* <DEDUP_REMOVED lines=11> */
[----:B---3--:R-:W-:-:S05]  /*303a0*/  LEA R18, P6, R16, R3, 0x1 ;  /* 0x0000000310127211 */ /* 0x008fca00078c08ff */
[----:B------:R0:W-:Y:S04]  /*303b0*/  STL [R1+0x167c], R18 ;  /* 0x00167c1201007387 */ /* 0x0001e80000100800 */
[----:B0-----:R-:W3:Y:S04]  /*303c0*/  LDL.LU R18, [R1+0x17f8] ;  /* 0x0017f80001127983 */ /* 0x001ee80000300800 */
        /* <DEDUP_REMOVED lines=10> */
[----:B------:R0:W-:Y:S02]  /*30470*/  STL [R1+0x1694], R8 ;  /* 0x0016940801007387 */ /* 0x0001e40000100800 */
[-C--:B0-----:R-:W-:Y:S02]  /*30480*/  LEA.HI.X.SX32 R8, R6, R28.reuse, 0x1, P2 ;  /* 0x0000001c06087211 */ /* 0x081fe400010f0eff */
[----:B------:R-:W2:Y:S04]  /*30490*/  LDL.LU R6, [R1+0x4] ;  /* 0x0000040001067983 */ /* 0x000ea80000300800 */
[----:B------:R2:W-:Y:S01]  /*304a0*/  STL [R1+0x1740], R8 ;  /* 0x0017400801007387 */ /* 0x0005e20000100800 */
[----:B------:R-:W-:Y:S02]  /*304b0*/  LEA.HI.X.SX32 R20, R20, R28, 0x1, P1 ;  /* 0x0000001c14147211 */ /* 0x000fe400008f0eff */
[----:B--2---:R-:W-:-:S05]  /*304c0*/  LEA R8, P2, R6, R3, 0x1 ;  /* 0x0000000306087211 */ /* 0x004fca00078408ff */
[----:B------:R0:W-:Y:S04]  /*304d0*/  STL [R1+0x169c], R8 ;  /* 0x00169c0801007387 */ /* 0x0001e80000100800 */
[----:B0-----:R-:W2:Y:S04]  /*304e0*/  LDL.LU R8, [R1+0x17ec] ;  /* 0x0017ec0001087983 */ /* 0x001ea80000300800 */
[----:B------:R4:W-:Y:S02]  /*304f0*/  STL [R1+0x1668], R20 ;  /* 0x0016681401007387 */ /* 0x0009e40000100800 */
[----:B----4-:R-:W-:-:S05]  /*30500*/  LEA R20, P1, R19, R3, 0x1 ;  /* 0x0000000313147211 */ /* 0x010fca00078208ff */
[----:B------:R0:W-:Y:S02]  /*30510*/  STL [R1+0x16a4], R20 ;  /* 0x0016a41401007387 */ /* 0x0001e40000100800 */
[----:B0-----:R-:W-:Y:S02]  /*30520*/  LEA.HI.X.SX32 R20, R11, R28, 0x1, P0 ;  /* 0x0000001c0b147211 */ /* 0x001fe400000f0eff */
[----:B------:R-:W4:Y:S04]  /*30530*/  LDL.LU R11, [R1+0x17e8] ;  /* 0x0017e800010b7983 */ /* 0x000f280000300800 */
[----:B------:R2:W-:Y:S02]  /*30540*/  STL [R1+0x1670], R20 ;  /* 0x0016701401007387 */ /* 0x0005e40000100800 */
[----:B--2---:R-:W-:-:S05]  /*30550*/  LEA R20, P0, R8, R3, 0x1 ;  /* 0x0000000308147211 */ /* 0x004fca00078008ff */
[----:B------:R0:W-:Y:S02]  /*30560*/  STL [R1+0x16ac], R20 ;  /* 0x0016ac1401007387 */ /* 0x0001e40000100800 */
[----:B0-----:R-:W-:Y:S02]  /*30570*/  LEA.HI.X.SX32 R20, R16, R28, 0x1, P6 ;  /* 0x0000001c10147211 */ /* 0x001fe400030f0eff */
[----:B------:R-:W2:Y:S04]  /*30580*/  LDL.LU R16, [R1+0x17e4] ;  /* 0x0017e40001107983 */ /* 0x000ea80000300800 */
[----:B------:R0:W-:Y:S02]  /*30590*/  STL [R1+0x1678], R20 ;  /* 0x0016781401007387 */ /* 0x0001e40000100800 */
[----:B0-----:R-:W-:-:S05]  /*305a0*/  LEA R20, P6, R10, R3, 0x1 ;  /* 0x000000030a147211 */ /* 0x001fca00078c08ff */
[----:B------:R0:W-:Y:S02]  /*305b0*/  STL [R1+0x16b4], R20 ;  /* 0x0016b41401007387 */ /* 0x0001e40000100800 */
[----:B0-----:R-:W-:Y:S02]  /*305c0*/  LEA.HI.X.SX32 R20, R17, R28, 0x1, P5 ;  /* 0x0000001c11147211 */ /* 0x001fe400028f0eff */
[----:B------:R-:W3:Y:S04]  /*305d0*/  LDL.LU R17, [R1+0x17e0] ;  /* 0x0017e00001117983 */ /* 0x000ee80000300800 */
        /* <DEDUP_REMOVED lines=11> */
[----:B---3--:R-:W-:-:S05]  /*30690*/  LEA R20, P3, R17, R3, 0x1 ;  /* 0x0000000311147211 */ /* 0x008fca00078608ff */
[----:B------:R0:W-:Y:S02]  /*306a0*/  STL [R1+0x16cc], R20 ;  /* 0x0016cc1401007387 */ /* 0x0001e40000100800 */
[----:B0-----:R-:W-:Y:S02]  /*306b0*/  LEA.HI.X.SX32 R20, R6, R28, 0x1, P2 ;  /* 0x0000001c06147211 */ /* 0x001fe400010f0eff */
[----:B------:R-:W-:-:S03]  /*306c0*/  LEA R6, P2, R21, R3, 0x1 ;  /* 0x0000000315067211 */ /* 0x000fc600078408ff */
[----:B------:R0:W-:Y:S04]  /*306d0*/  STL [R1+0x1698], R20 ;  /* 0x0016981401007387 */ /* 0x0001e80000100800 */
[----:B------:R4:W-:Y:S01]  /*306e0*/  STL [R1+0x16d4], R6 ;  /* 0x0016d40601007387 */ /* 0x0009e20000100800 */
[----:B0-----:R-:W-:Y:S02]  /*306f0*/  LEA.HI.X.SX32 R20, R19, R28, 0x1, P1 ;  /* 0x0000001c13147211 */ /* 0x001fe400008f0eff */
[----:B----4-:R-:W-:-:S03]  /*30700*/  LEA R6, P1, R15, R3, 0x1 ;  /* 0x000000030f067211 */ /* 0x010fc600078208ff */
[----:B------:R-:W-:Y:S01]  /*30710*/  STL [R1+0x16a0], R20 ;  /* 0x0016a01401007387 */ /* 0x000fe20000100800 */
[----:B------:R-:W-:-:S03]  /*30720*/  LEA.HI.X.SX32 R19, R8, R28, 0x1, P0 ;  /* 0x0000001c08137211 */ /* 0x000fc600000f0eff */
[----:B------:R0:W-:Y:S04]  /*30730*/  STL [R1+0x16dc], R6 ;  /* 0x0016dc0601007387 */ /* 0x0001e80000100800 */
[----:B------:R-:W-:Y:S01]  /*30740*/  STL [R1+0x16a8], R19 ;  /* 0x0016a81301007387 */ /* 0x000fe20000100800 */
[----:B0-----:R-:W-:Y:S02]  /*30750*/  LEA.HI.X.SX32 R6, R10, R28, 0x1, P6 ;  /* 0x0000001c0a067211 */ /* 0x001fe400030f0eff */
[----:B------:R-:W-:Y:S01]  /*30760*/  LEA R10, P6, R18, R3, 0x1 ;  /* 0x00000003120a7211 */ /* 0x000fe200078c08ff */
[----:B------:R-:W-:Y:S02]  /*30770*/  IMAD R22, R22, c[0x0][0x190], RZ ;  /* 0x0000640016167a24 */ /* 0x000fe400078e02ff */
[----:B------:R-:W-:-:S02]  /*30780*/  IMAD R4, R4, c[0x0][0x190], RZ ;  /* 0x0000640004047a24 */ /* 0x000fc400078e02ff */
[----:B------:R-:W-:Y:S02]  /*30790*/  IMAD R9, R9, c[0x0][0x190], RZ ;  /* 0x0000640009097a24 */ /* 0x000fe400078e02ff */
[----:B------:R-:W-:Y:S02]  /*307a0*/  IMAD R29, R29, c[0x0][0x190], RZ ;  /* 0x000064001d1d7a24 */ /* 0x000fe400078e02ff */
[----:B------:R-:W-:Y:S01]  /*307b0*/  IMAD R25, R25, c[0x0][0x190], RZ ;  /* 0x0000640019197a24 */ /* 0x000fe200078e02ff */
[----:B--2---:R-:W-:-:S05]  /*307c0*/  LEA R8, P0, R26, R3, 0x1 ;  /* 0x000000031a087211 */ /* 0x004fca00078008ff */
[----:B------:R0:W-:Y:S04]  /*307d0*/  STL [R1+0x16e4], R8 ;  /* 0x0016e40801007387 */ /* 0x0001e80000100800 */
[----:B------:R1:W-:Y:S01]  /*307e0*/  STL [R1+0x16b0], R6 ;  /* 0x0016b00601007387 */ /* 0x0003e20000100800 */
[----:B0-----:R-:W-:-:S03]  /*307f0*/  LEA.HI.X.SX32 R8, R11, R28, 0x1, P5 ;  /* 0x0000001c0b087211 */ /* 0x001fc600028f0eff */
[----:B------:R0:W-:Y:S01]  /*30800*/  STL [R1+0x16ec], R10 ;  /* 0x0016ec0a01007387 */ /* 0x0001e20000100800 */
[----:B-1----:R-:W-:-:S03]  /*30810*/  LEA R6, P5, R5, R3, 0x1 ;  /* 0x0000000305067211 */ /* 0x002fc600078a08ff */
[----:B------:R1:W-:Y:S04]  /*30820*/  STL [R1+0x16b8], R8 ;  /* 0x0016b80801007387 */ /* 0x0003e80000100800 */
[----:B------:R2:W-:Y:S01]  /*30830*/  STL [R1+0x16f4], R6 ;  /* 0x0016f40601007387 */ /* 0x0005e20000100800 */
[----:B0-----:R-:W-:Y:S02]  /*30840*/  LEA.HI.X.SX32 R10, R16, R28, 0x1, P4 ;  /* 0x0000001c100a7211 */ /* 0x001fe400020f0eff */
[----:B-1----:R-:W-:-:S03]  /*30850*/  LEA R8, P4, R7, R3, 0x1 ;  /* 0x0000000307087211 */ /* 0x002fc600078808ff */
[----:B------:R0:W-:Y:S01]  /*30860*/  STL [R1+0x16c0], R10 ;  /* 0x0016c00a01007387 */ /* 0x0001e20000100800 */
[----:B--2---:R-:W-:-:S03]  /*30870*/  LEA.HI.X.SX32 R6, R17, R28, 0x1, P3 ;  /* 0x0000001c11067211 */ /* 0x004fc600018f0eff */
[----:B------:R1:W-:Y:S04]  /*30880*/  STL [R1+0x16fc], R8 ;  /* 0x0016fc0801007387 */ /* 0x0003e80000100800 */
[----:B------:R2:W-:Y:S01]  /*30890*/  STL [R1+0x16c8], R6 ;  /* 0x0016c80601007387 */ /* 0x0005e20000100800 */
[----:B0-----:R-:W-:Y:S02]  /*308a0*/  LEA R10, P3, R24, R3, 0x1 ;  /* 0x00000003180a7211 */ /* 0x001fe400078608ff */
[----:B-1----:R-:W-:-:S03]  /*308b0*/  LEA.HI.X.SX32 R8, R21, R28, 0x1, P2 ;  /* 0x0000001c15087211 */ /* 0x002fc600010f0eff */
[----:B------:R0:W-:Y:S01]  /*308c0*/  STL [R1+0x1704], R10 ;  /* 0x0017040a01007387 */ /* 0x0001e20000100800 */
[----:B--2---:R-:W-:-:S03]  /*308d0*/  LEA R6, P2, R23, R3, 0x1 ;  /* 0x0000000317067211 */ /* 0x004fc600078408ff */
[----:B------:R1:W-:Y:S04]  /*308e0*/  STL [R1+0x16d0], R8 ;  /* 0x0016d00801007387 */ /* 0x0003e80000100800 */
[----:B------:R2:W-:Y:S01]  /*308f0*/  STL [R1+0x170c], R6 ;  /* 0x00170c0601007387 */ /* 0x0005e20000100800 */
[----:B0-----:R-:W-:Y:S02]  /*30900*/  LEA.HI.X.SX32 R10, R15, R28, 0x1, P1 ;  /* 0x0000001c0f0a7211 */ /* 0x001fe400008f0eff */
[----:B-1----:R-:W-:-:S03]  /*30910*/  LEA R8, P1, R12, R3, 0x1 ;  /* 0x000000030c087211 */ /* 0x002fc600078208ff */
[----:B------:R0:W-:Y:S01]  /*30920*/  STL [R1+0x16d8], R10 ;  /* 0x0016d80a01007387 */ /* 0x0001e20000100800 */
[----:B--2---:R-:W-:-:S03]  /*30930*/  LEA.HI.X.SX32 R6, R26, R28, 0x1, P0 ;  /* 0x0000001c1a067211 */ /* 0x004fc600000f0eff */
[----:B------:R1:W-:Y:S01]  /*30940*/  STL [R1+0x1714], R8 ;  /* 0x0017140801007387 */ /* 0x0003e20000100800 */
[----:B------:R-:W-:-:S03]  /*30950*/  LEA.HI.X.SX32 R5, R5, R28, 0x1, P5 ;  /* 0x0000001c05057211 */ /* 0x000fc600028f0eff */
[----:B------:R2:W-:Y:S01]  /*30960*/  STL [R1+0x16e0], R6 ;  /* 0x0016e00601007387 */ /* 0x0005e20000100800 */
[----:B0-----:R-:W-:Y:S02]  /*30970*/  LEA R10, P0, R13, R3, 0x1 ;  /* 0x000000030d0a7211 */ /* 0x001fe400078008ff */
[----:B-1----:R-:W-:-:S03]  /*30980*/  LEA.HI.X.SX32 R8, R18, R28, 0x1, P6 ;  /* 0x0000001c12087211 */ /* 0x002fc600030f0eff */
[----:B------:R-:W-:Y:S01]  /*30990*/  STL [R1+0x171c], R10 ;  /* 0x00171c0a01007387 */ /* 0x000fe20000100800 */
[----:B--2---:R-:W-:-:S03]  /*309a0*/  LEA R6, P6, R0, R3, 0x1 ;  /* 0x0000000300067211 */ /* 0x004fc600078c08ff */
[----:B------:R0:W-:Y:S04]  /*309b0*/  STL [R1+0x16e8], R8 ;  /* 0x0016e80801007387 */ /* 0x0001e80000100800 */
[----:B------:R1:W-:Y:S04]  /*309c0*/  STL [R1+0x1724], R6 ;  /* 0x0017240601007387 */ /* 0x0003e80000100800 */
[----:B------:R2:W-:Y:S01]  /*309d0*/  STL [R1+0x16f0], R5 ;  /* 0x0016f00501007387 */ /* 0x0005e20000100800 */
[----:B0-----:R-:W-:Y:S02]  /*309e0*/  LEA R8, P5, R14, R3, 0x1 ;  /* 0x000000030e087211 */ /* 0x001fe400078a08ff */
[----:B-1----:R-:W-:-:S03]  /*309f0*/  LEA.HI.X.SX32 R6, R7, R28, 0x1, P4 ;  /* 0x0000001c07067211 */ /* 0x002fc600020f0eff */
[----:B------:R-:W-:Y:S01]  /*30a00*/  STL [R1+0x1728], R8 ;  /* 0x0017280801007387 */ /* 0x000fe20000100800 */
[----:B------:R-:W-:Y:S02]  /*30a10*/  LEA.HI.X.SX32 R7, R24, R28, 0x1, P3 ;  /* 0x0000001c18077211 */ /* 0x000fe400018f0eff */
[-C--:B--2---:R-:W-:Y:S01]  /*30a20*/  LEA R5, P4, R27, R3.reuse, 0x1 ;  /* 0x000000031b057211 */ /* 0x084fe200078808ff */
[----:B------:R0:W-:Y:S04]  /*30a30*/  STL [R1+0x16f8], R6 ;  /* 0x0016f80601007387 */ /* 0x0001e80000100800 */
[----:B------:R1:W-:Y:S01]  /*30a40*/  STL [R1+0x172c], R5 ;  /* 0x00172c0501007387 */ /* 0x0003e20000100800 */
[----:B0-----:R-:W-:-:S03]  /*30a50*/  LEA R6, P3, R22, R3, 0x1 ;  /* 0x0000000316067211 */ /* 0x001fc600078608ff */
[----:B------:R0:W-:Y:S01]  /*30a60*/  STL [R1+0x1700], R7 ;  /* 0x0017000701007387 */ /* 0x0001e20000100800 */
[----:B-1----:R-:W-:-:S03]  /*30a70*/  LEA.HI.X.SX32 R5, R23, R28, 0x1, P2 ;  /* 0x0000001c17057211 */ /* 0x002fc600010f0eff */
[----:B------:R1:W-:Y:S01]  /*30a80*/  STL [R1+0x1730], R6 ;  /* 0x0017300601007387 */ /* 0x0003e20000100800 */
[----:B0-----:R-:W-:-:S03]  /*30a90*/  LEA R7, P2, R4, R3, 0x1 ;  /* 0x0000000304077211 */ /* 0x001fc600078408ff */
[----:B------:R0:W-:Y:S01]  /*30aa0*/  STL [R1+0x1708], R5 ;  /* 0x0017080501007387 */ /* 0x0001e20000100800 */
[----:B-1----:R-:W-:-:S03]  /*30ab0*/  LEA.HI.X.SX32 R6, R12, R28, 0x1, P1 ;  /* 0x0000001c0c067211 */ /* 0x002fc600008f0eff */
[----:B------:R-:W-:Y:S04]  /*30ac0*/  STL [R1+0x1734], R7 ;  /* 0x0017340701007387 */ /* 0x000fe80000100800 */
[----:B------:R-:W2:Y:S01]  /*30ad0*/  LDL.LU R21, [R1+0x1768] ;  /* 0x0017680001157983 */ /* 0x000ea20000300800 */
[----:B0-----:R-:W-:-:S03]  /*30ae0*/  LEA R5, P1, R9, R3, 0x1 ;  /* 0x0000000309057211 */ /* 0x001fc600078208ff */
[----:B------:R0:W-:Y:S04]  /*30af0*/  STL [R1+0x1710], R6 ;  /* 0x0017100601007387 */ /* 0x0001e80000100800 */
[----:B------:R-:W3:Y:S04]  /*30b00*/  LDL.LU R17, [R1+0x1774] ;  /* 0x0017740001117983 */ /* 0x000ee80000300800 */
[----:B------:R1:W-:Y:S01]  /*30b10*/  STL [R1+0x1738], R5 ;  /* 0x0017380501007387 */ /* 0x0003e20000100800 */
[----:B0-----:R-:W-:-:S03]  /*30b20*/  LEA.HI.X.SX32 R6, R13, R28, 0x1, P0 ;  /* 0x0000001c0d067211 */ /* 0x001fc600000f0eff */
[----:B------:R-:W4:Y:S04]  /*30b30*/  LDL.LU R16, [R1+0x1758] ;  /* 0x0017580001107983 */ /* 0x000f280000300800 */
[----:B------:R0:W-:Y:S01]  /*30b40*/  STL [R1+0x1718], R6 ;  /* 0x0017180601007387 */ /* 0x0001e20000100800 */
[----:B-1----:R-:W-:-:S03]  /*30b50*/  LEA R5, P0, R29, R3, 0x1 ;  /* 0x000000031d057211 */ /* 0x002fc600078008ff */
[----:B------:R-:W4:Y:S04]  /*30b60*/  LDL.LU R11, [R1+0x1760] ;  /* 0x00176000010b7983 */ /* 0x000f280000300800 */
[----:B------:R1:W-:Y:S01]  /*30b70*/  STL [R1+0x173c], R5 ;  /* 0x00173c0501007387 */ /* 0x0003e20000100800 */
[----:B0-----:R-:W-:-:S03]  /*30b80*/  LEA.HI.X.SX32 R6, R0, R28, 0x1, P6 ;  /* 0x0000001c00067211 */ /* 0x001fc600030f0eff */
[----:B------:R-:W4:Y:S04]  /*30b90*/  LDL.LU R0, [R1+0x17d4] ;  /* 0x0017d40001007983 */ /* 0x000f280000300800 */
[----:B------:R-:W4:Y:S01]  /*30ba0*/  LDL.LU R10, [R1+0x1750] ;  /* 0x00175000010a7983 */ /* 0x000f220000300800 */
[----:B-1----:R-:W-:-:S03]  /*30bb0*/  LEA R5, P6, R25, R3, 0x1 ;  /* 0x0000000319057211 */ /* 0x002fc600078c08ff */
[----:B------:R0:W-:Y:S04]  /*30bc0*/  STL [R1+0x1720], R6 ;  /* 0x0017200601007387 */ /* 0x0001e80000100800 */
[----:B------:R-:W4:Y:S01]  /*30bd0*/  LDL.LU R8, [R1+0x1754] ;  /* 0x0017540001087983 */ /* 0x000f220000300800 */
[----:B------:R-:W-:-:S03]  /*30be0*/  LEA.HI.X.SX32 R3, R14, R28, 0x1, P5 ;  /* 0x0000001c0e037211 */ /* 0x000fc600028f0eff */
[----:B------:R1:W-:Y:S04]  /*30bf0*/  STL [R1+0x764], R5 ;  /* 0x0007640501007387 */ /* 0x0003e80000100800 */
[----:B------:R-:W4:Y:S04]  /*30c00*/  LDL.LU R20, [R1+0x175c] ;  /* 0x00175c0001147983 */ /* 0x000f280000300800 */
[----:B------:R0:W-:Y:S04]  /*30c10*/  STL [R1+0x74c], R3 ;  /* 0x00074c0301007387 */ /* 0x0001e80000100800 */
[----:B------:R-:W4:Y:S04]  /*30c20*/  LDL.LU R19, [R1+0x1764] ;  /* 0x0017640001137983 */ /* 0x000f280000300800 */
[----:B------:R-:W1:Y:S04]  /*30c30*/  S2R R15, SR_TID.X ;  /* 0x00000000000f7919 */ /* 0x000e680000002100 */
[----:B0-----:R-:W0:Y:S01]  /*30c40*/  S2R R6, SR_TID.X ;  /* 0x0000000000067919 */ /* 0x001e220000002100 */
[----:B-1----:R-:W-:-:S02]  /*30c50*/  LEA.HI.X.SX32 R5, R27, R28, 0x1, P4 ;  /* 0x0000001c1b057211 */ /* 0x002fc400020f0eff */
[----:B------:R-:W-:-:S03]  /*30c60*/  LEA.HI.X.SX32 R3, R22, R28, 0x1, P3 ;  /* 0x0000001c16037211 */ /* 0x000fc600018f0eff */
[----:B------:R1:W-:Y:S04]  /*30c70*/  STL [R1+0x750], R5 ;  /* 0x0007500501007387 */ /* 0x0003e80000100800 */
[----:B------:R0:W-:Y:S01]  /*30c80*/  STL [R1+0x754], R3 ;  /* 0x0007540301007387 */ /* 0x0001e20000100800 */
[-C--:B-1----:R-:W-:Y:S02]  /*30c90*/  LEA.HI.X.SX32 R5, R4, R28.reuse, 0x1, P2 ;  /* 0x0000001c04057211 */ /* 0x082fe400010f0eff */
[----:B------:R-:W-:Y:S02]  /*30ca0*/  SHF.R.U32.HI R18, RZ, 0x4, R15 ;  /* 0x00000004ff127819 */ /* 0x000fe4000001160f */
[-C--:B------:R-:W-:Y:S02]  /*30cb0*/  LEA.HI.X.SX32 R4, R9, R28.reuse, 0x1, P1 ;  /* 0x0000001c09047211 */ /* 0x080fe400008f0eff */
[----:B0-----:R-:W-:-:S02]  /*30cc0*/  LEA.HI.X.SX32 R3, R29, R28, 0x1, P0 ;  /* 0x0000001c1d037211 */ /* 0x001fc400000f0eff */
[----:B------:R-:W-:Y:S01]  /*30cd0*/  SGXT.U32 R18, R18, 0x2 ;  /* 0x000000021212781a */ /* 0x000fe20000000000 */
[----:B------:R-:W-:Y:S01]  /*30ce0*/  STL [R1+0x758], R5 ;  /* 0x0007580501007387 */ /* 0x000fe20000100800 */
[----:B------:R-:W-:Y:S02]  /*30cf0*/  SHF.R.U32.HI R6, RZ, 0x4, R6 ;  /* 0x00000004ff067819 */ /* 0x000fe40000011606 */
[----:B------:R-:W-:Y:S01]  /*30d00*/  LOP3.LUT R15, R18, 0x38, RZ, 0xfc, !PT ;  /* 0x00000038120f7812 */ /* 0x000fe200078efcff */
[----:B------:R-:W-:Y:S01]  /*30d10*/  STL [R1+0x75c], R4 ;  /* 0x00075c0401007387 */ /* 0x000fe20000100800 */
[----:B------:R-:W-:-:S03]  /*30d20*/  IADD3 R6, R6, 0x3c, RZ ;  /* 0x0000003c06067810 */ /* 0x000fc60007ffe0ff */
[----:B------:R0:W-:Y:S01]  /*30d30*/  STL [R1+0x760], R3 ;  /* 0x0007600301007387 */ /* 0x0001e20000100800 */
[C---:B------:R-:W-:Y:S01]  /*30d40*/  LOP3.LUT R26, R18.reuse, 0x38, RZ, 0xfc, !PT ;  /* 0x00000038121a7812 */ /* 0x040fe200078efcff */
[----:B------:R-:W-:Y:S02]  /*30d50*/  IMAD.MOV R24, RZ, RZ, -c[0x0][0x188] ;  /* 0x80006200ff187624 */ /* 0x000fe400078e02ff */
[C---:B------:R-:W-:Y:S01]  /*30d60*/  IMAD R7, R18.reuse, c[0x0][0x188], RZ ;  /* 0x0000620012077a24 */ /* 0x040fe200078e02ff */
[----:B------:R-:W-:Y:S01]  /*30d70*/  LOP3.LUT R18, R18, 0x38, RZ, 0xfc, !PT ;  /* 0x0000003812127812 */ /* 0x000fe200078efcff */
[----:B------:R-:W-:Y:S01]  /*30d80*/  IMAD R15, R15, c[0x0][0x188], RZ ;  /* 0x000062000f0f7a24 */ /* 0x000fe200078e02ff */
[----:B0-----:R-:W-:Y:S01]  /*30d90*/  LEA.HI.X.SX32 R3, R25, R28, 0x1, P6 ;  /* 0x0000001c19037211 */ /* 0x001fe200030f0eff */
[----:B------:R-:W-:Y:S02]  /*30da0*/  IMAD R6, R6, c[0x0][0x188], RZ ;  /* 0x0000620006067a24 */ /* 0x000fe400078e02ff */
[----:B------:R-:W-:-:S02]  /*30db0*/  IMAD R26, R26, c[0x0][0x188], RZ ;  /* 0x000062001a1a7a24 */ /* 0x000fc400078e02ff */
[----:B------:R0:W-:Y:S01]  /*30dc0*/  STL [R1+0x6c8], R3 ;  /* 0x0006c80301007387 */ /* 0x0001e20000100800 */
[----:B------:R-:W-:Y:S02]  /*30dd0*/  IMAD R15, R24, 0x4, R15 ;  /* 0x00000004180f7824 */ /* 0x000fe400078e020f */
[----:B------:R-:W-:Y:S02]  /*30de0*/  IMAD R18, R18, c[0x0][0x188], RZ ;  /* 0x0000620012127a24 */ /* 0x000fe400078e02ff */
[----:B------:R-:W-:Y:S01]  /*30df0*/  IMAD R26, R24, 0x4, R26 ;  /* 0x00000004181a7824 */ /* 0x000fe200078e021a */
[----:B0-----:R-:W-:Y:S01]  /*30e00*/  LEA R3, P0, R2, c[0x0][0x160], 0x1 ;  /* 0x0000580002037a11 */ /* 0x001fe200078008ff */
[----:B------:R-:W-:-:S03]  /*30e10*/  IMAD R15, R24, 0x4, R15 ;  /* 0x00000004180f7824 */ /* 0x000fc600078e020f */
[-C--:B------:R-:W-:Y:S02]  /*30e20*/  LEA R9, P2, R6, R3.reuse, 0x1 ;  /* 0x0000000306097211 */ /* 0x080fe400078408ff */
[-C--:B------:R-:W-:Y:S02]  /*30e30*/  LEA R13, P6, R18, R3.reuse, 0x1 ;  /* 0x00000003120d7211 */ /* 0x080fe400078c08ff */
[----:B------:R-:W-:Y:S01]  /*30e40*/  LEA.HI.X.SX32 R2, R2, c[0x0][0x164], 0x1, P0 ;  /* 0x0000590002027a11 */ /* 0x000fe200000f0eff */
[----:B------:R0:W-:Y:S01]  /*30e50*/  STL [R1+0x6d0], R9 ;  /* 0x0006d00901007387 */ /* 0x0001e20000100800 */
[----:B------:R-:W-:-:S03]  /*30e60*/  LEA R12, P1, R26, R3, 0x1 ;  /* 0x000000031a0c7211 */ /* 0x000fc600078208ff */
[----:B------:R-:W-:Y:S01]  /*30e70*/  STL [R1+0x6d8], R13 ;  /* 0x0006d80d01007387 */ /* 0x000fe20000100800 */
[----:B0-----:R-:W-:-:S03]  /*30e80*/  LEA R9, P0, R15, R3, 0x1 ;  /* 0x000000030f097211 */ /* 0x001fc600078008ff */
[----:B------:R-:W-:Y:S04]  /*30e90*/  STL [R1+0x6e0], R12 ;  /* 0x0006e00c01007387 */ /* 0x000fe80000100800 */
[----:B------:R0:W-:Y:S02]  /*30ea0*/  STL [R1+0x6e8], R9 ;  /* 0x0006e80901007387 */ /* 0x0001e40000100800 */
[----:B0-----:R-:W-:Y:S02]  /*30eb0*/  LEA.HI.X.SX32 R9, R6, R2, 0x1, P2 ;  /* 0x0000000206097211 */ /* 0x001fe400010f0eff */
[-C--:B--2---:R-:W-:Y:S02]  /*30ec0*/  LEA R13, P5, R21, R3.reuse, 0x1 ;  /* 0x00000003150d7211 */ /* 0x084fe400078a08ff */
[----:B---3--:R-:W-:-:S03]  /*30ed0*/  LEA R12, P4, R17, R3, 0x1 ;  /* 0x00000003110c7211 */ /* 0x008fc600078808ff */
[----:B------:R-:W-:Y:S04]  /*30ee0*/  STL [R1+0x6f0], R13 ;  /* 0x0006f00d01007387 */ /* 0x000fe80000100800 */
[----:B------:R0:W-:Y:S01]  /*30ef0*/  STL [R1+0x6f8], R12 ;  /* 0x0006f80c01007387 */ /* 0x0001e20000100800 */
[----:B----4-:R-:W-:-:S03]  /*30f00*/  LEA R6, P3, R16, R3, 0x1 ;  /* 0x0000000310067211 */ /* 0x010fc600078608ff */
        /* <DEDUP_REMOVED lines=19> */
[----:B------:R-:W-:-:S03]  /*31040*/  IMAD R4, R24, 0x4, R0 ;  /* 0x0000000418047824 */ /* 0x000fc600078e0200 */
[----:B------:R2:W-:Y:S01]  /*31050*/  STL [R1+0x6f4], R6 ;  /* 0x0006f40601007387 */ /* 0x0005e20000100800 */
[----:B0-----:R-:W-:Y:S02]  /*31060*/  LEA R12, P4, R19, R3, 0x1 ;  /* 0x00000003130c7211 */ /* 0x001fe400078808ff */
[----:B-1----:R-:W-:-:S03]  /*31070*/  LEA.HI.X.SX32 R9, R16, R2, 0x1, P3 ;  /* 0x0000000210097211 */ /* 0x002fc600018f0eff */
[----:B------:R-:W-:Y:S01]  /*31080*/  STL [R1+0x728], R12 ;  /* 0x0007280c01007387 */ /* 0x000fe20000100800 */
[----:B--2---:R-:W-:-:S03]  /*31090*/  LEA R6, P3, R0, R3, 0x1 ;  /* 0x0000000300067211 */ /* 0x004fc600078608ff */
[----:B------:R0:W-:Y:S01]  /*310a0*/  STL [R1+0x6fc], R9 ;  /* 0x0006fc0901007387 */ /* 0x0001e20000100800 */
[----:B------:R-:W-:Y:S01]  /*310b0*/  LEA.HI.X.SX32 R11, R11, R2, 0x1, P2 ;  /* 0x000000020b0b7211 */ /* 0x000fe200010f0eff */
[----:B------:R-:W-:Y:S02]  /*310c0*/  IMAD R5, R24, 0x4, R4 ;  /* 0x0000000418057824 */ /* 0x000fe400078e0204 */
[----:B------:R1:W-:Y:S01]  /*310d0*/  STL [R1+0x734], R6 ;  /* 0x0007340601007387 */ /* 0x0003e20000100800 */
[----:B0-----:R-:W-:-:S03]  /*310e0*/  LEA R9, P2, R4, R3, 0x1 ;  /* 0x0000000304097211 */ /* 0x001fc600078408ff */
[----:B------:R-:W-:Y:S01]  /*310f0*/  STL [R1+0x704], R11 ;  /* 0x0007040b01007387 */ /* 0x000fe20000100800 */
[----:B-1----:R-:W-:-:S03]  /*31100*/  LEA.HI.X.SX32 R6, R10, R2, 0x1, P1 ;  /* 0x000000020a067211 */ /* 0x002fc600008f0eff */
[----:B------:R0:W-:Y:S01]  /*31110*/  STL [R1+0x73c], R9 ;  /* 0x00073c0901007387 */ /* 0x0001e20000100800 */
[----:B------:R-:W-:-:S03]  /*31120*/  LEA R10, P1, R5, R3, 0x1 ;  /* 0x00000003050a7211 */ /* 0x000fc600078208ff */
[----:B------:R1:W-:Y:S01]  /*31130*/  STL [R1+0x70c], R6 ;  /* 0x00070c0601007387 */ /* 0x0003e20000100800 */
[-C--:B0-----:R-:W-:Y:S02]  /*31140*/  LEA.HI.X.SX32 R9, R8, R2.reuse, 0x1, P0 ;  /* 0x0000000208097211 */ /* 0x081fe400000f0eff */
[-C--:B------:R-:W-:Y:S02]  /*31150*/  LEA.HI.X.SX32 R8, R20, R2.reuse, 0x1, P5 ;  /* 0x0000000214087211 */ /* 0x080fe400028f0eff */
[----:B-1----:R-:W-:Y:S01]  /*31160*/  LEA R6, P0, R7, R3, 0x1 ;  /* 0x0000000307067211 */ /* 0x002fe200078008ff */
[----:B------:R-:W-:Y:S01]  /*31170*/  STL [R1+0x748], R10 ;  /* 0x0007480a01007387 */ /* 0x000fe20000100800 */
[----:B------:R-:W-:-:S03]  /*31180*/  LEA.HI.X.SX32 R3, R19, R2, 0x1, P4 ;  /* 0x0000000213037211 */ /* 0x000fc600020f0eff */
[----:B------:R-:W-:Y:S01]  /*31190*/  STL [R1+0x714], R9 ;  /* 0x0007140901007387 */ /* 0x000fe20000100800 */
[----:B------:R-:W-:-:S03]  /*311a0*/  LEA.HI.X.SX32 R4, R4, R2, 0x1, P2 ;  /* 0x0000000204047211 */ /* 0x000fc600010f0eff */
[----:B------:R0:W-:Y:S04]  /*311b0*/  STL [R1+0x744], R6 ;  /* 0x0007440601007387 */ /* 0x0001e80000100800 */
[----:B------:R-:W-:Y:S01]  /*311c0*/  STL [R1+0x71c], R8 ;  /* 0x00071c0801007387 */ /* 0x000fe20000100800 */
[----:B0-----:R-:W-:-:S03]  /*311d0*/  LEA.HI.X.SX32 R6, R0, R2, 0x1, P3 ;  /* 0x0000000200067211 */ /* 0x001fc600018f0eff */
[----:B------:R0:W5:Y:S04]  /*311e0*/  LDL.LU R0, [R1+0x17d0] ;  /* 0x0017d00001007983 */ /* 0x0001680000300800 */
[----:B------:R1:W-:Y:S04]  /*311f0*/  STL [R1+0x724], R3 ;  /* 0x0007240301007387 */ /* 0x0003e80000100800 */
[----:B------:R0:W-:Y:S01]  /*31200*/  STL [R1+0x72c], R6 ;  /* 0x00072c0601007387 */ /* 0x0001e20000100800 */
[-C--:B-1----:R-:W-:Y:S02]  /*31210*/  LEA.HI.X.SX32 R3, R5, R2.reuse, 0x1, P1 ;  /* 0x0000000205037211 */ /* 0x082fe400008f0eff */
[----:B------:R-:W-:Y:S01]  /*31220*/  LEA.HI.X.SX32 R2, R7, R2, 0x1, P0 ;  /* 0x0000000207027211 */ /* 0x000fe200000f0eff */
[----:B------:R0:W-:Y:S04]  /*31230*/  STL [R1+0x738], R4 ;  /* 0x0007380401007387 */ /* 0x0001e80000100800 */
[----:B------:R0:W-:Y:S04]  /*31240*/  STL [R1+0x740], R3 ;  /* 0x0007400301007387 */ /* 0x0001e80000100800 */
[----:B------:R0:W-:Y:S04]  /*31250*/  STL [R1+0x730], R2 ;  /* 0x0007300201007387 */ /* 0x0001e80000100800 */
        /* <DEDUP_REMOVED lines=66> */
[----:B------:R0:W-:Y:S01]  /*31680*/  STL [R1+0x4a8], RZ ;  /* 0x0004a8ff01007387 */ /* 0x0001e20000100800 */
[----:B------:R-:W-:-:S02]  /*31690*/  USHF.L.U32 UR4, UR7, 0x6, URZ ;  /* 0x0000000607047899 */ /* 0x000fc4000800063f */
[----:B------:R-:W-:Y:S02]  /*316a0*/  USHF.L.U32 UR5, UR6, 0x6, URZ ;  /* 0x0000000606057899 */ /* 0x000fe4000800063f */
[----:B------:R-:W-:Y:S02]  /*316b0*/  USHF.R.S32.HI UR7, URZ, 0x1f, UR4 ;  /* 0x0000001f3f077899 */ /* 0x000fe40008011404 */
[----:B------:R-:W-:Y:S02]  /*316c0*/  USHF.R.S32.HI UR6, URZ, 0x1f, UR5 ;  /* 0x0000001f3f067899 */ /* 0x000fe40008011405 */
[----:B------:R-:W1:Y:S01]  /*316d0*/  S2R R20, SR_TID.X ;  /* 0x0000000000147919 */ /* 0x000e620000002100 */
[----:B------:R-:W-:Y:S01]  /*316e0*/  IMAD.MOV.U32 R10, RZ, RZ, 0x3f ;  /* 0x0000003fff0a7424 */ /* 0x000fe200078e00ff */
[----:B------:R-:W-:Y:S02]  /*316f0*/  USHF.L.U32 UR12, UR5, 0x1, URZ ;  /* 0x00000001050c7899 */ /* 0x000fe4000800063f */
[----:B------:R-:W2:Y:S01]  /*31700*/  S2R R19, SR_TID.X ;  /* 0x0000000000137919 */ /* 0x000ea20000002100 */
[----:B------:R-:W-:Y:S01]  /*31710*/  USHF.L.U32 UR9, UR4, 0x1, URZ ;  /* 0x0000000104097899 */ /* 0x000fe2000800063f */
[----:B------:R-:W-:Y:S01]  /*31720*/  IADD3 R10, R10, c[0x0][0x180], RZ ;  /* 0x000060000a0a7a10 */ /* 0x000fe20007ffe0ff */
[----:B------:R-:W-:Y:S01]  /*31730*/  USHF.L.U64.HI UR6, UR5, 0x1, UR6 ;  /* 0x0000000105067899 */ /* 0x000fe20008010206 */
[----:B-1----:R-:W-:-:S02]  /*31740*/  IMAD.SHL.U32 R8, R20, 0x2, RZ ;  /* 0x0000000214087824 */ /* 0x002fc400078e00ff */
[----:B------:R-:W-:Y:S01]  /*31750*/  IMAD.SHL.U32 R20, R20, 0x20, RZ ;  /* 0x0000002014147824 */ /* 0x000fe200078e00ff */
[----:B--2---:R-:W-:-:S04]  /*31760*/  LOP3.LUT R19, R19, 0x7, RZ, 0xc0, !PT ;  /* 0x0000000713137812 */ /* 0x004fc800078ec0ff */
[----:B0-----:R-:W-:Y:S01]  /*31770*/  LOP3.LUT R4, R20, 0x60, RZ, 0xc0, !PT ;  /* 0x0000006014047812 */ /* 0x001fe200078ec0ff */
[----:B------:R-:W-:-:S04]  /*31780*/  IMAD R19, R19, 0x90, RZ ;  /* 0x0000009013137824 */ /* 0x000fc800078e02ff */
[----:B------:R0:W-:Y:S01]  /*31790*/  STL [R1+0x1770], R4 ;  /* 0x0017700401007387 */ /* 0x0001e20000100800 */
[----:B------:R-:W-:Y:S02]  /*317a0*/  LOP3.LUT R8, R19, 0x30, R8, 0x78, !PT ;  /* 0x0000003013087812 */ /* 0x000fe400078e7808 */
[----:B------:R-:W-:Y:S02]  /*317b0*/  SHF.R.S32.HI R19, RZ, 0x1f, R10 ;  /* 0x0000001fff137819 */ /* 0x000fe4000001140a */
[----:B------:R-:W-:Y:S02]  /*317c0*/  LOP3.LUT R2, R8, 0x400, R20, 0xf8, !PT ;  /* 0x0000040008027812 */ /* 0x000fe400078ef814 */
[----:B------:R-:W-:-:S04]  /*317d0*/  LEA.HI R19, R19, R10, RZ, 0x6 ;  /* 0x0000000a13137211 */ /* 0x000fc800078f30ff */
[----:B------:R-:W-:Y:S02]  /*317e0*/  SHF.R.S32.HI R3, RZ, 0x6, R19 ;  /* 0x00000006ff037819 */ /* 0x000fe40000011413 */
[----:B0-----:R0:W-:Y:S01]  /*317f0*/  STL [R1+0x4ac], RZ ;  /* 0x0004acff01007387 */ /* 0x0011e20000100800 */
[----:B------:R-:W-:-:S03]  /*31800*/  USHF.L.U64.HI UR7, UR4, 0x1, UR7 ;  /* 0x0000000104077899 */ /* 0x000fc60008010207 */
[----:B------:R0:W-:Y:S01]  /*31810*/  STL [R1+0x490], RZ ;  /* 0x000490ff01007387 */ /* 0x0001e20000100800 */
[----:B------:R-:W-:-:S03]  /*31820*/  UMOV UR4, URZ ;  /* 0x0000003f00047c82 */ /* 0x000fc60008000000 */
        /* <DEDUP_REMOVED lines=43> */
[----:B------:R-:W1:Y:S04]  /*31ae0*/  S2R R19, SR_TID.X ;  /* 0x0000000000137919 */ /* 0x000e680000002100 */
[----:B------:R0:W-:Y:S04]  /*31af0*/  STL [R1+0x3e0], RZ ;  /* 0x0003e0ff01007387 */ /* 0x0001e80000100800 */
[----:B------:R0:W-:Y:S04]  /*31b00*/  STL [R1+0x3e4], RZ ;  /* 0x0003e4ff01007387 */ /* 0x0001e80000100800 */
[----:B------:R0:W-:Y:S04]  /*31b10*/  STL [R1+0x3e8], RZ ;  /* 0x0003e8ff01007387 */ /* 0x0001e80000100800 */
[----:B------:R0:W-:Y:S04]  /*31b20*/  STL [R1+0x3ec], RZ ;  /* 0x0003ecff01007387 */ /* 0x0001e80000100800 */
[----:B------:R0:W-:Y:S04]  /*31b30*/  STL [R1+0x3d0], RZ ;  /* 0x0003d0ff01007387 */ /* 0x0001e80000100800 */
[----:B------:R0:W-:Y:S01]  /*31b40*/  STL [R1+0x3d4], RZ ;  /* 0x0003d4ff01007387 */ /* 0x0001e20000100800 */
[----:B-1----:R-:W-:-:S03]  /*31b50*/  LOP3.LUT R19, R19, 0x3f, RZ, 0xc0, !PT ;  /* 0x0000003f13137812 */ /* 0x002fc600078ec0ff */
[----:B------:R0:W-:Y:S02]  /*31b60*/  STL [R1+0x3d8], RZ ;  /* 0x0003d8ff01007387 */ /* 0x0001e40000100800 */
[----:B------:R-:W-:Y:S02]  /*31b70*/  IMAD.SHL.U32 R3, R19, 0x2, RZ ;  /* 0x0000000213037824 */ /* 0x000fe400078e00ff */
[----:B------:R0:W-:Y:S03]  /*31b80*/  STL [R1+0x3dc], RZ ;  /* 0x0003dcff01007387 */ /* 0x0001e60000100800 */
[C---:B------:R-:W-:Y:S01]  /*31b90*/  LOP3.LUT R5, R3.reuse, 0x10, RZ, 0x3c, !PT ;  /* 0x0000001003057812 */ /* 0x040fe200078e3cff */
[----:B------:R0:W-:Y:S01]  /*31ba0*/  STL [R1+0x3c0], RZ ;  /* 0x0003c0ff01007387 */ /* 0x0001e20000100800 */
[C---:B------:R-:W-:Y:S02]  /*31bb0*/  LOP3.LUT R4, R3.reuse, 0x20, RZ, 0x3c, !PT ;  /* 0x0000002003047812 */ /* 0x040fe400078e3cff */
[C---:B------:R-:W-:Y:S01]  /*31bc0*/  LOP3.LUT R6, R3.reuse, 0x30, RZ, 0x3c, !PT ;  /* 0x0000003003067812 */ /* 0x040fe200078e3cff */
[----:B------:R0:W-:Y:S01]  /*31bd0*/  STL [R1+0x3c4], RZ ;  /* 0x0003c4ff01007387 */ /* 0x0001e20000100800 */
[----:B------:R-:W-:-:S02]  /*31be0*/  LOP3.LUT R5, R3, 0x40, RZ, 0x3c, !PT ;  /* 0x0000004003057812 */ /* 0x000fc400078e3cff */
[C---:B------:R-:W-:Y:S01]  /*31bf0*/  LOP3.LUT R4, R3.reuse, 0x50, RZ, 0x3c, !PT ;  /* 0x0000005003047812 */ /* 0x040fe200078e3cff */
[----:B------:R0:W-:Y:S01]  /*31c00*/  STL [R1+0x3c8], RZ ;  /* 0x0003c8ff01007387 */ /* 0x0001e20000100800 */
[C---:B------:R-:W-:Y:S02]  /*31c10*/  LOP3.LUT R6, R3.reuse, 0x60, RZ, 0x3c, !PT ;  /* 0x0000006003067812 */ /* 0x040fe400078e3cff */
[----:B------:R-:W-:Y:S01]  /*31c20*/  LOP3.LUT R5, R3, 0x70, RZ, 0x3c, !PT ;  /* 0x0000007003057812 */ /* 0x000fe200078e3cff */
[----:B------:R0:W-:Y:S01]  /*31c30*/  STL [R1+0x3cc], RZ ;  /* 0x0003ccff01007387 */ /* 0x0001e20000100800 */
[----:B------:R-:W-:-:S03]  /*31c40*/  LOP3.LUT R4, R2, 0x40, RZ, 0x3c, !PT ;  /* 0x0000004002047812 */ /* 0x000fc600078e3cff */
[----:B------:R0:W-:Y:S04]  /*31c50*/  STL [R1+0x3b0], RZ ;  /* 0x0003b0ff01007387 */ /* 0x0001e80000100800 */
[----:B------:R0:W-:Y:S04]  /*31c60*/  STL [R1+0x3b4], RZ ;  /* 0x0003b4ff01007387 */ /* 0x0001e80000100800 */
[----:B------:R0:W-:Y:S04]  /*31c70*/  STL [R1+0x3b8], RZ ;  /* 0x0003b8ff01007387 */ /* 0x0001e80000100800 */
[----:B------:R0:W-:Y:S02]  /*31c80*/  STL [R1+0x3bc], RZ ;  /* 0x0003bcff01007387 */ /* 0x0001e40000100800 */
.L_x_3:
[----:B------:R-:W2:Y:S04]  /*31c90*/  LDL R5, [R1+0x730] ;  /* 0x0007300001057983 */ /* 0x000ea80000100800 */
[----:B--2---:R1:W-:Y:S04]  /*31ca0*/  STL [R1+0x2a40], R5 ;  /* 0x002a400501007387 */ /* 0x0043e80000100800 */
[----:B------:R-:W2:Y:S01]  /*31cb0*/  LDL R4, [R1+0x744] ;  /* 0x0007440001047983 */ /* 0x000ea20000100800 */
[----:B------:R-:W-:-:S02]  /*31cc0*/  UMOV UR5, 0xffffffc0 ;  /* 0xffffffc000057882 */ /* 0x000fc40000000000 */
[----:B------:R-:W-:Y:S01]  /*31cd0*/  ULDC UR8, c[0x0][0x180] ;  /* 0x0000600000087ab9 */ /* 0x000fe20000000800 */
[----:B------:R-:W-:Y:S01]  /*31ce0*/  STL [R1+0x2918], R13 ;  /* 0x0029180d01007387 */ /* 0x000fe20000100800 */
[----:B------:R-:W-:-:S03]  /*31cf0*/  UIMAD UR5, UR4, UR5, UR8 ;  /* 0x00000005040572a4 */ /* 0x000fc6000f8e0208 */
[----:B------:R-:W-:Y:S04]  /*31d00*/  STL [R1+0x2920], R13 ;  /* 0x0029200d01007387 */ /* 0x000fe80000100800 */
        /* <DEDUP_REMOVED lines=29> */
[----:B------:R3:W-:Y:S04]  /*31ee0*/  STL [R1+0x2a20], R13 ;  /* 0x002a200d01007387 */ /* 0x0007e80000100800 */
        /* <DEDUP_REMOVED lines=34> */
[----:B-----5:R-:W-:Y:S04]  /*32110*/  STL [R1+0x2910], R11 ;  /* 0x0029100b01007387 */ /* 0x020fe80000100800 */
        /* <DEDUP_REMOVED lines=9> */
[----:B0-----:R0:W-:Y:S04]  /*321b0*/  STL [R1+0x2a3c], R9 ;  /* 0x002a3c0901007387 */ /* 0x0011e80000100800 */
        /* <DEDUP_REMOVED lines=224> */
[----:B-1----:R-:W3:Y:S04]  /*32fc0*/  S2R R5, SR_TID.X ;  /* 0x0000000000057919 */ /* 0x002ee80000002100 */
[----:B------:R-:W-:Y:S04]  /*32fd0*/  STL [R1+0x25f8], R2 ;  /* 0x0025f80201007387 */ /* 0x000fe80000100800 */
[----:B------:R-:W-:Y:S04]  /*32fe0*/  STL [R1+0x2600], R2 ;  /* 0x0026000201007387 */ /* 0x000fe80000100800 */
[----:B------:R-:W-:Y:S04]  /*32ff0*/  STL [R1+0x2608], R2 ;  /* 0x0026080201007387 */ /* 0x000fe80000100800 */
[----:B------:R-:W-:Y:S04]  /*33000*/  STL [R1+0x2610], R2 ;  /* 0x0026100201007387 */ /* 0x000fe80000100800 */
[----:B------:R-:W-:Y:S04]  /*33010*/  STL [R1+0x2618], R2 ;  /* 0x0026180201007387 */ /* 0x000fe80000100800 */
[----:B------:R-:W-:Y:S01]  /*33020*/  STL [R1+0x2620], R2 ;  /* 0x0026200201007387 */ /* 0x000fe20000100800 */
[----:B---3--:R-:W-:-:S02]  /*33030*/  SHF.R.U32.HI R13, RZ, 0x4, R5 ;  /* 0x00000004ff0d7819 */ /* 0x008fc40000011605 */
[----:B------:R-:W-:Y:S01]  /*33040*/  SHF.R.U32.HI R5, RZ, 0x4, R5 ;  /* 0x00000004ff057819 */ /* 0x000fe20000011605 */
[----:B------:R-:W-:Y:S04]  /*33050*/  STL [R1+0x2628], R2 ;  /* 0x0026280201007387 */ /* 0x000fe80000100800 */
[----:B----4-:R-:W1:Y:S01]  /*33060*/  S2R R11, SR_TID.X ;  /* 0x00000000000b7919 */ /* 0x010e620000002100 */
[----:B------:R-:W-:Y:S02]  /*33070*/  SGXT.U32 R5, R5, 0x2 ;  /* 0x000000020505781a */ /* 0x000fe40000000000 */
[----:B0-----:R-:W-:Y:S01]  /*33080*/  PRMT R9, RZ, 0x7610, R9 ;  /* 0x00007610ff097816 */ /* 0x001fe20000000009 */
[----:B------:R-:W-:Y:S01]  /*33090*/  STL [R1+0x2630], R2 ;  /* 0x0026300201007387 */ /* 0x000fe20000100800 */
[----:B------:R-:W-:-:S02]  /*330a0*/  LOP3.LUT R5, R5, 0x4, RZ, 0xfc, !PT ;  /* 0x0000000405057812 */ /* 0x000fc400078efcff */
[----:B------:R-:W-:Y:S01]  /*330b0*/  PRMT R10, RZ, 0x7610, R10 ;  /* 0x00007610ff0a7816 */ /* 0x000fe2000000000a */
[----:B------:R-:W-:Y:S01]  /*330c0*/  STL [R1+0x2638], R2 ;  /* 0x0026380201007387 */ /* 0x000fe20000100800 */
[----:B------:R-:W-:Y:S02]  /*330d0*/  ISETP.GE.AND P1, PT, R5, UR5, PT ;  /* 0x0000000505007c0c */ /* 0x000fe4000bf26270 */
[----:B------:R-:W-:Y:S01]  /*330e0*/  SGXT.U32 R13, R13, 0x2 ;  /* 0x000000020d0d781a */ /* 0x000fe20000000000 */
[----:B------:R-:W-:Y:S03]  /*330f0*/  STL [R1+0x2640], R2 ;  /* 0x0026400201007387 */ /* 0x000fe60000100800 */
[----:B------:R-:W-:Y:S01]  /*33100*/  LOP3.LUT R12, R13, 0x8, RZ, 0xfc, !PT ;  /* 0x000000080d0c7812 */ /* 0x000fe200078efcff */
        /* <DEDUP_REMOVED lines=27> */
[----:B-----5:R1:W-:Y:S04]  /*332c0*/  STL [R1+0x17d0], R0 ;  /* 0x0017d00001007387 */ /* 0x0203e80000100800 */
[----:B------:R-:W2:Y:S01]  /*332d0*/  LDL.LU R5, [R1+0x2a40] ;  /* 0x002a400001057983 */ /* 0x000ea20000300800 */
[----:B-1----:R-:W-:-:S04]  /*332e0*/  SHF.R.U32.HI R0, RZ, 0x4, R11 ;  /* 0x00000004ff007819 */ /* 0x002fc8000001160b */
[----:B------:R-:W-:-:S04]  /*332f0*/  SGXT.U32 R0, R0, 0x2 ;  /* 0x000000020000781a */ /* 0x000fc80000000000 */
[----:B------:R-:W-:-:S13]  /*33300*/  ISETP.GE.AND P0, PT, R0, UR5, PT ;  /* 0x0000000500007c0c */ /* 0x000fda000bf06270 */
[----:B--2---:R0:W2:Y:S04]  /*33310*/  @!P0 LDG.E.U16 R9, [R4.64] ;  /* 0x0000000a04098981 */ /* 0x0040a8000c1e1500 */
[----:B0-----:R-:W3:Y:S04]  /*33320*/  LDL R4, [R1+0x740] ;  /* 0x0007400001047983 */ /* 0x001ee80000100800 */
[----:B--2---:R0:W-:Y:S04]  /*33330*/  STL [R1+0x2b8], R9 ;  /* 0x0002b80901007387 */ /* 0x0041e80000100800 */
[----:B------:R-:W3:Y:S01]  /*33340*/  LDL R5, [R1+0x748] ;  /* 0x0007480001057983 */ /* 0x000ee20000100800 */
[----:B------:R-:W-:-:S04]  /*33350*/  LOP3.LUT R13, R13, 0xc, RZ, 0xfc, !PT ;  /* 0x0000000c0d0d7812 */ /* 0x000fc800078efcff */
[----:B------:R-:W-:Y:S02]  /*33360*/  ISETP.GE.AND P3, PT, R13, UR5, PT ;  /* 0x000000050d007c0c */ /* 0x000fe4000bf66270 */
[----:B------:R-:W0:Y:S01]  /*33370*/  S2R R13, SR_TID.X ;  /* 0x00000000000d7919 */ /* 0x000e220000002100 */
[----:B---3--:R-:W-:-:S04]  /*33380*/  @!P1 LOP3.LUT R5, R5, R4, RZ, 0x3c, !PT ;  /* 0x0000000405059212 */ /* 0x008fc800078e3cff */
[----:B------:R-:W-:-:S04]  /*33390*/  @!P1 LOP3.LUT R4, R5, R4, RZ, 0x3c, !PT ;  /* 0x0000000405049212 */ /* 0x000fc800078e3cff */
[----:B------:R-:W-:-:S05]  /*333a0*/  @!P1 LOP3.LUT R5, R5, R4, RZ, 0x3c, !PT ;  /* 0x0000000405059212 */ /* 0x000fca00078e3cff */
[----:B------:R1:W2:Y:S01]  /*333b0*/  @!P1 LDG.E.U16 R10, [R4.64] ;  /* 0x0000000a040a9981 */ /* 0x0002a2000c1e1500 */
[----:B0-----:R-:W-:-:S03]  /*333c0*/  SHF.R.U32.HI R9, RZ, 0x4, R13 ;  /* 0x00000004ff097819 */ /* 0x001fc6000001160d */
[----:B------:R-:W3:Y:S01]  /*333d0*/  LDL R13, [R1+0x728] ;  /* 0x00072800010d7983 */ /* 0x000ee20000100800 */
[----:B------:R-:W-:-:S04]  /*333e0*/  SGXT.U32 R9, R9, 0x2 ;  /* 0x000000020909781a */ /* 0x000fc80000000000 */
[----:B------:R-:W-:-:S04]  /*333f0*/  LOP3.LUT R9, R9, 0x10, RZ, 0xfc, !PT ;  /* 0x0000001009097812 */ /* 0x000fc800078efcff */
[----:B------:R-:W-:Y:S02]  /*33400*/  ISETP.GE.AND P4, PT, R9, UR5, PT ;  /* 0x0000000509007c0c */ /* 0x000fe4000bf86270 */
[----:B------:R-:W4:Y:S04]  /*33410*/  LDL.LU R9, [R1+0x2a3c] ;  /* 0x002a3c0001097983 */ /* 0x000f280000300800 */
[----:B-1----:R-:W3:Y:S04]  /*33420*/  LDL R4, [R1+0x738] ;  /* 0x0007380001047983 */ /* 0x002ee80000100800 */
[----:B--2---:R0:W-:Y:S04]  /*33430*/  STL [R1+0x2b4], R10 ;  /* 0x0002b40a01007387 */ /* 0x0041e80000100800 */
[----:B------:R-:W3:Y:S01]  /*33440*/  LDL R5, [R1+0x73c] ;  /* 0x00073c0001057983 */ /* 0x000ee20000100800 */
[----:B------:R-:W-:-:S02]  /*33450*/  ISETP.GE.AND P2, PT, R12, UR5, PT ;  /* 0x000000050c007c0c */ /* 0x000fc4000bf46270 */
[----:B------:R-:W-:Y:S01]  /*33460*/  PRMT R15, RZ, 0x7610, R15 ;  /* 0x00007610ff0f7816 */ /* 0x000fe2000000000f */
[----:B------:R-:W1:Y:S10]  /*33470*/  S2R R12, SR_TID.X ;  /* 0x00000000000c7919 */ /* 0x000e740000002100 */
[----:B---3--:R-:W-:-:S04]  /*33480*/  @!P2 LOP3.LUT R5, R5, R4, RZ, 0x3c, !PT ;  /* 0x000000040505a212 */ /* 0x008fc800078e3cff */
[----:B------:R-:W-:-:S04]  /*33490*/  @!P2 LOP3.LUT R4, R5, R4, RZ, 0x3c, !PT ;  /* 0x000000040504a212 */ /* 0x000fc800078e3cff */
[----:B------:R-:W-:-:S05]  /*334a0*/  @!P2 LOP3.LUT R5, R5, R4, RZ, 0x3c, !PT ;  /* 0x000000040505a212 */ /* 0x000fca00078e3cff */
[----:B------:R2:W3:Y:S01]  /*334b0*/  @!P2 LDG.E.U16 R15, [R4.64] ;  /* 0x0000000a040fa981 */ /* 0x0004e2000c1e1500 */
[----:B-1----:R-:W-:-:S04]  /*334c0*/  SHF.R.U32.HI R12, RZ, 0x4, R12 ;  /* 0x00000004ff0c7819 */ /* 0x002fc8000001160c */
[----:B------:R-:W-:-:S04]  /*334d0*/  SGXT.U32 R12, R12, 0x2 ;  /* 0x000000020c0c781a */ /* 0x000fc80000000000 */
[----:B------:R-:W-:-:S04]  /*334e0*/  LOP3.LUT R12, R12, 0x14, RZ, 0xfc, !PT ;  /* 0x000000140c0c7812 */ /* 0x000fc800078efcff */
[----:B------:R-:W-:Y:S02]  /*334f0*/  ISETP.GE.AND P1, PT, R12, UR5, PT ;  /* 0x000000050c007c0c */ /* 0x000fe4000bf26270 */
[----:B------:R-:W4:Y:S04]  /*33500*/  LDL.LU R12, [R1+0x2a38] ;  /* 0x002a3800010c7983 */ /* 0x000f280000300800 */
[----:B--2---:R-:W2:Y:S04]  /*33510*/  LDL R4, [R1+0x72c] ;  /* 0x00072c0001047983 */ /* 0x004ea80000100800 */
[----:B---3--:R1:W-:Y:S04]  /*33520*/  STL [R1+0x2b0], R15 ;  /* 0x0002b00f01007387 */ /* 0x0083e80000100800 */
[----:B------:R-:W2:Y:S01]  /*33530*/  LDL R5, [R1+0x734] ;  /* 0x0007340001057983 */ /* 0x000ea20000100800 */
[----:B----4-:R-:W-:-:S03]  /*33540*/  PRMT R12, RZ, 0x7610, R12 ;  /* 0x00007610ff0c7816 */ /* 0x010fc6000000000c */
[----:B0-----:R-:W0:Y:S01]  /*33550*/  S2R R10, SR_TID.X ;  /* 0x00000000000a7919 */ /* 0x001e220000002100 */
[----:B--2---:R-:W-:-:S04]  /*33560*/  @!P3 LOP3.LUT R5, R5, R4, RZ, 0x3c, !PT ;  /* 0x000000040505b212 */ /* 0x004fc800078e3cff */
[----:B------:R-:W-:-:S04]  /*33570*/  @!P3 LOP3.LUT R4, R5, R4, RZ, 0x3c, !PT ;  /* 0x000000040504b212 */ /* 0x000fc800078e3cff */
[----:B------:R-:W-:-:S05]  /*33580*/  @!P3 LOP3.LUT R5, R5, R4, RZ, 0x3c, !PT ;  /* 0x000000040505b212 */ /* 0x000fca00078e3cff */
[----:B------:R-:W2:Y:S01]  /*33590*/  @!P3 LDG.E.U16 R12, [R4.64] ;  /* 0x0000000a040cb981 */ /* 0x000ea2000c1e1500 */
[----:B0-----:R-:W-:-:S04]  /*335a0*/  SHF.R.U32.HI R10, RZ, 0x4, R10 ;  /* 0x00000004ff0a7819 */ /* 0x001fc8000001160a */
[----:B------:R-:W-:-:S04]  /*335b0*/  SGXT.U32 R10, R10, 0x2 ;  /* 0x000000020a0a781a */ /* 0x000fc80000000000 */
[----:B-1----:R-:W-:-:S04]  /*335c0*/  LOP3.LUT R15, R10, 0x18, RZ, 0xfc, !PT ;  /* 0x000000180a0f7812 */ /* 0x002fc800078efcff */
[----:B------:R-:W-:Y:S02]  /*335d0*/  ISETP.GE.AND P0, PT, R15, UR5, PT ;  /* 0x000000050f007c0c */ /* 0x000fe4000bf06270 */
[----:B------:R-:W3:Y:S04]  /*335e0*/  LDL.LU R15, [R1+0x2a34] ;  /* 0x002a3400010f7983 */ /* 0x000ee80000300800 */
[----:B------:R-:W0:Y:S04]  /*335f0*/  S2R R10, SR_TID.X ;  /* 0x00000000000a7919 */ /* 0x000e280000002100 */
[----:B--2---:R1:W-:Y:S04]  /*33600*/  STL [R1+0x2ac], R12 ;  /* 0x0002ac0c01007387 */ /* 0x0043e80000100800 */
[----:B-1----:R-:W2:Y:S04]  /*33610*/  LDL.LU R12, [R1+0x2a30] ;  /* 0x002a3000010c7983 */ /* 0x002ea80000300800 */
[----:B------:R-:W4:Y:S01]  /*33620*/  LDL R5, [R1+0x724] ;  /* 0x0007240001057983 */ /* 0x000f220000100800 */
[----:B0-----:R-:W-:-:S04]  /*33630*/  SHF.R.U32.HI R4, RZ, 0x4, R10 ;  /* 0x00000004ff047819 */ /* 0x001fc8000001160a */
[----:B------:R-:W-:-:S04]  /*33640*/  SGXT.U32 R4, R4, 0x2 ;  /* 0x000000020404781a */ /* 0x000fc80000000000 */
[----:B------:R-:W-:Y:S02]  /*33650*/  LOP3.LUT R4, R4, 0x1c, RZ, 0xfc, !PT ;  /* 0x0000001c04047812 */ /* 0x000fe400078efcff */
[----:B------:R-:W-:Y:S02]  /*33660*/  PRMT R9, RZ, 0x7610, R9 ;  /* 0x00007610ff097816 */ /* 0x000fe40000000009 */
[----:B------:R-:W-:Y:S01]  /*33670*/  ISETP.GE.AND P2, PT, R4, UR5, PT ;  /* 0x0000000504007c0c */ /* 0x000fe2000bf46270 */
[----:B------:R-:W-:-:S05]  /*33680*/  @!P4 IMAD.MOV.U32 R4, RZ, RZ, R13 ;  /* 0x000000ffff04c224 */ /* 0x000fca00078e000d */
[----:B----4-:R-:W4:Y:S04]  /*33690*/  @!P4 LDG.E.U16 R9, [R4.64] ;  /* 0x0000000a0409c981 */ /* 0x010f28000c1e1500 */
[----:B----4-:R0:W-:Y:S04]  /*336a0*/  STL [R1+0x2a8], R9 ;  /* 0x0002a80901007387 */ /* 0x0101e80000100800 */
[----:B0-----:R-:W4:Y:S04]  /*336b0*/  LDL.LU R9, [R1+0x2a2c] ;  /* 0x002a2c0001097983 */ /* 0x001f280000300800 */
[----:B------:R-:W3:Y:S04]  /*336c0*/  LDL R4, [R1+0x71c] ;  /* 0x00071c0001047983 */ /* 0x000ee80000100800 */
[----:B------:R-:W3:Y:S01]  /*336d0*/  LDL R5, [R1+0x720] ;  /* 0x0007200001057983 */ /* 0x000ee20000100800 */
[----:B------:R-:W-:-:S04]  /*336e0*/  SHF.R.U32.HI R10, RZ, 0x4, R10 ;  /* 0x00000004ff0a7819 */ /* 0x000fc8000001160a */
[----:B------:R-:W-:Y:S02]  /*336f0*/  SGXT.U32 R10, R10, 0x2 ;  /* 0x000000020a0a781a */ /* 0x000fe40000000000 */
[----:B--2---:R-:W-:Y:S02]  /*33700*/  PRMT R12, RZ, 0x7610, R12 ;  /* 0x00007610ff0c7816 */ /* 0x004fe4000000000c */
[----:B------:R-:W-:-:S04]  /*33710*/  LOP3.LUT R10, R10, 0x20, RZ, 0xfc, !PT ;  /* 0x000000200a0a7812 */ /* 0x000fc800078efcff */
[----:B------:R-:W-:Y:S02]  /*33720*/  ISETP.GE.AND P3, PT, R10, UR5, PT ;  /* 0x000000050a007c0c */ /* 0x000fe4000bf66270 */
[----:B------:R-:W2:Y:S01]  /*33730*/  LDL.LU R10, [R1+0x2a28] ;  /* 0x002a2800010a7983 */ /* 0x000ea20000300800 */
[----:B---3--:R-:W-:-:S04]  /*33740*/  @!P1 LOP3.LUT R5, R5, R4, RZ, 0x3c, !PT ;  /* 0x0000000405059212 */ /* 0x008fc800078e3cff */
[----:B------:R-:W-:-:S04]  /*33750*/  @!P1 LOP3.LUT R4, R5, R4, RZ, 0x3c, !PT ;  /* 0x0000000405049212 */ /* 0x000fc800078e3cff */
[----:B------:R-:W-:-:S05]  /*33760*/  @!P1 LOP3.LUT R5, R5, R4, RZ, 0x3c, !PT ;  /* 0x0000000405059212 */ /* 0x000fca00078e3cff */
[----:B------:R0:W3:Y:S04]  /*33770*/  @!P1 LDG.E.U16 R12, [R4.64] ;  /* 0x0000000a040c9981 */ /* 0x0000e8000c1e1500 */
[----:B0-----:R-:W4:Y:S04]  /*33780*/  LDL R4, [R1+0x714] ;  /* 0x0007140001047983 */ /* 0x001f280000100800 */
[----:B------:R-:W4:Y:S04]  /*33790*/  LDL R5, [R1+0x718] ;  /* 0x0007180001057983 */ /* 0x000f280000100800 */
[----:B------:R-:W0:Y:S01]  /*337a0*/  S2R R13, SR_TID.X ;  /* 0x00000000000d7919 */ /* 0x000e220000002100 */
[----:B--2---:R-:W-:-:S02]  /*337b0*/  PRMT R10, RZ, 0x7610, R10 ;  /* 0x00007610ff0a7816 */ /* 0x004fc4000000000a */
[----:B0-----:R-:W-:-:S04]  /*337c0*/  SHF.R.U32.HI R13, RZ, 0x4, R13 ;  /* 0x00000004ff0d7819 */ /* 0x001fc8000001160d */
[----:B------:R-:W-:Y:S01]  /*337d0*/  SGXT.U32 R13, R13, 0x2 ;  /* 0x000000020d0d781a */ /* 0x000fe20000000000 */
[----:B---3--:R0:W-:Y:S01]  /*337e0*/  STL [R1+0x2a4], R12 ;  /* 0x0002a40c01007387 */ /* 0x0081e20000100800 */
[-C--:B----4-:R-:W-:Y:S02]  /*337f0*/  @!P0 LOP3.LUT R5, R5, R4.reuse, RZ, 0x3c, !PT ;  /* 0x0000000405058212 */ /* 0x090fe400078e3cff */
[----:B0-----:R-:W-:Y:S02]  /*33800*/  LOP3.LUT R12, R13, 0x24, RZ, 0xfc, !PT ;  /* 0x000000240d0c7812 */ /* 0x001fe400078efcff */
[----:B------:R-:W-:Y:S02]  /*33810*/  @!P0 LOP3.LUT R4, R5, R4, RZ, 0x3c, !PT ;  /* 0x0000000405048212 */ /* 0x000fe400078e3cff */
[----:B------:R-:W-:Y:S02]  /*33820*/  LOP3.LUT R13, R13, 0x28, RZ, 0xfc, !PT ;  /* 0x000000280d0d7812 */ /* 0x000fe400078efcff */
[----:B------:R-:W-:-:S02]  /*33830*/  @!P0 LOP3.LUT R5, R5, R4, RZ, 0x3c, !PT ;  /* 0x0000000405058212 */ /* 0x000fc400078e3cff */
[----:B------:R-:W-:Y:S02]  /*33840*/  ISETP.GE.AND P4, PT, R12, UR5, PT ;  /* 0x000000050c007c0c */ /* 0x000fe4000bf86270 */
[----:B------:R-:W2:Y:S01]  /*33850*/  LDL.LU R12, [R1+0x2a24] ;  /* 0x002a2400010c7983 */ /* 0x000ea20000300800 */
[----:B------:R-:W-:-:S03]  /*33860*/  ISETP.GE.AND P5, PT, R13, UR5, PT ;  /* 0x000000050d007c0c */ /* 0x000fc6000bfa6270 */
[----:B------:R-:W3:Y:S04]  /*33870*/  LDL.LU R13, [R1+0x2a20] ;  /* 0x002a2000010d7983 */ /* 0x000ee80000300800 */
[----:B------:R0:W4:Y:S04]  /*33880*/  @!P0 LDG.E.U16 R10, [R4.64] ;  /* 0x0000000a040a8981 */ /* 0x000128000c1e1500 */
[----:B0-----:R-:W2:Y:S04]  /*33890*/  LDL R4, [R1+0x70c] ;  /* 0x00070c0001047983 */ /* 0x001ea80000100800 */
[----:B------:R-:W2:Y:S01]  /*338a0*/  LDL R5, [R1+0x710] ;  /* 0x0007100001057983 */ /* 0x000ea20000100800 */
[----:B------:R-:W-:-:S02]  /*338b0*/  PRMT R9, RZ, 0x7610, R9 ;  /* 0x00007610ff097816 */ /* 0x000fc40000000009 */
[----:B--2---:R-:W-:-:S04]  /*338c0*/  @!P2 LOP3.LUT R5, R5, R4, RZ, 0x3c, !PT ;  /* 0x000000040505a212 */ /* 0x004fc800078e3cff */
[----:B------:R-:W-:-:S04]  /*338d0*/  @!P2 LOP3.LUT R4, R5, R4, RZ, 0x3c, !PT ;  /* 0x000000040504a212 */ /* 0x000fc800078e3cff */
[----:B------:R-:W-:-:S05]  /*338e0*/  @!P2 LOP3.LUT R5, R5, R4, RZ, 0x3c, !PT ;  /* 0x000000040505a212 */ /* 0x000fca00078e3cff */
[----:B------:R-:W2:Y:S04]  /*338f0*/  @!P2 LDG.E.U16 R9, [R4.64] ;  /* 0x0000000a0409a981 */ /* 0x000ea8000c1e1500 */
[----:B----4-:R0:W-:Y:S04]  /*33900*/  STL [R1+0x2a0], R10 ;  /* 0x0002a00a01007387 */ /* 0x0101e80000100800 */
[----:B--2---:R1:W-:Y:S04]  /*33910*/  STL [R1+0x29c], R9 ;  /* 0x00029c0901007387 */ /* 0x0043e80000100800 */
[----:B------:R-:W2:Y:S04]  /*33920*/  LDL R4, [R1+0x704] ;  /* 0x0007040001047983 */ /* 0x000ea80000100800 */
[----:B------:R-:W2:Y:S01]  /*33930*/  LDL R5, [R1+0x708] ;  /* 0x0007080001057983 */ /* 0x000ea20000100800 */
[----:B---3--:R-:W-:-:S03]  /*33940*/  PRMT R13, RZ, 0x7610, R13 ;  /* 0x00007610ff0d7816 */ /* 0x008fc6000000000d */
[----:B0-----:R-:W1:Y:S01]  /*33950*/  S2R R10, SR_TID.X ;  /* 0x00000000000a7919 */ /* 0x001e620000002100 */
[----:B--2---:R-:W-:-:S04]  /*33960*/  @!P3 LOP3.LUT R5, R5, R4, RZ, 0x3c, !PT ;  /* 0x000000040505b212 */ /* 0x004fc800078e3cff */
[----:B------:R-:W-:-:S04]  /*33970*/  @!P3 LOP3.LUT R4, R5, R4, RZ, 0x3c, !PT ;  /* 0x000000040504b212 */ /* 0x000fc800078e3cff */
[----:B------:R-:W-:-:S05]  /*33980*/  @!P3 LOP3.LUT R5, R5, R4, RZ, 0x3c, !PT ;  /* 0x000000040505b212 */ /* 0x000fca00078e3cff */
[----:B------:R-:W2:Y:S01]  /*33990*/  @!P3 LDG.E.U16 R13, [R4.64] ;  /* 0x0000000a040db981 */ /* 0x000ea2000c1e1500 */
[----:B-1----:R-:W-:-:S04]  /*339a0*/  SHF.R.U32.HI R9, RZ, 0x4, R10 ;  /* 0x00000004ff097819 */ /* 0x002fc8000001160a */
[----:B------:R-:W-:-:S04]  /*339b0*/  SGXT.U32 R9, R9, 0x2 ;  /* 0x000000020909781a */ /* 0x000fc80000000000 */
[----:B------:R-:W-:-:S04]  /*339c0*/  LOP3.LUT R9, R9, 0x2c, RZ, 0xfc, !PT ;  /* 0x0000002c09097812 */ /* 0x000fc800078efcff */
[----:B------:R-:W-:Y:S02]  /*339d0*/  ISETP.GE.AND P0, PT, R9, UR5, PT ;  /* 0x0000000509007c0c */ /* 0x000fe4000bf06270 */
[----:B------:R-:W3:Y:S04]  /*339e0*/  LDL.LU R9, [R1+0x2a1c] ;  /* 0x002a1c0001097983 */ /* 0x000ee80000300800 */
[----:B--2---:R0:W-:Y:S04]  /*339f0*/  STL [R1+0x298], R13 ;  /* 0x0002980d01007387 */ /* 0x0041e80000100800 */
[----:B0-----:R-:W2:Y:S04]  /*33a00*/  LDL.LU R13, [R1+0x2a18] ;  /* 0x002a1800010d7983 */ /* 0x001ea80000300800 */
[----:B------:R-:W4:Y:S04]  /*33a10*/  LDL R4, [R1+0x6fc] ;  /* 0x0006fc0001047983 */ /* 0x000f280000100800 */
[----:B------:R-:W4:Y:S01]  /*33a20*/  LDL R5, [R1+0x700] ;  /* 0x0007000001057983 */ /* 0x000f220000100800 */
[----:B------:R-:W-:-:S02]  /*33a30*/  PRMT R12, RZ, 0x7610, R12 ;  /* 0x00007610ff0c7816 */ /* 0x000fc4000000000c */
[----:B----4-:R-:W-:-:S04]  /*33a40*/  @!P4 LOP3.LUT R5, R5, R4, RZ, 0x3c, !PT ;  /* 0x000000040505c212 */ /* 0x010fc800078e3cff */
[----:B------:R-:W-:-:S04]  /*33a50*/  @!P4 LOP3.LUT R4, R5, R4, RZ, 0x3c, !PT ;  /* 0x000000040504c212 */ /* 0x000fc800078e3cff */
[----:B------:R-:W-:-:S05]  /*33a60*/  @!P4 LOP3.LUT R5, R5, R4, RZ, 0x3c, !PT ;  /* 0x000000040505c212 */ /* 0x000fca00078e3cff */
[----:B------:R-:W4:Y:S01]  /*33a70*/  @!P4 LDG.E.U16 R12, [R4.64] ;  /* 0x0000000a040cc981 */ /* 0x000f22000c1e1500 */
[----:B------:R-:W-:-:S04]  /*33a80*/  SHF.R.U32.HI R10, RZ, 0x4, R10 ;  /* 0x00000004ff0a7819 */ /* 0x000fc8000001160a */
[----:B------:R-:W-:-:S04]  /*33a90*/  SGXT.U32 R10, R10, 0x2 ;  /* 0x000000020a0a781a */ /* 0x000fc80000000000 */
[----:B------:R-:W-:-:S04]  /*33aa0*/  LOP3.LUT R10, R10, 0x30, RZ, 0xfc, !PT ;  /* 0x000000300a0a7812 */ /* 0x000fc800078efcff */
[----:B------:R-:W-:Y:S02]  /*33ab0*/  ISETP.GE.AND P1, PT, R10, UR5, PT ;  /* 0x000000050a007c0c */ /* 0x000fe4000bf26270 */
[----:B------:R-:W2:Y:S04]  /*33ac0*/  LDL.LU R10, [R1+0x2a14] ;  /* 0x002a1400010a7983 */ /* 0x000ea80000300800 */
[----:B----4-:R0:W-:Y:S04]  /*33ad0*/  STL [R1+0x294], R12 ;  /* 0x0002940c01007387 */ /* 0x0101e80000100800 */
[----:B0-----:R-:W4:Y:S04]  /*33ae0*/  LDL.LU R12, [R1+0x2a10] ;  /* 0x002a1000010c7983 */ /* 0x001f280000300800 */
[----:B------:R-:W3:Y:S04]  /*33af0*/  LDL R4, [R1+0x6f4] ;  /* 0x0006f40001047983 */ /* 0x000ee80000100800 */
[----:B------:R-:W3:Y:S01]  /*33b00*/  LDL R5, [R1+0x6f8] ;  /* 0x0006f80001057983 */ /* 0x000ee20000100800 */
[----:B--2---:R-:W-:-:S02]  /*33b10*/  PRMT R13, RZ, 0x7610, R13 ;  /* 0x00007610ff0d7816 */ /* 0x004fc4000000000d */
[----:B---3--:R-:W-:-:S04]  /*33b20*/  @!P5 LOP3.LUT R5, R5, R4, RZ, 0x3c, !PT ;  /* 0x000000040505d212 */ /* 0x008fc800078e3cff */
[----:B------:R-:W-:-:S04]  /*33b30*/  @!P5 LOP3.LUT R4, R5, R4, RZ, 0x3c, !PT ;  /* 0x000000040504d212 */ /* 0x000fc800078e3cff */
[----:B------:R-:W-:-:S05]  /*33b40*/  @!P5 LOP3.LUT R5, R5, R4, RZ, 0x3c, !PT ;  /* 0x000000040505d212 */ /* 0x000fca00078e3cff */
[----:B------:R0:W2:Y:S04]  /*33b50*/  @!P5 LDG.E.U16 R13, [R4.64] ;  /* 0x0000000a040dd981 */ /* 0x0000a8000c1e1500 */
[----:B0-----:R-:W3:Y:S04]  /*33b60*/  LDL R4, [R1+0x6ec] ;  /* 0x0006ec0001047983 */ /* 0x001ee80000100800 */
[----:B--2---:R0:W-:Y:S04]  /*33b70*/  STL [R1+0x290], R13 ;  /* 0x0002900d01007387 */ /* 0x0041e80000100800 */
[----:B------:R-:W3:Y:S01]  /*33b80*/  LDL R5, [R1+0x6f0] ;  /* 0x0006f00001057983 */ /* 0x000ee20000100800 */
[----:B----4-:R-:W-:-:S02]  /*33b90*/  PRMT R12, RZ, 0x7610, R12 ;  /* 0x00007610ff0c7816 */ /* 0x010fc4000000000c */
[----:B---3--:R-:W-:-:S04]  /*33ba0*/  @!P0 LOP3.LUT R5, R5, R4, RZ, 0x3c, !PT ;  /* 0x0000000405058212 */ /* 0x008fc800078e3cff */
[----:B------:R-:W-:-:S04]  /*33bb0*/  @!P0 LOP3.LUT R4, R5, R4, RZ, 0x3c, !PT ;  /* 0x0000000405048212 */ /* 0x000fc800078e3cff */
[----:B------:R-:W-:-:S05]  /*33bc0*/  @!P0 LOP3.LUT R5, R5, R4, RZ, 0x3c, !PT ;  /* 0x0000000405058212 */ /* 0x000fca00078e3cff */
[----:B------:R-:W2:Y:S01]  /*33bd0*/  @!P0 LDG.E.U16 R12, [R4.64] ;  /* 0x0000000a040c8981 */ /* 0x000ea2000c1e1500 */
[----:B------:R-:W-:Y:S02]  /*33be0*/  SHF.R.U32.HI R11, RZ, 0x4, R11 ;  /* 0x00000004ff0b7819 */ /* 0x000fe4000001160b */
[----:B0-----:R-:W-:Y:S02]  /*33bf0*/  LOP3.LUT R13, R0, 0x34, RZ, 0xfc, !PT ;  /* 0x00000034000d7812 */ /* 0x001fe400078efcff */
[----:B------:R-:W-:Y:S02]  /*33c00*/  IADD3 R11, R11, 0x3c, RZ ;  /* 0x0000003c0b0b7810 */ /* 0x000fe40007ffe0ff */
[----:B------:R-:W-:Y:S02]  /*33c10*/  ISETP.GE.AND P2, PT, R13, UR5, PT ;  /* 0x000000050d007c0c */ /* 0x000fe4000bf46270 */
[----:B------:R-:W3:Y:S01]  /*33c20*/  LDL.LU R13, [R1+0x2a0c] ;  /* 0x002a0c00010d7983 */ /* 0x000ee20000300800 */
[----:B------:R-:W-:-:S03]  /*33c30*/  ISETP.GE.AND P4, PT, R11, UR5, PT ;  /* 0x000000050b007c0c */ /* 0x000fc6000bf86270 */
[----:B------:R-:W4:Y:S04]  /*33c40*/  LDL.LU R11, [R1+0x2a08] ;  /* 0x002a0800010b7983 */ /* 0x000f280000300800 */
[----:B--2---:R0:W-:Y:S04]  /*33c50*/  STL [R1+0x28c], R12 ;  /* 0x00028c0c01007387 */ /* 0x0041e80000100800 */
[----:B0-----:R-:W2:Y:S04]  /*33c60*/  LDL.LU R12, [R1+0x2a04] ;  /* 0x002a0400010c7983 */ /* 0x001ea80000300800 */
[----:B------:R-:W2:Y:S04]  /*33c70*/  LDL R4, [R1+0x6e4] ;  /* 0x0006e40001047983 */ /* 0x000ea80000100800 */
[----:B------:R-:W2:Y:S01]  /*33c80*/  LDL R5, [R1+0x6e8] ;  /* 0x0006e80001057983 */ /* 0x000ea20000100800 */
[----:B---3--:R-:W-:-:S02]  /*33c90*/  PRMT R13, RZ, 0x7610, R13 ;  /* 0x00007610ff0d7816 */ /* 0x008fc4000000000d */
[----:B------:R-:W-:-:S04]  /*33ca0*/  LOP3.LUT R0, R0, 0x38, RZ, 0xfc, !PT ;  /* 0x0000003800007812 */ /* 0x000fc800078efcff */
[----:B------:R-:W-:Y:S02]  /*33cb0*/  ISETP.GE.AND P3, PT, R0, UR5, PT ;  /* 0x0000000500007c0c */ /* 0x000fe4000bf66270 */
[----:B------:R-:W0:Y:S01]  /*33cc0*/  S2R R0, SR_TID.X ;  /* 0x0000000000007919 */ /* 0x000e220000002100 */
[----:B--2---:R-:W-:-:S04]  /*33cd0*/  @!P1 LOP3.LUT R5, R5, R4, RZ, 0x3c, !PT ;  /* 0x0000000405059212 */ /* 0x004fc800078e3cff */
[----:B------:R-:W-:-:S04]  /*33ce0*/  @!P1 LOP3.LUT R4, R5, R4, RZ, 0x3c, !PT ;  /* 0x0000000405049212 */ /* 0x000fc800078e3cff */
[----:B------:R-:W-:-:S05]  /*33cf0*/  @!P1 LOP3.LUT R5, R5, R4, RZ, 0x3c, !PT ;  /* 0x0000000405059212 */ /* 0x000fca00078e3cff */
[----:B------:R-:W2:Y:S01]  /*33d00*/  @!P1 LDG.E.U16 R13, [R4.64] ;  /* 0x0000000a040d9981 */ /* 0x000ea2000c1e1500 */
[----:B0-----:R-:W-:-:S04]  /*33d10*/  LOP3.LUT R0, R0, 0x3f, RZ, 0xc0, !PT ;  /* 0x0000003f00007812 */ /* 0x001fc800078ec0ff */
[----:B------:R-:W-:Y:S02]  /*33d20*/  ISETP.GE.AND P0, PT, R0, UR5, PT ;  /* 0x0000000500007c0c */ /* 0x000fe4000bf06270 */
[----:B------:R-:W3:Y:S04]  /*33d30*/  LDL.LU R0, [R1+0x768] ;  /* 0x0007680001007983 */ /* 0x000ee80000300800 */
[----:B--2---:R0:W-:Y:S04]  /*33d40*/  STL [R1+0x288], R13 ;  /* 0x0002880d01007387 */ /* 0x0041e80000100800 */
[----:B0-----:R-:W2:Y:S04]  /*33d50*/  LDL.LU R13, [R1+0x2a00] ;  /* 0x002a0000010d7983 */ /* 0x001ea80000300800 */
[----:B------:R-:W2:Y:S04]  /*33d60*/  LDL R4, [R1+0x6dc] ;  /* 0x0006dc0001047983 */ /* 0x000ea80000100800 */
[----:B------:R-:W2:Y:S01]  /*33d70*/  LDL R5, [R1+0x6e0] ;  /* 0x0006e00001057983 */ /* 0x000ea20000100800 */
[----:B----4-:R-:W-:-:S02]  /*33d80*/  PRMT R11, RZ, 0x7610, R11 ;  /* 0x00007610ff0b7816 */ /* 0x010fc4000000000b */
[----:B--2---:R-:W-:-:S04]  /*33d90*/  @!P2 LOP3.LUT R5, R5, R4, RZ, 0x3c, !PT ;  /* 0x000000040505a212 */ /* 0x004fc800078e3cff */
[----:B------:R-:W-:-:S04]  /*33da0*/  @!P2 LOP3.LUT R4, R5, R4, RZ, 0x3c, !PT ;  /* 0x000000040504a212 */ /* 0x000fc800078e3cff */
[----:B------:R-:W-:-:S05]  /*33db0*/  @!P2 LOP3.LUT R5, R5, R4, RZ, 0x3c, !PT ;  /* 0x000000040505a212 */ /* 0x000fca00078e3cff */
[----:B------:R-:W2:Y:S04]  /*33dc0*/  @!P2 LDG.E.U16 R11, [R4.64] ;  /* 0x0000000a040ba981 */ /* 0x000ea8000c1e1500 */
        /* <DEDUP_REMOVED lines=8> */
[----:B------:R-:W4:Y:S04]  /*33e50*/  @!P3 LDG.E.U16 R12, [R4.64] ;  /* 0x0000000a040cb981 */ /* 0x000f28000c1e1500 */
[----:B----4-:R0:W-:Y:S04]  /*33e60*/  STL [R1+0x280], R12 ;  /* 0x0002800c01007387 */ /* 0x0101e80000100800 */
[----:B0-----:R-:W4:Y:S04]  /*33e70*/  LDL.LU R12, [R1+0x29f8] ;  /* 0x0029f800010c7983 */ /* 0x001f280000300800 */
[----:B------:R-:W2:Y:S04]  /*33e80*/  LDL R4, [R1+0x6cc] ;  /* 0x0006cc0001047983 */ /* 0x000ea80000100800 */
[----:B------:R-:W2:Y:S01]  /*33e90*/  LDL R5, [R1+0x6d0] ;  /* 0x0006d00001057983 */ /* 0x000ea20000100800 */
[----:B------:R-:W-:-:S02]  /*33ea0*/  PRMT R13, RZ, 0x7610, R13 ;  /* 0x00007610ff0d7816 */ /* 0x000fc4000000000d */
[----:B--2---:R-:W-:-:S04]  /*33eb0*/  @!P4 LOP3.LUT R5, R5, R4, RZ, 0x3c, !PT ;  /* 0x000000040505c212 */ /* 0x004fc800078e3cff */
[----:B------:R-:W-:-:S04]  /*33ec0*/  @!P4 LOP3.LUT R4, R5, R4, RZ, 0x3c, !PT ;  /* 0x000000040504c212 */ /* 0x000fc800078e3cff */
[----:B------:R-:W-:-:S05]  /*33ed0*/  @!P4 LOP3.LUT R5, R5, R4, RZ, 0x3c, !PT ;  /* 0x000000040505c212 */ /* 0x000fca00078e3cff */
[----:B------:R-:W2:Y:S01]  /*33ee0*/  @!P4 LDG.E.U16 R13, [R4.64] ;  /* 0x0000000a040dc981 */ /* 0x000ea2000c1e1500 */
[----:B------:R-:W-:-:S03]  /*33ef0*/  PRMT R11, RZ, 0x7610, R11 ;  /* 0x00007610ff0b7816 */ /* 0x000fc6000000000b */
[----:B------:R-:W-:Y:S06]  /*33f00*/  BAR.SYNC.DEFER_BLOCKING 0x0 ;  /* 0x0000000000007b1d */ /* 0x000fec0000010000 */
[----:B--2---:R0:W-:Y:S04]  /*33f10*/  STL [R1+0x27c], R13 ;  /* 0x00027c0d01007387 */ /* 0x0041e80000100800 */
[----:B0-----:R-:W2:Y:S04]  /*33f20*/  LDL.LU R13, [R1+0x29f4] ;  /* 0x0029f400010d7983 */ /* 0x001ea80000300800 */
[----:B------:R-:W2:Y:S04]  /*33f30*/  LDL R4, [R1+0x1740] ;  /* 0x0017400001047983 */ /* 0x000ea80000100800 */
[----:B------:R-:W2:Y:S02]  /*33f40*/  LDL R5, [R1+0x1744] ;  /* 0x0017440001057983 */ /* 0x000ea40000100800 */
[----:B--2---:R-:W-:-:S04]  /*33f50*/  @!P0 LOP3.LUT R5, R5, R4, RZ, 0x3c, !PT ;  /* 0x0000000405058212 */ /* 0x004fc800078e3cff */
[----:B------:R-:W-:-:S04]  /*33f60*/  @!P0 LOP3.LUT R4, R5, R4, RZ, 0x3c, !PT ;  /* 0x0000000405048212 */ /* 0x000fc800078e3cff */
[----:B------:R-:W-:-:S05]  /*33f70*/  @!P0 LOP3.LUT R5, R5, R4, RZ, 0x3c, !PT ;  /* 0x0000000405058212 */ /* 0x000fca00078e3cff */
[----:B------:R-:W2:Y:S04]  /*33f80*/  @!P0 LDG.E.U16 R11, [R4.64] ;  /* 0x0000000a040b8981 */ /* 0x000ea8000c1e1500 */
        /* <DEDUP_REMOVED lines=26> */
[----:B------:R-:W2:Y:S04]  /*34130*/  @!P0 LDG.E.U16 R12, [R4.64] ;  /* 0x0000000a040c8981 */ /* 0x000ea8000c1e1500 */
[----:B--2---:R0:W-:Y:S04]  /*34140*/  STL [R1+0x26c], R12 ;  /* 0x00026c0c01007387 */ /* 0x0041e80000100800 */
[----:B0-----:R-:W2:Y:S04]  /*34150*/  LDL.LU R12, [R1+0x29e4] ;  /* 0x0029e400010c7983 */ /* 0x001ea80000300800 */
[----:B------:R-:W3:Y:S04]  /*34160*/  LDL R4, [R1+0x1660] ;  /* 0x0016600001047983 */ /* 0x000ee80000100800 */
[----:B------:R-:W3:Y:S01]  /*34170*/  LDL R5, [R1+0x1664] ;  /* 0x0016640001057983 */ /* 0x000ee20000100800 */
[----:B----4-:R-:W-:-:S02]  /*34180*/  PRMT R13, RZ, 0x7610, R13 ;  /* 0x00007610ff0d7816 */ /* 0x010fc4000000000d */
[----:B---3--:R-:W-:-:S04]  /*34190*/  @!P0 LOP3.LUT R5, R5, R4, RZ, 0x3c, !PT ;  /* 0x0000000405058212 */ /* 0x008fc800078e3cff */
[----:B------:R-:W-:-:S04]  /*341a0*/  @!P0 LOP3.LUT R4, R5, R4, RZ, 0x3c, !PT ;  /* 0x0000000405048212 */ /* 0x000fc800078e3cff */
[----:B------:R-:W-:-:S05]  /*341b0*/  @!P0 LOP3.LUT R5, R5, R4, RZ, 0x3c, !PT ;  /* 0x0000000405058212 */ /* 0x000fca00078e3cff */
[----:B------:R-:W3:Y:S04]  /*341c0*/  @!P0 LDG.E.U16 R13, [R4.64] ;  /* 0x0000000a040d8981 */ /* 0x000ee8000c1e1500 */
[----:B---3--:R0:W-:Y:S04]  /*341d0*/  STL [R1+0x268], R13 ;  /* 0x0002680d01007387 */ /* 0x0081e80000100800 */
[----:B0-----:R-:W3:Y:S04]  /*341e0*/  LDL.LU R13, [R1+0x29e0] ;  /* 0x0029e000010d7983 */ /* 0x001ee80000300800 */
[----:B------:R-:W4:Y:S04]  /*341f0*/  LDL R4, [R1+0x1620] ;  /* 0x0016200001047983 */ /* 0x000f280000100800 */
[----:B------:R-:W4:Y:S01]  /*34200*/  LDL R5, [R1+0x1624] ;  /* 0x0016240001057983 */ /* 0x000f220000100800 */
[----:B--2---:R-:W-:-:S02]  /*34210*/  PRMT R12, RZ, 0x7610, R12 ;  /* 0x00007610ff0c7816 */ /* 0x004fc4000000000c */
[----:B----4-:R-:W-:-:S04]  /*34220*/  @!P0 LOP3.LUT R5, R5, R4, RZ, 0x3c, !PT ;  /* 0x0000000405058212 */ /* 0x010fc800078e3cff */
[----:B------:R-:W-:-:S04]  /*34230*/  @!P0 LOP3.LUT R4, R5, R4, RZ, 0x3c, !PT ;  /* 0x0000000405048212 */ /* 0x000fc800078e3cff */
[----:B------:R-:W-:-:S05]  /*34240*/  @!P0 LOP3.LUT R5, R5, R4, RZ, 0x3c, !PT ;  /* 0x0000000405058212 */ /* 0x000fca00078e3cff */
[----:B------:R-:W2:Y:S04]  /*34250*/  @!P0 LDG.E.U16 R12, [R4.64] ;  /* 0x0000000a040c8981 */ /* 0x000ea8000c1e1500 */
[----:B--2---:R0:W-:Y:S04]  /*34260*/  STL [R1+0x264], R12 ;  /* 0x0002640c01007387 */ /* 0x0041e80000100800 */
[----:B0-----:R-:W2:Y:S04]  /*34270*/  LDL.LU R12, [R1+0x29dc] ;  /* 0x0029dc00010c7983 */ /* 0x001ea80000300800 */
[----:B------:R-:W4:Y:S04]  /*34280*/  LDL R4, [R1+0x15e0] ;  /* 0x0015e00001047983 */ /* 0x000f280000100800 */
[----:B------:R-:W4:Y:S01]  /*34290*/  LDL R5, [R1+0x15e4] ;  /* 0x0015e40001057983 */ /* 0x000f220000100800 */
[----:B---3--:R-:W-:-:S02]  /*342a0*/  PRMT R13, RZ, 0x7610, R13 ;  /* 0x00007610ff0d7816 */ /* 0x008fc4000000000d */
[----:B----4-:R-:W-:-:S04]  /*342b0*/  @!P0 LOP3.LUT R5, R5, R4, RZ, 0x3c, !PT ;  /* 0x0000000405058212 */ /* 0x010fc800078e3cff */
        /* <DEDUP_REMOVED lines=475> */
[----:B---3--:R-:W-:-:S02]  /*36070*/  PRMT R13, RZ, 0x7610, R13 ;  /* 0x00007610ff0d7816 */ /* 0x008fc4000000000d */
[----:B--2---:R-:W-:-:S04]  /*36080*/  @!P0 LOP3.LUT R5, R5, R4, RZ, 0x3c, !PT ;  /* 0x0000000405058212 */ /* 0x004fc800078e3cff */
[----:B------:R-:W-:-:S04]  /*36090*/  @!P0 LOP3.LUT R4, R5, R4, RZ, 0x3c, !PT ;  /* 0x0000000405048212 */ /* 0x000fc800078e3cff */
[----:B------:R-:W-:-:S05]  /*360a0*/  @!P0 LOP3.LUT R5, R5, R4, RZ, 0x3c, !PT ;  /* 0x0000000405058212 */ /* 0x000fca00078e3cff */
[----:B------:R0:W2:Y:S04]  /*360b0*/  @!P0 LDG.E.U16 R13, [R4.64] ;  /* 0x0000000a040d8981 */ /* 0x0000a8000c1e1500 */
[----:B0-----:R-:W3:Y:S04]  /*360c0*/  LDL R4, [R1+0x860] ;  /* 0x0008600001047983 */ /* 0x001ee80000100800 */
[----:B------:R-:W3:Y:S01]  /*360d0*/  LDL R5, [R1+0x864] ;  /* 0x0008640001057983 */ /* 0x000ee20000100800 */
[----:B------:R-:W-:-:S03]  /*360e0*/  PRMT R12, RZ, 0x7610, R12 ;  /* 0x00007610ff0c7816 */ /* 0x000fc6000000000c */
[----:B--2---:R-:W-:Y:S01]  /*360f0*/  STL [R1+0x2788], R13 ;  /* 0x0027880d01007387 */ /* 0x004fe20000100800 */
[----:B---3--:R-:W-:-:S04]  /*36100*/  @!P0 LOP3.LUT R5, R5, R4, RZ, 0x3c, !PT ;  /* 0x0000000405058212 */ /* 0x008fc800078e3cff */
[----:B------:R-:W-:-:S04]  /*36110*/  @!P0 LOP3.LUT R4, R5, R4, RZ, 0x3c, !PT ;  /* 0x0000000405048212 */ /* 0x000fc800078e3cff */
[----:B------:R-:W-:-:S05]  /*36120*/  @!P0 LOP3.LUT R5, R5, R4, RZ, 0x3c, !PT ;  /* 0x0000000405058212 */ /* 0x000fca00078e3cff */
[----:B------:R0:W2:Y:S04]  /*36130*/  @!P0 LDG.E.U16 R12, [R4.64] ;  /* 0x0000000a040c8981 */ /* 0x0000a8000c1e1500 */
[----:B0-----:R-:W3:Y:S04]  /*36140*/  LDL R4, [R1+0x820] ;  /* 0x0008200001047983 */ /* 0x001ee80000100800 */
[----:B------:R-:W3:Y:S01]  /*36150*/  LDL R5, [R1+0x824] ;  /* 0x0008240001057983 */ /* 0x000ee20000100800 */
[----:B----4-:R-:W-:-:S03]  /*36160*/  PRMT R11, RZ, 0x7610, R11 ;  /* 0x00007610ff0b7816 */ /* 0x010fc6000000000b */
[----:B--2---:R-:W-:Y:S01]  /*36170*/  STL [R1+0x278c], R12 ;  /* 0x00278c0c01007387 */ /* 0x004fe20000100800 */
[----:B---3--:R-:W-:-:S04]  /*36180*/  @!P0 LOP3.LUT R5, R5, R4, RZ, 0x3c, !PT ;  /* 0x0000000405058212 */ /* 0x008fc800078e3cff */
        /* <DEDUP_REMOVED lines=21> */
[----:B------:R-:W-:Y:S02]  /*362e0*/  PRMT R15, RZ, 0x7610, R15 ;  /* 0x00007610ff0f7816 */ /* 0x000fe4000000000f */
[----:B---3--:R-:W-:-:S04]  /*362f0*/  @!P0 LOP3.LUT R5, R5, R4, RZ, 0x3c, !PT ;  /* 0x0000000405058212 */ /* 0x008fc800078e3cff */
[----:B------:R-:W-:-:S04]  /*36300*/  @!P0 LOP3.LUT R4, R5, R4, RZ, 0x3c, !PT ;  /* 0x0000000405048212 */ /* 0x000fc800078e3cff */
[----:B------:R-:W-:-:S05]  /*36310*/  @!P0 LOP3.LUT R5, R5, R4, RZ, 0x3c, !PT ;  /* 0x0000000405058212 */ /* 0x000fca00078e3cff */
[----:B------:R-:W3:Y:S04]  /*36320*/  @!P0 LDG.E.U16 R15, [R4.64] ;  /* 0x0000000a040f8981 */ /* 0x000ee8000c1e1500 */
[----:B--2---:R-:W-:Y:S04]  /*36330*/  STL [R1+0x2798], R9 ;  /* 0x0027980901007387 */ /* 0x004fe80000100800 */
[----:B---3--:R0:W-:Y:S04]  /*36340*/  STL [R1+0x1a0], R15 ;  /* 0x0001a00f01007387 */ /* 0x0081e80000100800 */
[----:B0-----:R-:W2:Y:S04]  /*36350*/  LDL.LU R15, [R1+0x2904] ;  /* 0x00290400010f7983 */ /* 0x001ea80000300800 */
[----:B------:R-:W3:Y:S04]  /*36360*/  LDL R4, [R1+0x1718] ;  /* 0x0017180001047983 */ /* 0x000ee80000100800 */
[----:B------:R-:W3:Y:S01]  /*36370*/  LDL R5, [R1+0x171c] ;  /* 0x00171c0001057983 */ /* 0x000ee20000100800 */
[----:B------:R-:W-:-:S02]  /*36380*/  PRMT R14, RZ, 0x7610, R14 ;  /* 0x00007610ff0e7816 */ /* 0x000fc4000000000e */
        /* <DEDUP_REMOVED lines=390> */
[----:B------:R0:W2:Y:S04]  /*37bf0*/  @!P0 LDG.E.U16 R15, [R4.64] ;  /* 0x0000000a040f8981 */ /* 0x0000a8000c1e1500 */
[----:B0-----:R-:W4:Y:S04]  /*37c00*/  LDL R4, [R1+0xc18] ;  /* 0x000c180001047983 */ /* 0x001f280000100800 */
[----:B------:R-:W4:Y:S01]  /*37c10*/  LDL R5, [R1+0xc1c] ;  /* 0x000c1c0001057983 */ /* 0x000f220000100800 */
[----:B------:R-:W-:Y:S02]  /*37c20*/  PRMT R8, RZ, 0x7610, R8 ;  /* 0x00007610ff087816 */ /* 0x000fe40000000008 */
[----:B----4-:R-:W-:-:S04]  /*37c30*/  @!P0 LOP3.LUT R5, R5, R4, RZ, 0x3c, !PT ;  /* 0x0000000405058212 */ /* 0x010fc800078e3cff */
[----:B------:R-:W-:-:S04]  /*37c40*/  @!P0 LOP3.LUT R4, R5, R4, RZ, 0x3c, !PT ;  /* 0x0000000405048212 */ /* 0x000fc800078e3cff */
[----:B------:R-:W-:-:S05]  /*37c50*/  @!P0 LOP3.LUT R5, R5, R4, RZ, 0x3c, !PT ;  /* 0x0000000405058212 */ /* 0x000fca00078e3cff */
[----:B------:R-:W4:Y:S04]  /*37c60*/  @!P0 LDG.E.U16 R8, [R4.64] ;  /* 0x0000000a04088981 */ /* 0x000f28000c1e1500 */
[----:B--2---:R0:W-:Y:S04]  /*37c70*/  STL [R1+0xf0], R15 ;  /* 0x0000f00f01007387 */ /* 0x0041e80000100800 */
[----:B0-----:R-:W2:Y:S04]  /*37c80*/  LDL R15, [R1+0xadc] ;  /* 0x000adc00010f7983 */ /* 0x001ea80000100800 */
[----:B----4-:R0:W-:Y:S04]  /*37c90*/  STL [R1+0xec], R8 ;  /* 0x0000ec0801007387 */ /* 0x0101e80000100800 */
[----:B0-----:R-:W4:Y:S04]  /*37ca0*/  LDL.LU R8, [R1+0x2854] ;  /* 0x0028540001087983 */ /* 0x001f280000300800 */
[----:B------:R-:W2:Y:S04]  /*37cb0*/  LDL R4, [R1+0xbd8] ;  /* 0x000bd80001047983 */ /* 0x000ea80000100800 */
[----:B------:R-:W2:Y:S01]  /*37cc0*/  LDL R5, [R1+0xbdc] ;  /* 0x000bdc0001057983 */ /* 0x000ea20000100800 */
[----:B---3--:R-:W-:-:S02]  /*37cd0*/  PRMT R14, RZ, 0x7610, R14 ;  /* 0x00007610ff0e7816 */ /* 0x008fc4000000000e */
[----:B--2---:R-:W-:-:S04]  /*37ce0*/  @!P0 LOP3.LUT R5, R5, R4, RZ, 0x3c, !PT ;  /* 0x0000000405058212 */ /* 0x004fc800078e3cff */
        /* <DEDUP_REMOVED lines=29> */
[----:B------:R-:W3:Y:S01]  /*37ec0*/  @!P0 LDG.E.U16 R8, [R4.64] ;  /* 0x0000000a04088981 */ /* 0x000ee2000c1e1500 */
[----:B--2---:R-:W-:-:S03]  /*37ed0*/  PRMT R14, RZ, 0x7610, R14 ;  /* 0x00007610ff0e7816 */ /* 0x004fc6000000000e */
[----:B---3--:R0:W-:Y:S04]  /*37ee0*/  STL [R1+0xdc], R8 ;  /* 0x0000dc0801007387 */ /* 0x0081e80000100800 */
[----:B0-----:R-:W2:Y:S04]  /*37ef0*/  LDL.LU R8, [R1+0x2844] ;  /* 0x0028440001087983 */ /* 0x001ea80000300800 */
[----:B------:R-:W3:Y:S01]  /*37f00*/  LDL R5, [R1+0xad8] ;  /* 0x000ad80001057983 */ /* 0x000ee20000100800 */
[----:B------:R-:W-:Y:S01]  /*37f10*/  @!P0 IMAD.MOV.U32 R4, RZ, RZ, R15 ;  /* 0x000000ffff048224 */ /* 0x000fe200078e000f */
[----:B------:R-:W-:-:S02]  /*37f20*/  PRMT R7, RZ, 0x7610, R7 ;  /* 0x00007610ff077816 */ /* 0x000fc40000000007 */
[----:B------:R-:W4:Y:S04]  /*37f30*/  LDL R15, [R1+0x958] ;  /* 0x00095800010f7983 */ /* 0x000f280000100800 */
[----:B---3--:R0:W3:Y:S04]  /*37f40*/  @!P0 LDG.E.U16 R14, [R4.64] ;  /* 0x0000000a040e8981 */ /* 0x0080e8000c1e1500 */
[----:B0-----:R-:W2:Y:S04]  /*37f50*/  LDL R4, [R1+0xa98] ;  /* 0x000a980001047983 */ /* 0x001ea80000100800 */
[----:B------:R-:W2:Y:S02]  /*37f60*/  LDL R5, [R1+0xa9c] ;  /* 0x000a9c0001057983 */ /* 0x000ea40000100800 */
[----:B--2---:R-:W-:-:S04]  /*37f70*/  @!P0 LOP3.LUT R5, R5, R4, RZ, 0x3c, !PT ;  /* 0x0000000405058212 */ /* 0x004fc800078e3cff */
[----:B------:R-:W-:-:S04]  /*37f80*/  @!P0 LOP3.LUT R4, R5, R4, RZ, 0x3c, !PT ;  /* 0x0000000405048212 */ /* 0x000fc800078e3cff */
[----:B------:R-:W-:-:S05]  /*37f90*/  @!P0 LOP3.LUT R5, R5, R4, RZ, 0x3c, !PT ;  /* 0x0000000405058212 */ /* 0x000fca00078e3cff */
[----:B------:R-:W2:Y:S04]  /*37fa0*/  @!P0 LDG.E.U16 R7, [R4.64] ;  /* 0x0000000a04078981 */ /* 0x000ea8000c1e1500 */
[----:B---3--:R0:W-:Y:S04]  /*37fb0*/  STL [R1+0xd8], R14 ;  /* 0x0000d80e01007387 */ /* 0x0081e80000100800 */
[----:B0-----:R-:W3:Y:S04]  /*37fc0*/  LDL R14, [R1+0x95c] ;  /* 0x00095c00010e7983 */ /* 0x001ee80000100800 */
        /* <DEDUP_REMOVED lines=34> */
[----:B------:R-:W-:Y:S02]  /*381f0*/  @!P0 LOP3.LUT R5, R5, R4, RZ, 0x3c, !PT ;  /* 0x0000000405058212 */ /* 0x000fe400078e3cff */
[----:B------:R-:W-:-:S03]  /*38200*/  PRMT R8, RZ, 0x7610, R8 ;  /* 0x00007610ff087816 */ /* 0x000fc60000000008 */
[----:B------:R3:W2:Y:S02]  /*38210*/  @!P0 LDG.E.U16 R7, [R4.64] ;  /* 0x0000000a04078981 */ /* 0x0006a4000c1e1500 */
[----:B---3--:R-:W-:Y:S02]  /*38220*/  @!P0 IMAD.MOV.U32 R4, RZ, RZ, R14 ;  /* 0x000000ffff048224 */ /* 0x008fe400078e000e */
[----:B----4-:R-:W-:-:S05]  /*38230*/  @!P0 IMAD.MOV.U32 R5, RZ, RZ, R15 ;  /* 0x000000ffff058224 */ /* 0x010fca00078e000f */
[----:B------:R-:W3:Y:S04]  /*38240*/  @!P0 LDG.E.U16 R8, [R4.64] ;  /* 0x0000000a04088981 */ /* 0x000ee8000c1e1500 */
[----:B--2---:R0:W-:Y:S04]  /*38250*/  STL [R1+0xbc], R7 ;  /* 0x0000bc0701007387 */ /* 0x0041e80000100800 */
[----:B0-----:R-:W2:Y:S04]  /*38260*/  LDL.LU R7, [R1+0x2830] ;  /* 0x0028300001077983 */ /* 0x001ea80000300800 */
[----:B------:R-:W4:Y:S04]  /*38270*/  LDL R15, [R1+0x818] ;  /* 0x00081800010f7983 */ /* 0x000f280000100800 */
[----:B------:R-:W4:Y:S04]  /*38280*/  LDL R14, [R1+0x81c] ;  /* 0x00081c00010e7983 */ /* 0x000f280000100800 */
[----:B---3--:R0:W-:Y:S04]  /*38290*/  STL [R1+0xb4], R8 ;  /* 0x0000b40801007387 */ /* 0x0081e80000100800 */
[----:B0-----:R-:W3:Y:S04]  /*382a0*/  LDL.LU R8, [R1+0x282c] ;  /* 0x00282c0001087983 */ /* 0x001ee80000300800 */
        /* <DEDUP_REMOVED lines=18> */
[----:B------:R-:W2:Y:S04]  /*383d0*/  LDL R4, [R1+0x898] ;  /* 0x0008980001047983 */ /* 0x000ea80000100800 */
[----:B------:R-:W2:Y:S01]  /*383e0*/  LDL R5, [R1+0x89c] ;  /* 0x00089c0001057983 */ /* 0x000ea20000100800 */
[----:B------:R-:W-:-:S02]  /*383f0*/  PRMT R8, RZ, 0x7610, R8 ;  /* 0x00007610ff087816 */ /* 0x000fc40000000008 */
[----:B--2---:R-:W-:-:S04]  /*38400*/  @!P0 LOP3.LUT R5, R5, R4, RZ, 0x3c, !PT ;  /* 0x0000000405058212 */ /* 0x004fc800078e3cff */
[----:B------:R-:W-:-:S04]  /*38410*/  @!P0 LOP3.LUT R4, R5, R4, RZ, 0x3c, !PT ;  /* 0x0000000405048212 */ /* 0x000fc800078e3cff */
[----:B------:R-:W-:-:S05]  /*38420*/  @!P0 LOP3.LUT R5, R5, R4, RZ, 0x3c, !PT ;  /* 0x0000000405058212 */ /* 0x000fca00078e3cff */
[----:B------:R0:W2:Y:S04]  /*38430*/  @!P0 LDG.E.U16 R8, [R4.64] ;  /* 0x0000000a04088981 */ /* 0x0000a8000c1e1500 */
[----:B0-----:R-:W2:Y:S04]  /*38440*/  LDL R4, [R1+0x858] ;  /* 0x0008580001047983 */ /* 0x001ea80000100800 */
[----:B------:R-:W2:Y:S01]  /*38450*/  LDL R5, [R1+0x85c] ;  /* 0x00085c0001057983 */ /* 0x000ea20000100800 */
[----:B------:R-:W-:Y:S02]  /*38460*/  PRMT R7, RZ, 0x7610, R7 ;  /* 0x00007610ff077816 */ /* 0x000fe40000000007 */
[----:B--2---:R-:W-:-:S04]  /*38470*/  @!P0 LOP3.LUT R5, R5, R4, RZ, 0x3c, !PT ;  /* 0x0000000405058212 */ /* 0x004fc800078e3cff */
[----:B------:R-:W-:-:S04]  /*38480*/  @!P0 LOP3.LUT R4, R5, R4, RZ, 0x3c, !PT ;  /* 0x0000000405048212 */ /* 0x000fc800078e3cff */
[----:B------:R-:W-:-:S05]  /*38490*/  @!P0 LOP3.LUT R5, R5, R4, RZ, 0x3c, !PT ;  /* 0x0000000405058212 */ /* 0x000fca00078e3cff */
[----:B------:R-:W2:Y:S01]  /*384a0*/  @!P0 LDG.E.U16 R7, [R4.64] ;  /* 0x0000000a04078981 */ /* 0x000ea2000c1e1500 */
[----:B---3--:R-:W-:-:S03]  /*384b0*/  PRMT R6, RZ, 0x7610, R6 ;  /* 0x00007610ff067816 */ /* 0x008fc60000000006 */
[----:B------:R-:W-:Y:S04]  /*384c0*/  STL [R1+0x279c], R8 ;  /* 0x00279c0801007387 */ /* 0x000fe80000100800 */
[----:B----4-:R0:W3:Y:S04]  /*384d0*/  @!P0 LDG.E.U16 R6, [R14.64] ;  /* 0x0000000a0e068981 */ /* 0x0100e8000c1e1500 */
[----:B--2---:R-:W-:Y:S04]  /*384e0*/  STL [R1+0x27a0], R7 ;  /* 0x0027a00701007387 */ /* 0x004fe80000100800 */
[----:B0-----:R-:W2:Y:S04]  /*384f0*/  LDL R14, [R1+0x7d8] ;  /* 0x0007d800010e7983 */ /* 0x001ea80000100800 */
[----:B------:R-:W2:Y:S01]  /*38500*/  LDL R15, [R1+0x7dc] ;  /* 0x0007dc00010f7983 */ /* 0x000ea20000100800 */
[----:B------:R-:W-:-:S03]  /*38510*/  PRMT R5, RZ, 0x7610, R5 ;  /* 0x00007610ff057816 */ /* 0x000fc60000000005 */
[----:B---3--:R-:W-:Y:S01]  /*38520*/  STL [R1+0x27a4], R6 ;  /* 0x0027a40601007387 */ /* 0x008fe20000100800 */
        /* <DEDUP_REMOVED lines=162> */
[----:B------:R0:W4:Y:S04]  /*38f50*/  @!P0 LDG.E.U16 R9, [R14.64] ;  /* 0x0000000a0e098981 */ /* 0x000128000c1e1500 */
[----:B0-----:R-:W3:Y:S04]  /*38f60*/  LDL R14, [R1+0x1310] ;  /* 0x00131000010e7983 */ /* 0x001ee80000100800 */
[----:B------:R-:W3:Y:S01]  /*38f70*/  LDL R15, [R1+0x1314] ;  /* 0x00131400010f7983 */ /* 0x000ee20000100800 */
[----:B--2---:R-:W-:Y:S02]  /*38f80*/  PRMT R29, RZ, 0x7610, R29 ;  /* 0x00007610ff1d7816 */ /* 0x004fe4000000001d */
[----:B---3--:R-:W-:-:S04]  /*38f90*/  @!P0 LOP3.LUT R15, R15, R14, RZ, 0x3c, !PT ;  /* 0x0000000e0f0f8212 */ /* 0x008fc800078e3cff */
[----:B------:R-:W-:-:S04]  /*38fa0*/  @!P0 LOP3.LUT R14, R15, R14, RZ, 0x3c, !PT ;  /* 0x0000000e0f0e8212 */ /* 0x000fc800078e3cff */
[----:B------:R-:W-:-:S05]  /*38fb0*/  @!P0 LOP3.LUT R15, R15, R14, RZ, 0x3c, !PT ;  /* 0x0000000e0f0f8212 */ /* 0x000fca00078e3cff */
[----:B------:R-:W2:Y:S04]  /*38fc0*/  @!P0 LDG.E.U16 R29, [R14.64] ;  /* 0x0000000a0e1d8981 */ /* 0x000ea8000c1e1500 */
[----:B----4-:R0:W-:Y:S04]  /*38fd0*/  STL [R1+0x60], R9 ;  /* 0x0000600901007387 */ /* 0x0101e80000100800 */
[----:B0-----:R-:W3:Y:S04]  /*38fe0*/  LDL R9, [R1+0x11d4] ;  /* 0x0011d40001097983 */ /* 0x001ee80000100800 */
        /* <DEDUP_REMOVED lines=28> */
[----:B0-----:R-:W2:Y:S01]  /*391b0*/  LDL.LU R26, [R1+0x27d4] ;  /* 0x0027d400011a7983 */ /* 0x001ea20000300800 */
[----:B------:R-:W2:Y:S02]  /*391c0*/  LDL R14, [R1+0x1210] ;  /* 0x00121000010e7983 */ /* 0x000ea40000100800 */
[----:B------:R-:W2:Y:S01]  /*391d0*/  LDL R15, [R1+0x1214] ;  /* 0x00121400010f7983 */ /* 0x000ea20000100800 */
[----:B------:R-:W-:-:S02]  /*391e0*/  PRMT R25, RZ, 0x7610, R25 ;  /* 0x00007610ff197816 */ /* 0x000fc40000000019 */
[----:B--2---:R-:W-:-:S04]  /*391f0*/  @!P0 LOP3.LUT R15, R15, R14, RZ, 0x3c, !PT ;  /* 0x0000000e0f0f8212 */ /* 0x004fc800078e3cff */
[----:B------:R-:W-:-:S04]  /*39200*/  @!P0 LOP3.LUT R14, R15, R14, RZ, 0x3c, !PT ;  /* 0x0000000e0f0e8212 */ /* 0x000fc800078e3cff */
[----:B------:R-:W-:-:S05]  /*39210*/  @!P0 LOP3.LUT R15, R15, R14, RZ, 0x3c, !PT ;  /* 0x0000000e0f0f8212 */ /* 0x000fca00078e3cff */
[----:B------:R-:W2:Y:S01]  /*39220*/  @!P0 LDG.E.U16 R25, [R14.64] ;  /* 0x0000000a0e198981 */ /* 0x000ea2000c1e1500 */
[----:B------:R-:W-:-:S03]  /*39230*/  PRMT R8, RZ, 0x7610, R8 ;  /* 0x00007610ff087816 */ /* 0x000fc60000000008 */
[----:B--2---:R0:W-:Y:S04]  /*39240*/  STL [R1+0x4c], R25 ;  /* 0x00004c1901007387 */ /* 0x0041e80000100800 */
[----:B0-----:R-:W2:Y:S01]  /*39250*/  LDL.LU R25, [R1+0x27d0] ;  /* 0x0027d00001197983 */ /* 0x001ea20000300800 */
[----:B------:R-:W2:Y:S02]  /*39260*/  LDL R15, [R1+0x11d0] ;  /* 0x0011d000010f7983 */ /* 0x000ea40000100800 */
[----:B---3--:R-:W-:Y:S01]  /*39270*/  @!P0 IMAD.MOV.U32 R14, RZ, RZ, R9 ;  /* 0x000000ffff0e8224 */ /* 0x008fe200078e0009 */
[----:B------:R-:W-:Y:S01]  /*39280*/  PRMT R24, RZ, 0x7610, R24 ;  /* 0x00007610ff187816 */ /* 0x000fe20000000018 */
[----:B------:R-:W3:Y:S04]  /*39290*/  LDL R9, [R1+0x1050] ;  /* 0x0010500001097983 */ /* 0x000ee80000100800 */
[----:B--2---:R0:W2:Y:S04]  /*392a0*/  @!P0 LDG.E.U16 R8, [R14.64] ;  /* 0x0000000a0e088981 */ /* 0x0040a8000c1e1500 */
[----:B0-----:R-:W2:Y:S04]  /*392b0*/  LDL R14, [R1+0x1190] ;  /* 0x00119000010e7983 */ /* 0x001ea80000100800 */
[----:B------:R-:W2:Y:S02]  /*392c0*/  LDL R15, [R1+0x1194] ;  /* 0x00119400010f7983 */ /* 0x000ea40000100800 */
[----:B--2---:R-:W-:-:S04]  /*392d0*/  @!P0 LOP3.LUT R15, R15, R14, RZ, 0x3c, !PT ;  /* 0x0000000e0f0f8212 */ /* 0x004fc800078e3cff */
[----:B------:R-:W-:-:S04]  /*392e0*/  @!P0 LOP3.LUT R14, R15, R14, RZ, 0x3c, !PT ;  /* 0x0000000e0f0e8212 */ /* 0x000fc800078e3cff */
[----:B------:R-:W-:-:S05]  /*392f0*/  @!P0 LOP3.LUT R15, R15, R14, RZ, 0x3c, !PT ;  /* 0x0000000e0f0f8212 */ /* 0x000fca00078e3cff */
[----:B------:R-:W2:Y:S04]  /*39300*/  @!P0 LDG.E.U16 R24, [R14.64] ;  /* 0x0000000a0e188981 */ /* 0x000ea8000c1e1500 */
[----:B------:R0:W-:Y:S04]  /*39310*/  STL [R1+0x48], R8 ;  /* 0x0000480801007387 */ /* 0x0001e80000100800 */
[----:B0-----:R-:W3:Y:S04]  /*39320*/  LDL R8, [R1+0x1054] ;  /* 0x0010540001087983 */ /* 0x001ee80000100800 */
        /* <DEDUP_REMOVED lines=32> */
[----:B------:R-:W-:Y:S02]  /*39530*/  PRMT R17, RZ, 0x7610, R17 ;  /* 0x00007610ff117816 */ /* 0x000fe40000000011 */
[----:B--2---:R-:W-:-:S04]  /*39540*/  @!P0 LOP3.LUT R15, R15, R14, RZ, 0x3c, !PT ;  /* 0x0000000e0f0f8212 */ /* 0x004fc800078e3cff */
[----:B------:R-:W-:-:S04]  /*39550*/  @!P0 LOP3.LUT R14, R15, R14, RZ, 0x3c, !PT ;  /* 0x0000000e0f0e8212 */ /* 0x000fc800078e3cff */
[----:B------:R-:W-:-:S05]  /*39560*/  @!P0 LOP3.LUT R15, R15, R14, RZ, 0x3c, !PT ;  /* 0x0000000e0f0f8212 */ /* 0x000fca00078e3cff */
[----:B------:R3:W2:Y:S02]  /*39570*/  @!P0 LDG.E.U16 R12, [R14.64] ;  /* 0x0000000a0e0c8981 */ /* 0x0006a4000c1e1500 */
[----:B---3--:R-:W-:Y:S02]  /*39580*/  @!P0 IMAD.MOV.U32 R14, RZ, RZ, R8 ;  /* 0x000000ffff0e8224 */ /* 0x008fe400078e0008 */
[----:B------:R-:W-:-:S05]  /*39590*/  @!P0 IMAD.MOV.U32 R15, RZ, RZ, R9 ;  /* 0x000000ffff0f8224 */ /* 0x000fca00078e0009 */
[----:B------:R-:W3:Y:S04]  /*395a0*/  @!P0 LDG.E.U16 R17, [R14.64] ;  /* 0x0000000a0e118981 */ /* 0x000ee8000c1e1500 */
[----:B--2---:R0:W-:Y:S01]  /*395b0*/  STL [R1+0x34], R12 ;  /* 0x0000340c01007387 */ /* 0x0041e20000100800 */
[----:B------:R-:W2:Y:S02]  /*395c0*/  LDL R9, [R1+0xf10] ;  /* 0x000f100001097983 */ /* 0x000ea40000100800 */
[----:B------:R-:W2:Y:S01]  /*395d0*/  LDL R8, [R1+0xf14] ;  /* 0x000f140001087983 */ /* 0x000ea20000100800 */
[----:B0-----:R-:W2:Y:S04]  /*395e0*/  LDL R12, [R1+0xf54] ;  /* 0x000f5400010c7983 */ /* 0x001ea80000100800 */
[----:B---3--:R0:W-:Y:S04]  /*395f0*/  STL [R1+0x30], R17 ;  /* 0x0000301101007387 */ /* 0x0081e80000100800 */
[----:B0-----:R-:W3:Y:S01]  /*39600*/  LDL.LU R17, [R1+0x27bc] ;  /* 0x0027bc0001117983 */ /* 0x001ee20000300800 */
        /* <DEDUP_REMOVED lines=27> */
[----:B------:R-:W2:Y:S01]  /*397c0*/  LDL R15, [R1+0xf50] ;  /* 0x000f5000010f7983 */ /* 0x000ea20000100800 */
[----:B------:R-:W-:Y:S01]  /*397d0*/  PRMT R22, RZ, 0x7610, R22 ;  /* 0x00007610ff167816 */ /* 0x000fe20000000016 */
[----:B------:R-:W-:Y:S01]  /*397e0*/  @!P0 IMAD.MOV.U32 R14, RZ, RZ, R12 ;  /* 0x000000ffff0e8224 */ /* 0x000fe200078e000c */
[----:B------:R-:W-:Y:S01]  /*397f0*/  PRMT R23, RZ, 0x7610, R23 ;  /* 0x00007610ff177816 */ /* 0x000fe20000000017 */
[----:B------:R-:W3:Y:S04]  /*39800*/  LDL R12, [R1+0xe54] ;  /* 0x000e5400010c7983 */ /* 0x000ee80000100800 */
[----:B--2---:R0:W2:Y:S02]  /*39810*/  @!P0 LDG.E.U16 R22, [R14.64] ;  /* 0x0000000a0e168981 */ /* 0x0040a4000c1e1500 */
[----:B0-----:R-:W-:-:S02]  /*39820*/  @!P0 IMAD.MOV.U32 R14, RZ, RZ, R8 ;  /* 0x000000ffff0e8224 */ /* 0x001fc400078e0008 */
[----:B------:R-:W-:-:S05]  /*39830*/  @!P0 IMAD.MOV.U32 R15, RZ, RZ, R9 ;  /* 0x000000ffff0f8224 */ /* 0x000fca00078e0009 */
[----:B------:R-:W3:Y:S04]  /*39840*/  @!P0 LDG.E.U16 R23, [R14.64] ;  /* 0x0000000a0e178981 */ /* 0x000ee8000c1e1500 */
[----:B--2---:R0:W-:Y:S04]  /*39850*/  STL [R1+0x20], R22 ;  /* 0x0000201601007387 */ /* 0x0041e80000100800 */
[----:B0-----:R-:W2:Y:S01]  /*39860*/  LDL.LU R22, [R1+0x27b0] ;  /* 0x0027b00001167983 */ /* 0x001ea20000300800 */
[----:B------:R-:W2:Y:S02]  /*39870*/  LDL R9, [R1+0xe10] ;  /* 0x000e100001097983 */ /* 0x000ea40000100800 */
[----:B------:R-:W2:Y:S01]  /*39880*/  LDL R8, [R1+0xe14] ;  /* 0x000e140001087983 */ /* 0x000ea20000100800 */
        /* <DEDUP_REMOVED lines=8> */
[----:B------:R0:W2:Y:S04]  /*39910*/  @!P0 LDG.E.U16 R7, [R14.64] ;  /* 0x0000000a0e078981 */ /* 0x0000a8000c1e1500 */
[----:B0-----:R-:W3:Y:S01]  /*39920*/  LDL R15, [R1+0xe90] ;  /* 0x000e9000010f7983 */ /* 0x001ee20000100800 */
[----:B------:R-:W-:Y:S01]  /*39930*/  PRMT R10, RZ, 0x7610, R10 ;  /* 0x00007610ff0a7816 */ /* 0x000fe2000000000a */
[----:B------:R-:W-:Y:S02]  /*39940*/  @!P0 IMAD.MOV.U32 R14, RZ, RZ, R13 ;  /* 0x000000ffff0e8224 */ /* 0x000fe400078e000d */
[----:B--2---:R0:W-:Y:S01]  /*39950*/  STL [R1+0x18], R7 ;  /* 0x0000180701007387 */ /* 0x0041e20000100800 */
[----:B------:R-:W-:Y:S02]  /*39960*/  PRMT R11, RZ, 0x7610, R11 ;  /* 0x00007610ff0b7816 */ /* 0x000fe4000000000b */
[----:B------:R-:W-:Y:S01]  /*39970*/  PRMT R3, RZ, 0x7610, R3 ;  /* 0x00007610ff037816 */ /* 0x000fe20000000003 */
[----:B------:R-:W2:Y:S01]  /*39980*/  LDL R13, [R1+0xd90] ;  /* 0x000d9000010d7983 */ /* 0x000ea20000100800 */
[----:B---3--:R1:W3:Y:S04]  /*39990*/  @!P0 LDG.E.U16 R10, [R14.64] ;  /* 0x0000000a0e0a8981 */ /* 0x0082e8000c1e1500 */
[----:B0-----:R-:W2:Y:S04]  /*399a0*/  LDL R7, [R1+0xdd4] ;  /* 0x000dd40001077983 */ /* 0x001ea80000100800 */
[----:B-1----:R-:W2:Y:S01]  /*399b0*/  LDL R15, [R1+0xe50] ;  /* 0x000e5000010f7983 */ /* 0x002ea20000100800 */
[----:B------:R-:W-:-:S05]  /*399c0*/  @!P0 IMAD.MOV.U32 R14, RZ, RZ, R12 ;  /* 0x000000ffff0e8224 */ /* 0x000fca00078e000c */
[----:B--2---:R0:W2:Y:S02]  /*399d0*/  @!P0 LDG.E.U16 R11, [R14.64] ;  /* 0x0000000a0e0b8981 */ /* 0x0040a4000c1e1500 */
[----:B0-----:R-:W-:Y:S02]  /*399e0*/  @!P0 IMAD.MOV.U32 R14, RZ, RZ, R8 ;  /* 0x000000ffff0e8224 */ /* 0x001fe400078e0008 */
[----:B------:R-:W-:-:S05]  /*399f0*/  @!P0 IMAD.MOV.U32 R15, RZ, RZ, R9 ;  /* 0x000000ffff0f8224 */ /* 0x000fca00078e0009 */
[----:B------:R-:W4:Y:S04]  /*39a00*/  @!P0 LDG.E.U16 R3, [R14.64] ;  /* 0x0000000a0e038981 */ /* 0x000f28000c1e1500 */
[----:B---3--:R0:W-:Y:S01]  /*39a10*/  STL [R1+0x14], R10 ;  /* 0x0000140a01007387 */ /* 0x0081e20000100800 */
[----:B------:R-:W3:Y:S03]  /*39a20*/  LDL R12, [R1+0xd50] ;  /* 0x000d5000010c7983 */ /* 0x000ee60000100800 */
[----:B0-----:R-:W3:Y:S04]  /*39a30*/  LDL R10, [R1+0xd94] ;  /* 0x000d9400010a7983 */ /* 0x001ee80000100800 */
[----:B--2---:R0:W-:Y:S01]  /*39a40*/  STL [R1+0x10], R11 ;  /* 0x0000100b01007387 */ /* 0x0041e20000100800 */
[----:B------:R-:W2:Y:S02]  /*39a50*/  LDL R9, [R1+0xd10] ;  /* 0x000d100001097983 */ /* 0x000ea40000100800 */
[----:B------:R-:W2:Y:S01]  /*39a60*/  LDL R8, [R1+0xd14] ;  /* 0x000d140001087983 */ /* 0x000ea20000100800 */
[----:B0-----:R-:W2:Y:S04]  /*39a70*/  LDL R11, [R1+0xd54] ;  /* 0x000d5400010b7983 */ /* 0x001ea80000100800 */
[----:B----4-:R-:W-:Y:S01]  /*39a80*/  STL [R1+0xc], R3 ;  /* 0x00000c0301007387 */ /* 0x010fe20000100800 */
[----:B------:R-:W4:Y:S01]  /*39a90*/  LDL R15, [R1+0xdd0] ;  /* 0x000dd000010f7983 */ /* 0x000f220000100800 */
[----:B------:R-:W-:Y:S01]  /*39aa0*/  PRMT R6, RZ, 0x7610, R6 ;  /* 0x00007610ff067816 */ /* 0x000fe20000000006 */
[----:B------:R-:W-:Y:S01]  /*39ab0*/  @!P0 IMAD.MOV.U32 R14, RZ, RZ, R7 ;  /* 0x000000ffff0e8224 */ /* 0x000fe200078e0007 */
[----:B------:R-:W-:-:S02]  /*39ac0*/  PRMT R5, RZ, 0x7610, R5 ;  /* 0x00007610ff057816 */ /* 0x000fc40000000005 */
[----:B------:R-:W-:Y:S01]  /*39ad0*/  PRMT R2, RZ, 0x7610, R2 ;  /* 0x00007610ff027816 */ /* 0x000fe20000000002 */
[----:B------:R-:W2:Y:S04]  /*39ae0*/  LDL R7, [R1+0xcd0] ;  /* 0x000cd00001077983 */ /* 0x000ea80000100800 */
[----:B----4-:R3:W4:Y:S02]  /*39af0*/  @!P0 LDG.E.U16 R6, [R14.64] ;  /* 0x0000000a0e068981 */ /* 0x010724000c1e1500 */
[----:B---3--:R-:W-:Y:S02]  /*39b00*/  @!P0 IMAD.MOV.U32 R14, RZ, RZ, R10 ;  /* 0x000000ffff0e8224 */ /* 0x008fe400078e000a */
[----:B------:R-:W-:-:S05]  /*39b10*/  @!P0 IMAD.MOV.U32 R15, RZ, RZ, R13 ;  /* 0x000000ffff0f8224 */ /* 0x000fca00078e000d */
[----:B------:R2:W3:Y:S02]  /*39b20*/  @!P0 LDG.E.U16 R5, [R14.64] ;  /* 0x0000000a0e058981 */ /* 0x0004e4000c1e1500 */
[----:B--2---:R-:W-:Y:S02]  /*39b30*/  @!P0 IMAD.MOV.U32 R14, RZ, RZ, R11 ;  /* 0x000000ffff0e8224 */ /* 0x004fe400078e000b */
[----:B------:R-:W-:-:S05]  /*39b40*/  @!P0 IMAD.MOV.U32 R15, RZ, RZ, R12 ;  /* 0x000000ffff0f8224 */ /* 0x000fca00078e000c */
[----:B------:R0:W2:Y:S04]  /*39b50*/  @!P0 LDG.E.U16 R2, [R14.64] ;  /* 0x0000000a0e028981 */ /* 0x0000a8000c1e1500 */
[----:B----4-:R1:W-:Y:S01]  /*39b60*/  STL [R1+0x8], R6 ;  /* 0x0000080601007387 */ /* 0x0103e20000100800 */
[----:B------:R-:W4:Y:S03]  /*39b70*/  LDL R10, [R1+0xc90] ;  /* 0x000c9000010a7983 */ /* 0x000f260000100800 */
[----:B-1----:R-:W4:Y:S04]  /*39b80*/  LDL R6, [R1+0xcd4] ;  /* 0x000cd40001067983 */ /* 0x002f280000100800 */
[----:B---3--:R1:W-:Y:S04]  /*39b90*/  STL [R1+0x4], R5 ;  /* 0x0000040501007387 */ /* 0x0083e80000100800 */
[----:B-1----:R-:W3:Y:S01]  /*39ba0*/  LDL R5, [R1+0xc94] ;  /* 0x000c940001057983 */ /* 0x002ee20000100800 */
[----:B------:R-:W-:Y:S01]  /*39bb0*/  PRMT R29, RZ, 0x7610, R29 ;  /* 0x00007610ff1d7816 */ /* 0x000fe2000000001d */
[----:B0-----:R-:W-:-:S02]  /*39bc0*/  @!P0 IMAD.MOV.U32 R14, RZ, RZ, R8 ;  /* 0x000000ffff0e8224 */ /* 0x001fc400078e0008 */
[----:B------:R-:W-:Y:S01]  /*39bd0*/  @!P0 IMAD.MOV.U32 R15, RZ, RZ, R9 ;  /* 0x000000ffff0f8224 */ /* 0x000fe200078e0009 */
[----:B------:R-:W-:Y:S01]  /*39be0*/  PRMT R28, RZ, 0x7610, R28 ;  /* 0x00007610ff1c7816 */ /* 0x000fe2000000001c */
[----:B--2---:R-:W-:Y:S04]  /*39bf0*/  STL [R1+0x271c], R2 ;  /* 0x00271c0201007387 */ /* 0x004fe80000100800 */
[----:B------:R0:W2:Y:S01]  /*39c00*/  @!P0 LDG.E.U16 R29, [R14.64] ;  /* 0x0000000a0e1d8981 */ /* 0x0000a2000c1e1500 */
[----:B------:R-:W2:Y:S02]  /*39c10*/  LDL R9, [R1+0xc50] ;  /* 0x000c500001097983 */ /* 0x000ea40000100800 */
[----:B------:R-:W2:Y:S02]  /*39c20*/  LDL R8, [R1+0xc54] ;  /* 0x000c540001087983 */ /* 0x000ea40000100800 */
[----:B0-----:R-:W-:Y:S01]  /*39c30*/  @!P0 IMAD.MOV.U32 R15, RZ, RZ, R7 ;  /* 0x000000ffff0f8224 */ /* 0x001fe200078e0007 */
[----:B------:R-:W-:Y:S01]  /*39c40*/  PRMT R27, RZ, 0x7610, R27 ;  /* 0x00007610ff1b7816 */ /* 0x000fe2000000001b */
[----:B----4-:R-:W-:-:S05]  /*39c50*/  @!P0 IMAD.MOV.U32 R14, RZ, RZ, R6 ;  /* 0x000000ffff0e8224 */ /* 0x010fca00078e0006 */
[----:B------:R0:W4:Y:S02]  /*39c60*/  @!P0 LDG.E.U16 R28, [R14.64] ;  /* 0x0000000a0e1c8981 */ /* 0x000124000c1e1500 */
[----:B0-----:R-:W-:Y:S02]  /*39c70*/  @!P0 IMAD.MOV.U32 R15, RZ, RZ, R10 ;  /* 0x000000ffff0f8224 */ /* 0x001fe400078e000a */
[----:B---3--:R-:W-:-:S05]  /*39c80*/  @!P0 IMAD.MOV.U32 R14, RZ, RZ, R5 ;  /* 0x000000ffff0e8224 */ /* 0x008fca00078e0005 */
[----:B------:R0:W3:Y:S04]  /*39c90*/  @!P0 LDG.E.U16 R27, [R14.64] ;  /* 0x0000000a0e1b8981 */ /* 0x0000e8000c1e1500 */
[----:B--2---:R-:W-:Y:S01]  /*39ca0*/  STL [R1+0x2720], R29 ;  /* 0x0027201d01007387 */ /* 0x004fe20000100800 */
[----:B------:R-:W2:Y:S02]  /*39cb0*/  LDL R7, [R1+0xc10] ;  /* 0x000c100001077983 */ /* 0x000ea40000100800 */
[----:B------:R-:W2:Y:S01]  /*39cc0*/  LDL R6, [R1+0xc14] ;  /* 0x000c140001067983 */ /* 0x000ea20000100800 */
[----:B------:R-:W-:Y:S01]  /*39cd0*/  PRMT R26, RZ, 0x7610, R26 ;  /* 0x00007610ff1a7816 */ /* 0x000fe2000000001a */
[----:B0-----:R-:W-:Y:S02]  /*39ce0*/  @!P0 IMAD.MOV.U32 R14, RZ, RZ, R8 ;  /* 0x000000ffff0e8224 */ /* 0x001fe400078e0008 */
[----:B------:R-:W-:-:S05]  /*39cf0*/  @!P0 IMAD.MOV.U32 R15, RZ, RZ, R9 ;  /* 0x000000ffff0f8224 */ /* 0x000fca00078e0009 */
[----:B------:R2:W2:Y:S04]  /*39d00*/  @!P0 LDG.E.U16 R26, [R14.64] ;  /* 0x0000000a0e1a8981 */ /* 0x0004a8000c1e1500 */
[----:B----4-:R-:W-:Y:S01]  /*39d10*/  STL [R1+0x2724], R28 ;  /* 0x0027241c01007387 */ /* 0x010fe20000100800 */
[----:B------:R-:W4:Y:S02]  /*39d20*/  LDL R12, [R1+0xbd0] ;  /* 0x000bd000010c7983 */ /* 0x000f240000100800 */
[----:B------:R-:W4:Y:S02]  /*39d30*/  LDL R11, [R1+0xbd4] ;  /* 0x000bd400010b7983 */ /* 0x000f240000100800 */
[----:B------:R-:W4:Y:S01]  /*39d40*/  LDL R10, [R1+0xb90] ;  /* 0x000b9000010a7983 */ /* 0x000f220000100800 */
[----:B------:R-:W4:Y:S04]  /*39d50*/  LDL R5, [R1+0xb94] ;  /* 0x000b940001057983 */ /* 0x000f280000100800 */
[----:B---3--:R-:W-:Y:S01]  /*39d60*/  STL [R1+0x2728], R27 ;  /* 0x0027281b01007387 */ /* 0x008fe20000100800 */
[----:B------:R-:W3:Y:S02]  /*39d70*/  LDL R9, [R1+0xb50] ;  /* 0x000b500001097983 */ /* 0x000ee40000100800 */
[----:B------:R-:W3:Y:S01]  /*39d80*/  LDL R8, [R1+0xb54] ;  /* 0x000b540001087983 */ /* 0x000ee20000100800 */
[----:B------:R-:W-:Y:S01]  /*39d90*/  PRMT R25, RZ, 0x7610, R25 ;  /* 0x00007610ff197816 */ /* 0x000fe20000000019 */
[----:B--2---:R-:W-:-:S02]  /*39da0*/  @!P0 IMAD.MOV.U32 R14, RZ, RZ, R6 ;  /* 0x000000ffff0e8224 */ /* 0x004fc400078e0006 */
[----:B------:R-:W-:Y:S01]  /*39db0*/  @!P0 IMAD.MOV.U32 R15, RZ, RZ, R7 ;  /* 0x000000ffff0f8224 */ /* 0x000fe200078e0007 */
[----:B------:R-:W-:-:S04]  /*39dc0*/  PRMT R24, RZ, 0x7610, R24 ;  /* 0x00007610ff187816 */ /* 0x000fc80000000018 */
[----:B------:R4:W2:Y:S04]  /*39dd0*/  @!P0 LDG.E.U16 R25, [R14.64] ;  /* 0x0000000a0e198981 */ /* 0x0008a8000c1e1500 */
[----:B------:R-:W-:Y:S01]  /*39de0*/  STL [R1+0x272c], R26 ;  /* 0x00272c1a01007387 */ /* 0x000fe20000100800 */
[----:B------:R-:W2:Y:S02]  /*39df0*/  LDL R7, [R1+0xb10] ;  /* 0x000b100001077983 */ /* 0x000ea40000100800 */
[----:B------:R-:W2:Y:S01]  /*39e00*/  LDL R6, [R1+0xb14] ;  /* 0x000b140001067983 */ /* 0x000ea20000100800 */
[----:B------:R-:W-:Y:S02]  /*39e10*/  PRMT R20, RZ, 0x7610, R20 ;  /* 0x00007610ff147816 */ /* 0x000fe40000000014 */
[----:B------:R-:W-:Y:S01]  /*39e20*/  PRMT R18, RZ, 0x7610, R18 ;  /* 0x00007610ff127816 */ /* 0x000fe20000000012 */
[----:B----4-:R-:W-:-:S02]  /*39e30*/  @!P0 IMAD.MOV.U32 R15, RZ, RZ, R12 ;  /* 0x000000ffff0f8224 */ /* 0x010fc400078e000c */
[----:B------:R-:W-:-:S05]  /*39e40*/  @!P0 IMAD.MOV.U32 R14, RZ, RZ, R11 ;  /* 0x000000ffff0e8224 */ /* 0x000fca00078e000b */
[----:B------:R0:W4:Y:S02]  /*39e50*/  @!P0 LDG.E.U16 R24, [R14.64] ;  /* 0x0000000a0e188981 */ /* 0x000124000c1e1500 */
[----:B0-----:R-:W-:Y:S02]  /*39e60*/  @!P0 IMAD.MOV.U32 R14, RZ, RZ, R5 ;  /* 0x000000ffff0e8224 */ /* 0x001fe400078e0005 */
[----:B------:R-:W-:-:S05]  /*39e70*/  @!P0 IMAD.MOV.U32 R15, RZ, RZ, R10 ;  /* 0x000000ffff0f8224 */ /* 0x000fca00078e000a */
[----:B------:R3:W4:Y:S02]  /*39e80*/  @!P0 LDG.E.U16 R20, [R14.64] ;  /* 0x0000000a0e148981 */ /* 0x000724000c1e1500 */
[----:B---3--:R-:W-:Y:S02]  /*39e90*/  @!P0 IMAD.MOV.U32 R14, RZ, RZ, R8 ;  /* 0x000000ffff0e8224 */ /* 0x008fe400078e0008 */
[----:B------:R-:W-:-:S05]  /*39ea0*/  @!P0 IMAD.MOV.U32 R15, RZ, RZ, R9 ;  /* 0x000000ffff0f8224 */ /* 0x000fca00078e0009 */
[----:B------:R0:W3:Y:S01]  /*39eb0*/  @!P0 LDG.E.U16 R18, [R14.64] ;  /* 0x0000000a0e128981 */ /* 0x0000e2000c1e1500 */
[----:B------:R-:W-:-:S03]  /*39ec0*/  PRMT R16, RZ, 0x7610, R16 ;  /* 0x00007610ff107816 */ /* 0x000fc60000000010 */
[----:B--2---:R-:W-:Y:S01]  /*39ed0*/  STL [R1+0x2730], R25 ;  /* 0x0027301901007387 */ /* 0x004fe20000100800 */
[----:B0-----:R-:W-:Y:S02]  /*39ee0*/  @!P0 IMAD.MOV.U32 R14, RZ, RZ, R6 ;  /* 0x000000ffff0e8224 */ /* 0x001fe400078e0006 */
[----:B------:R-:W-:-:S05]  /*39ef0*/  @!P0 IMAD.MOV.U32 R15, RZ, RZ, R7 ;  /* 0x000000ffff0f8224 */ /* 0x000fca00078e0007 */
[----:B------:R-:W2:Y:S04]  /*39f00*/  @!P0 LDG.E.U16 R16, [R14.64] ;  /* 0x0000000a0e108981 */ /* 0x000ea8000c1e1500 */
[----:B----4-:R0:W-:Y:S01]  /*39f10*/  STL [R1+0x2734], R24 ;  /* 0x0027341801007387 */ /* 0x0101e20000100800 */
[----:B------:R-:W4:Y:S03]  /*39f20*/  LDL R5, [R1+0xad4] ;  /* 0x000ad40001057983 */ /* 0x000f260000100800 */
[----:B0-----:R-:W4:Y:S04]  /*39f30*/  LDL R24, [R1+0xad0] ;  /* 0x000ad00001187983 */ /* 0x001f280000100800 */
[----:B------:R-:W-:Y:S01]  /*39f40*/  STL [R1+0x2738], R20 ;  /* 0x0027381401007387 */ /* 0x000fe20000100800 */
[----:B------:R-:W4:Y:S02]  /*39f50*/  LDL R13, [R1+0xa90] ;  /* 0x000a9000010d7983 */ /* 0x000f240000100800 */
[----:B------:R-:W4:Y:S01]  /*39f60*/  LDL R12, [R1+0xa94] ;  /* 0x000a9400010c7983 */ /* 0x000f220000100800 */
[----:B---3--:R-:W-:Y:S01]  /*39f70*/  STL [R1+0x273c], R18 ;  /* 0x00273c1201007387 */ /* 0x008fe20000100800 */
[----:B------:R-:W3:Y:S02]  /*39f80*/  LDL R11, [R1+0xa50] ;  /* 0x000a5000010b7983 */ /* 0x000ee40000100800 */
[----:B------:R-:W3:Y:S02]  /*39f90*/  LDL R10, [R1+0xa54] ;  /* 0x000a5400010a7983 */ /* 0x000ee40000100800 */
[----:B------:R-:W3:Y:S01]  /*39fa0*/  LDL R9, [R1+0xa10] ;  /* 0x000a100001097983 */ /* 0x000ee20000100800 */
[----:B------:R-:W3:Y:S04]  /*39fb0*/  LDL R8, [R1+0xa14] ;  /* 0x000a140001087983 */ /* 0x000ee80000100800 */
[----:B------:R-:W3:Y:S04]  /*39fc0*/  LDL R7, [R1+0x9d0] ;  /* 0x0009d00001077983 */ /* 0x000ee80000100800 */
[----:B------:R-:W3:Y:S04]  /*39fd0*/  LDL R6, [R1+0x9d4] ;  /* 0x0009d40001067983 */ /* 0x000ee80000100800 */
[----:B--2---:R-:W-:Y:S01]  /*39fe0*/  STL [R1+0x2740], R16 ;  /* 0x0027401001007387 */ /* 0x004fe20000100800 */
[----:B------:R-:W-:-:S02]  /*39ff0*/  PRMT R17, RZ, 0x7610, R17 ;  /* 0x00007610ff117816 */ /* 0x000fc40000000011 */
[----:B------:R-:W-:Y:S02]  /*3a000*/  PRMT R19, RZ, 0x7610, R19 ;  /* 0x00007610ff137816 */ /* 0x000fe40000000013 */
[----:B------:R-:W-:Y:S02]  /*3a010*/  PRMT R21, RZ, 0x7610, R21 ;  /* 0x00007610ff157816 */ /* 0x000fe40000000015 */
[----:B------:R-:W-:Y:S02]  /*3a020*/  PRMT R22, RZ, 0x7610, R22 ;  /* 0x00007610ff167816 */ /* 0x000fe40000000016 */
[----:B------:R-:W-:Y:S01]  /*3a030*/  PRMT R23, RZ, 0x7610, R23 ;  /* 0x00007610ff177816 */ /* 0x000fe20000000017 */
[----:B----4-:R-:W-:Y:S02]  /*3a040*/  @!P0 IMAD.MOV.U32 R14, RZ, RZ, R5 ;  /* 0x000000ffff0e8224 */ /* 0x010fe400078e0005 */
[----:B------:R-:W2:Y:S01]  /*3a050*/  LDL R5, [R1+0x76c] ;  /* 0x00076c0001057983 */ /* 0x000ea20000100800 */
[----:B------:R-:W-:-:S05]  /*3a060*/  @!P0 IMAD.MOV.U32 R15, RZ, RZ, R24 ;  /* 0x000000ffff0f8224 */ /* 0x000fca00078e0018 */
[----:B------:R0:W4:Y:S02]  /*3a070*/  @!P0 LDG.E.U16 R17, [R14.64] ;  /* 0x0000000a0e118981 */ /* 0x000124000c1e1500 */
[----:B0-----:R-:W-:Y:S02]  /*3a080*/  @!P0 IMAD.MOV.U32 R14, RZ, RZ, R12 ;  /* 0x000000ffff0e8224 */ /* 0x001fe400078e000c */
[----:B------:R-:W-:-:S05]  /*3a090*/  @!P0 IMAD.MOV.U32 R15, RZ, RZ, R13 ;  /* 0x000000ffff0f8224 */ /* 0x000fca00078e000d */
[----:B------:R3:W4:Y:S02]  /*3a0a0*/  @!P0 LDG.E.U16 R19, [R14.64] ;  /* 0x0000000a0e138981 */ /* 0x000724000c1e1500 */
[----:B---3--:R-:W-:Y:S02]  /*3a0b0*/  @!P0 IMAD.MOV.U32 R14, RZ, RZ, R10 ;  /* 0x000000ffff0e8224 */ /* 0x008fe400078e000a */
[----:B------:R-:W-:-:S05]  /*3a0c0*/  @!P0 IMAD.MOV.U32 R15, RZ, RZ, R11 ;  /* 0x000000ffff0f8224 */ /* 0x000fca00078e000b */
[----:B------:R0:W3:Y:S02]  /*3a0d0*/  @!P0 LDG.E.U16 R21, [R14.64] ;  /* 0x0000000a0e158981 */ /* 0x0000e4000c1e1500 */
[----:B0-----:R-:W-:Y:S02]  /*3a0e0*/  @!P0 IMAD.MOV.U32 R14, RZ, RZ, R8 ;  /* 0x000000ffff0e8224 */ /* 0x001fe400078e0008 */
[----:B------:R-:W-:-:S05]  /*3a0f0*/  @!P0 IMAD.MOV.U32 R15, RZ, RZ, R9 ;  /* 0x000000ffff0f8224 */ /* 0x000fca00078e0009 */
[----:B------:R0:W3:Y:S02]  /*3a100*/  @!P0 LDG.E.U16 R22, [R14.64] ;  /* 0x0000000a0e168981 */ /* 0x0000e4000c1e1500 */
[----:B0-----:R-:W-:Y:S02]  /*3a110*/  @!P0 IMAD.MOV.U32 R14, RZ, RZ, R6 ;  /* 0x000000ffff0e8224 */ /* 0x001fe400078e0006 */
[----:B------:R-:W-:-:S05]  /*3a120*/  @!P0 IMAD.MOV.U32 R15, RZ, RZ, R7 ;  /* 0x000000ffff0f8224 */ /* 0x000fca00078e0007 */
[----:B------:R0:W3:Y:S01]  /*3a130*/  @!P0 LDG.E.U16 R23, [R14.64] ;  /* 0x0000000a0e178981 */ /* 0x0000e2000c1e1500 */
[----:B------:R-:W-:Y:S01]  /*3a140*/  PRMT R2, RZ, 0x7610, R2 ;  /* 0x00007610ff027816 */ /* 0x000fe20000000002 */
[----:B0-----:R-:W-:Y:S02]  /*3a150*/  @!P0 IMAD.MOV.U32 R15, RZ, RZ, R0 ;  /* 0x000000ffff0f8224 */ /* 0x001fe400078e0000 */
[----:B--2---:R-:W-:-:S05]  /*3a160*/  @!P0 IMAD.MOV.U32 R14, RZ, RZ, R5 ;  /* 0x000000ffff0e8224 */ /* 0x004fca00078e0005 */
[----:B------:R-:W2:Y:S04]  /*3a170*/  @!P0 LDG.E.U16 R2, [R14.64] ;  /* 0x0000000a0e028981 */ /* 0x000ea8000c1e1500 */
[----:B----4-:R-:W-:Y:S04]  /*3a180*/  STL [R1+0x2744], R17 ;  /* 0x0027441101007387 */ /* 0x010fe80000100800 */
[----:B------:R-:W-:Y:S04]  /*3a190*/  STL [R1+0x2748], R19 ;  /* 0x0027481301007387 */ /* 0x000fe80000100800 */
[----:B---3--:R-:W-:Y:S04]  /*3a1a0*/  STL [R1+0x274c], R21 ;  /* 0x00274c1501007387 */ /* 0x008fe80000100800 */
[----:B------:R-:W-:Y:S04]  /*3a1b0*/  STL [R1+0x2750], R22 ;  /* 0x0027501601007387 */ /* 0x000fe80000100800 */
[----:B------:R-:W-:Y:S01]  /*3a1c0*/  STL [R1+0x2754], R23 ;  /* 0x0027541701007387 */ /* 0x000fe20000100800 */
[----:B------:R-:W-:Y:S02]  /*3a1d0*/  STL [R1+0x17d4], R0 ;  /* 0x0017d40001007387 */ /* 0x000fe40000100800 */
[----:B------:R-:W3:Y:S02]  /*3a1e0*/  LDL.LU R27, [R1+0x2b8] ;  /* 0x0002b800011b7983 */ /* 0x000ee40000300800 */
[----:B------:R-:W4:Y:S01]  /*3a1f0*/  LDL.LU R28, [R1+0x2b0] ;  /* 0x0002b000011c7983 */ /* 0x000f220000300800 */
[----:B------:R-:W3:Y:S01]  /*3a200*/  LDL.LU R29, [R1+0x2a8] ;  /* 0x0002a800011d7983 */ /* 0x000ee20000300800 */
[----:B------:R-:W3:Y:S02]  /*3a210*/  LDL.LU R9, [R1+0x2a0] ;  /* 0x0002a00001097983 */ /* 0x000ee40000300800 */
[----:B------:R-:W3:Y:S02]  /*3a220*/  LDL.LU R10, [R1+0x298] ;  /* 0x00029800010a7983 */ /* 0x000ee40000300800 */
[----:B------:R-:W3:Y:S01]  /*3a230*/  LDL.LU R11, [R1+0x290] ;  /* 0x00029000010b7983 */ /* 0x000ee20000300800 */
[----:B------:R-:W3:Y:S01]  /*3a240*/  LDL.LU R12, [R1+0x288] ;  /* 0x00028800010c7983 */ /* 0x000ee20000300800 */
[----:B------:R-:W3:Y:S03]  /*3a250*/  LDL.LU R13, [R1+0x280] ;  /* 0x00028000010d7983 */ /* 0x000ee60000300800 */
[----:B------:R-:W0:Y:S02]  /*3a260*/  S2R R3, SR_TID.X ;  /* 0x0000000000037919 */ /* 0x000e240000002100 */
[----:B0-----:R-:W-:-:S05]  /*3a270*/  LOP3.LUT R3, R3, 0x3f, RZ, 0xc0, !PT ;  /* 0x0000003f03037812 */ /* 0x001fca00078ec0ff */
[----:B------:R-:W-:Y:S01]  /*3a280*/  IMAD.SHL.U32 R3, R3, 0x2, RZ ;  /* 0x0000000203037824 */ /* 0x000fe200078e00ff */
[----:B--2---:R0:W-:Y:S04]  /*3a290*/  STL [R1+0x6c0], R2 ;  /* 0x0006c00201007387 */ /* 0x0041e80000100800 */
[----:B0-----:R-:W2:Y:S01]  /*3a2a0*/  LDL.LU R2, [R1+0x2b4] ;  /* 0x0002b40001027983 */ /* 0x001ea20000300800 */
[----:B------:R-:W2:Y:S02]  /*3a2b0*/  LDL.LU R5, [R1+0x2ac] ;  /* 0x0002ac0001057983 */ /* 0x000ea40000300800 */
[----:B------:R-:W2:Y:S02]  /*3a2c0*/  LDL.LU R6, [R1+0x2a4] ;  /* 0x0002a40001067983 */ /* 0x000ea40000300800 */
[----:B------:R-:W2:Y:S01]  /*3a2d0*/  LDL.LU R7, [R1+0x29c] ;  /* 0x00029c0001077983 */ /* 0x000ea20000300800 */
[----:B------:R-:W2:Y:S01]  /*3a2e0*/  LDL.LU R8, [R1+0x294] ;  /* 0x0002940001087983 */ /* 0x000ea20000300800 */
[----:B------:R-:W-:Y:S02]  /*3a2f0*/  STL [R1+0x2364], R14 ;  /* 0x0023640e01007387 */ /* 0x000fe40000100800 */
[----:B------:R-:W-:Y:S02]  /*3a300*/  STL [R1+0x236c], R14 ;  /* 0x00236c0e01007387 */ /* 0x000fe40000100800 */
[----:B------:R-:W-:Y:S01]  /*3a310*/  STL [R1+0x2374], R14 ;  /* 0x0023740e01007387 */ /* 0x000fe20000100800 */
[----:B------:R-:W-:Y:S01]  /*3a320*/  STL [R1+0x237c], R14 ;  /* 0x00237c0e01007387 */ /* 0x000fe20000100800 */
        /* <DEDUP_REMOVED lines=116> */
[----:B------:R0:W-:Y:S03]  /*3aa70*/  STL [R1+0x2758], R15 ;  /* 0x0027580f01007387 */ /* 0x0001e60000100800 */
[----:B---3--:R1:W-:Y:S04]  /*3aa80*/  STS.U16 [R3+0x10300], R9 ;  /* 0x0103000903007388 */ /* 0x0083e80000000400 */
[----:B------:R3:W-:Y:S04]  /*3aa90*/  STS.U16 [R3+0x10400], R10 ;  /* 0x0104000a03007388 */ /* 0x0007e80000000400 */
[----:B------:R4:W-:Y:S04]  /*3aaa0*/  STS.U16 [R3+0x10500], R11 ;  /* 0x0105000b03007388 */ /* 0x0009e80000000400 */
[----:B------:R4:W-:Y:S04]  /*3aab0*/  STS.U16 [R3+0x10600], R12 ;  /* 0x0106000c03007388 */ /* 0x0009e80000000400 */
[----:B------:R4:W-:Y:S04]  /*3aac0*/  STS.U16 [R3+0x10700], R13 ;  /* 0x0107000d03007388 */ /* 0x0009e80000000400 */
[----:B0-----:R-:W2:Y:S01]  /*3aad0*/  LDL.LU R15, [R1+0x28c] ;  /* 0x00028c00010f7983 */ /* 0x001ea20000300800 */
[----:B-1----:R-:W2:Y:S02]  /*3aae0*/  LDL.LU R9, [R1+0x284] ;  /* 0x0002840001097983 */ /* 0x002ea40000300800 */
[----:B---3--:R-:W3:Y:S02]  /*3aaf0*/  LDL.LU R10, [R1+0x27c] ;  /* 0x00027c00010a7983 */ /* 0x008ee40000300800 */
[----:B----4-:R-:W3:Y:S01]  /*3ab00*/  LDL.LU R11, [R1+0x278] ;  /* 0x00027800010b7983 */ /* 0x010ee20000300800 */
[----:B------:R-:W3:Y:S01]  /*3ab10*/  LDL.LU R12, [R1+0x274] ;  /* 0x00027400010c7983 */ /* 0x000ee20000300800 */
[----:B------:R-:W3:Y:S02]  /*3ab20*/  LDL.LU R13, [R1+0x270] ;  /* 0x00027000010d7983 */ /* 0x000ee40000300800 */
[----:B------:R-:W3:Y:S02]  /*3ab30*/  LDL.LU R14, [R1+0x26c] ;  /* 0x00026c00010e7983 */ /* 0x000ee40000300800 */
[----:B------:R-:W3:Y:S01]  /*3ab40*/  LDL.LU R23, [R1+0x268] ;  /* 0x0002680001177983 */ /* 0x000ee20000300800 */
[----:B------:R-:W3:Y:S01]  /*3ab50*/  LDL.LU R22, [R1+0x264] ;  /* 0x0002640001167983 */ /* 0x000ee20000300800 */
[----:B------:R-:W3:Y:S02]  /*3ab60*/  LDL.LU R21, [R1+0x260] ;  /* 0x0002600001157983 */ /* 0x000ee40000300800 */
[----:B------:R-:W3:Y:S02]  /*3ab70*/  LDL.LU R19, [R1+0x25c] ;  /* 0x00025c0001137983 */ /* 0x000ee40000300800 */
[----:B------:R-:W3:Y:S01]  /*3ab80*/  LDL.LU R17, [R1+0x258] ;  /* 0x0002580001117983 */ /* 0x000ee20000300800 */
[----:B------:R-:W3:Y:S01]  /*3ab90*/  LDL.LU R16, [R1+0x254] ;  /* 0x0002540001107983 */ /* 0x000ee20000300800 */
[----:B------:R-:W3:Y:S02]  /*3aba0*/  LDL.LU R18, [R1+0x250] ;  /* 0x0002500001127983 */ /* 0x000ee40000300800 */
[----:B------:R-:W3:Y:S01]  /*3abb0*/  LDL.LU R20, [R1+0x24c] ;  /* 0x00024c0001147983 */ /* 0x000ee20000300800 */
[----:B------:R-:W-:Y:S01]  /*3abc0*/  LOP3.LUT R0, R3, 0x10, RZ, 0x3c, !PT ;  /* 0x0000001003007812 */ /* 0x000fe200078e3cff */
[----:B------:R-:W3:Y:S01]  /*3abd0*/  LDL.LU R24, [R1+0x248] ;  /* 0x0002480001187983 */ /* 0x000ee20000300800 */
[----:B------:R-:W3:Y:S03]  /*3abe0*/  LDL.LU R25, [R1+0x244] ;  /* 0x0002440001197983 */ /* 0x000ee60000300800 */
[----:B------:R0:W-:Y:S01]  /*3abf0*/  STS.U16 [R3+0x10000], R27 ;  /* 0x0100001b03007388 */ /* 0x0001e20000000400 */
[----:B------:R-:W3:Y:S03]  /*3ac00*/  LDL.LU R26, [R1+0x240] ;  /* 0x00024000011a7983 */ /* 0x000ee60000300800 */
[----:B------:R1:W-:Y:S04]  /*3ac10*/  STS.U16 [R3+0x10100], R28 ;  /* 0x0101001c03007388 */ /* 0x0003e80000000400 */
[----:B------:R1:W-:Y:S04]  /*3ac20*/  STS.U16 [R3+0x10200], R29 ;  /* 0x0102001d03007388 */ /* 0x0003e80000000400 */
[----:B0-----:R-:W3:Y:S01]  /*3ac30*/  LDL.LU R27, [R1+0x23c] ;  /* 0x00023c00011b7983 */ /* 0x001ee20000300800 */
[----:B-1----:R-:W3:Y:S02]  /*3ac40*/  LDL.LU R28, [R1+0x238] ;  /* 0x00023800011c7983 */ /* 0x002ee40000300800 */
[----:B------:R-:W3:Y:S01]  /*3ac50*/  LDL.LU R29, [R1+0x234] ;  /* 0x00023400011d7983 */ /* 0x000ee20000300800 */
[----:B--2---:R0:W-:Y:S01]  /*3ac60*/  STS.U16 [R0+0x10080], R2 ;  /* 0x0100800200007388 */ /* 0x0041e20000000400 */
[----:B------:R1:W-:Y:S02]  /*3ac70*/  STS.U16 [R0+0x10180], R5 ;  /* 0x0101800500007388 */ /* 0x0003e40000000400 */
[----:B------:R2:W-:Y:S02]  /*3ac80*/  STS.U16 [R0+0x10280], R6 ;  /* 0x0102800600007388 */ /* 0x0005e40000000400 */
[----:B------:R2:W-:Y:S01]  /*3ac90*/  STS.U16 [R0+0x10380], R7 ;  /* 0x0103800700007388 */ /* 0x0005e20000000400 */
[----:B0-----:R-:W4:Y:S01]  /*3aca0*/  LDL.LU R2, [R1+0x230] ;  /* 0x0002300001027983 */ /* 0x001f220000300800 */
[----:B-1----:R-:W4:Y:S03]  /*3acb0*/  LDL.LU R5, [R1+0x22c] ;  /* 0x00022c0001057983 */ /* 0x002f260000300800 */
[----:B------:R0:W-:Y:S01]  /*3acc0*/  STS.U16 [R0+0x10480], R8 ;  /* 0x0104800800007388 */ /* 0x0001e20000000400 */
[----:B--2---:R-:W4:Y:S02]  /*3acd0*/  LDL.LU R6, [R1+0x228] ;  /* 0x0002280001067983 */ /* 0x004f240000300800 */
[----:B------:R-:W4:Y:S01]  /*3ace0*/  LDL.LU R7, [R1+0x224] ;  /* 0x0002240001077983 */ /* 0x000f220000300800 */
[----:B0-----:R-:W4:Y:S04]  /*3acf0*/  LDL.LU R8, [R1+0x220] ;  /* 0x0002200001087983 */ /* 0x001f280000300800 */
[----:B------:R-:W-:Y:S01]  /*3ad00*/  STS.U16 [R0+0x10580], R15 ;  /* 0x0105800f00007388 */ /* 0x000fe20000000400 */
[----:B------:R0:W-:Y:S02]  /*3ad10*/  STS.U16 [R0+0x10680], R9 ;  /* 0x0106800900007388 */ /* 0x0001e40000000400 */
[----:B---3--:R1:W-:Y:S01]  /*3ad20*/  STS.U16 [R0+0x10780], R10 ;  /* 0x0107800a00007388 */ /* 0x0083e20000000400 */
[----:B------:R3:W-:Y:S04]  /*3ad30*/  STS.U16 [R3], R11 ;  /* 0x0000000b03007388 */ /* 0x0007e80000000400 */
[----:B------:R3:W-:Y:S04]  /*3ad40*/  STS.U16 [R3+0x400], R12 ;  /* 0x0004000c03007388 */ /* 0x0007e80000000400 */
[----:B------:R3:W-:Y:S04]  /*3ad50*/  STS.U16 [R3+0x800], R13 ;  /* 0x0008000d03007388 */ /* 0x0007e80000000400 */
[----:B0-----:R-:W2:Y:S04]  /*3ad60*/  LDL.LU R9, [R1+0x21c] ;  /* 0x00021c0001097983 */ /* 0x001ea80000300800 */
[----:B-1----:R-:W2:Y:S01]  /*3ad70*/  LDL.LU R10, [R1+0x218] ;  /* 0x00021800010a7983 */ /* 0x002ea20000300800 */
[----:B---3--:R-:W2:Y:S02]  /*3ad80*/  LDL.LU R11, [R1+0x214] ;  /* 0x00021400010b7983 */ /* 0x008ea40000300800 */
[----:B------:R-:W2:Y:S01]  /*3ad90*/  LDL.LU R12, [R1+0x210] ;  /* 0x00021000010c7983 */ /* 0x000ea20000300800 */
[----:B------:R-:W2:Y:S04]  /*3ada0*/  LDL.LU R13, [R1+0x20c] ;  /* 0x00020c00010d7983 */ /* 0x000ea80000300800 */
[----:B------:R-:W-:Y:S04]  /*3adb0*/  STS.U16 [R3+0x2000], R17 ;  /* 0x0020001103007388 */ /* 0x000fe80000000400 */
[----:B------:R-:W-:Y:S04]  /*3adc0*/  STS.U16 [R3+0x2400], R16 ;  /* 0x0024001003007388 */ /* 0x000fe80000000400 */
[----:B------:R-:W-:Y:S04]  /*3add0*/  STS.U16 [R3+0x2800], R18 ;  /* 0x0028001203007388 */ /* 0x000fe80000000400 */
[----:B------:R-:W-:Y:S04]  /*3ade0*/  STS.U16 [R3+0x2c00], R20 ;  /* 0x002c001403007388 */ /* 0x000fe80000000400 */
[----:B----4-:R0:W-:Y:S04]  /*3adf0*/  STS.U16 [R3+0x4c00], R5 ;  /* 0x004c000503007388 */ /* 0x0101e80000000400 */
[----:B------:R1:W-:Y:S04]  /*3ae00*/  STS.U16 [R3+0x4800], R2 ;  /* 0x0048000203007388 */ /* 0x0003e80000000400 */
[----:B------:R4:W-:Y:S04]  /*3ae10*/  STS.U16 [R3+0x5000], R6 ;  /* 0x0050000603007388 */ /* 0x0009e80000000400 */
[----:B------:R1:W-:Y:S04]  /*3ae20*/  STS.U16 [R3+0x5400], R7 ;  /* 0x0054000703007388 */ /* 0x0003e80000000400 */
[----:B0-----:R-:W3:Y:S01]  /*3ae30*/  LDL.LU R5, [R1+0x208] ;  /* 0x0002080001057983 */ /* 0x001ee20000300800 */
[----:B------:R-:W3:Y:S02]  /*3ae40*/  LDL.LU R17, [R1+0x204] ;  /* 0x0002040001117983 */ /* 0x000ee40000300800 */
[----:B------:R-:W3:Y:S02]  /*3ae50*/  LDL.LU R16, [R1+0x200] ;  /* 0x0002000001107983 */ /* 0x000ee40000300800 */
[----:B------:R-:W3:Y:S01]  /*3ae60*/  LDL.LU R18, [R1+0x1fc] ;  /* 0x0001fc0001127983 */ /* 0x000ee20000300800 */
[----:B------:R-:W3:Y:S01]  /*3ae70*/  LDL.LU R20, [R1+0x1f8] ;  /* 0x0001f80001147983 */ /* 0x000ee20000300800 */
[----:B-1----:R-:W3:Y:S02]  /*3ae80*/  LDL.LU R2, [R1+0x1f4] ;  /* 0x0001f40001027983 */ /* 0x002ee40000300800 */
[----:B----4-:R-:W3:Y:S01]  /*3ae90*/  LDL.LU R6, [R1+0x1f0] ;  /* 0x0001f00001067983 */ /* 0x010ee20000300800 */
[----:B------:R0:W-:Y:S01]  /*3aea0*/  STS.U16 [R3+0x5800], R8 ;  /* 0x0058000803007388 */ /* 0x0001e20000000400 */
[----:B------:R-:W3:Y:S03]  /*3aeb0*/  LDL.LU R7, [R1+0x1ec] ;  /* 0x0001ec0001077983 */ /* 0x000ee60000300800 */
[----:B0-----:R-:W3:Y:S04]  /*3aec0*/  LDL.LU R8, [R1+0x1e8] ;  /* 0x0001e80001087983 */ /* 0x001ee80000300800 */
[----:B--2---:R0:W-:Y:S04]  /*3aed0*/  STS.U16 [R3+0x5c00], R9 ;  /* 0x005c000903007388 */ /* 0x0041e80000000400 */
[----:B------:R1:W-:Y:S04]  /*3aee0*/  STS.U16 [R3+0x6000], R10 ;  /* 0x0060000a03007388 */ /* 0x0003e80000000400 */
[----:B------:R2:W-:Y:S04]  /*3aef0*/  STS.U16 [R3+0x6400], R11 ;  /* 0x0064000b03007388 */ /* 0x0005e80000000400 */
[----:B------:R2:W-:Y:S04]  /*3af00*/  STS.U16 [R3+0x6800], R12 ;  /* 0x0068000c03007388 */ /* 0x0005e80000000400 */
[----:B------:R2:W-:Y:S04]  /*3af10*/  STS.U16 [R3+0x6c00], R13 ;  /* 0x006c000d03007388 */ /* 0x0005e80000000400 */
[----:B0-----:R-:W4:Y:S01]  /*3af20*/  LDL.LU R9, [R1+0x1e4] ;  /* 0x0001e40001097983 */ /* 0x001f220000300800 */
[----:B-1----:R-:W4:Y:S02]  /*3af30*/  LDL.LU R10, [R1+0x1e0] ;  /* 0x0001e000010a7983 */ /* 0x002f240000300800 */
[----:B--2---:R-:W4:Y:S02]  /*3af40*/  LDL.LU R11, [R1+0x1dc] ;  /* 0x0001dc00010b7983 */ /* 0x004f240000300800 */
[----:B------:R-:W4:Y:S01]  /*3af50*/  LDL.LU R12, [R1+0x1d8] ;  /* 0x0001d800010c7983 */ /* 0x000f220000300800 */
[----:B------:R-:W4:Y:S04]  /*3af60*/  LDL.LU R13, [R1+0x1d4] ;  /* 0x0001d400010d7983 */ /* 0x000f280000300800 */
[----:B------:R0:W-:Y:S01]  /*3af70*/  STS.U16 [R3+0xc00], R14 ;  /* 0x000c000e03007388 */ /* 0x0001e20000000400 */
[----:B------:R-:W4:Y:S03]  /*3af80*/  LDL.LU R15, [R1+0x1d0] ;  /* 0x0001d000010f7983 */ /* 0x000f260000300800 */
[----:B------:R1:W-:Y:S04]  /*3af90*/  STS.U16 [R3+0x1000], R23 ;  /* 0x0010001703007388 */ /* 0x0003e80000000400 */
[----:B------:R1:W-:Y:S04]  /*3afa0*/  STS.U16 [R3+0x1400], R22 ;  /* 0x0014001603007388 */ /* 0x0003e80000000400 */
[----:B------:R1:W-:Y:S04]  /*3afb0*/  STS.U16 [R3+0x1800], R21 ;  /* 0x0018001503007388 */ /* 0x0003e80000000400 */
[----:B------:R1:W-:Y:S04]  /*3afc0*/  STS.U16 [R3+0x1c00], R19 ;  /* 0x001c001303007388 */ /* 0x0003e80000000400 */
[----:B------:R1:W-:Y:S04]  /*3afd0*/  STS.U16 [R3+0x3000], R24 ;  /* 0x0030001803007388 */ /* 0x0003e80000000400 */
[----:B0-----:R-:W4:Y:S01]  /*3afe0*/  LDL.LU R14, [R1+0x1cc] ;  /* 0x0001cc00010e7983 */ /* 0x001f220000300800 */
[----:B-1----:R-:W4:Y:S02]  /*3aff0*/  LDL.LU R23, [R1+0x1c8] ;  /* 0x0001c80001177983 */ /* 0x002f240000300800 */
[----:B------:R-:W4:Y:S01]  /*3b000*/  LDL.LU R22, [R1+0x1c4] ;  /* 0x0001c40001167983 */ /* 0x000f220000300800 */
[----:B------:R-:W4:Y:S01]  /*3b010*/  LDL.LU R21, [R1+0x1c0] ;  /* 0x0001c00001157983 */ /* 0x000f220000300800 */
[----:B------:R-:W4:Y:S03]  /*3b020*/  LDL.LU R19, [R1+0x1bc] ;  /* 0x0001bc0001137983 */ /* 0x000f260000300800 */
[----:B------:R0:W-:Y:S01]  /*3b030*/  STS.U16 [R3+0x3400], R25 ;  /* 0x0034001903007388 */ /* 0x0001e20000000400 */
[----:B------:R-:W4:Y:S03]  /*3b040*/  LDL.LU R24, [R1+0x1b8] ;  /* 0x0001b80001187983 */ /* 0x000f260000300800 */
        /* <DEDUP_REMOVED lines=9> */
[----:B---3--:R0:W-:Y:S04]  /*3b0e0*/  STS.U16 [R3+0x7000], R5 ;  /* 0x0070000503007388 */ /* 0x0081e80000000400 */
[----:B------:R1:W-:Y:S04]  /*3b0f0*/  STS.U16 [R3+0x7400], R17 ;  /* 0x0074001103007388 */ /* 0x0003e80000000400 */
[----:B------:R3:W-:Y:S04]  /*3b100*/  STS.U16 [R3+0x7800], R16 ;  /* 0x0078001003007388 */ /* 0x0007e80000000400 */
[----:B------:R3:W-:Y:S04]  /*3b110*/  STS.U16 [R3+0x7c00], R18 ;  /* 0x007c001203007388 */ /* 0x0007e80000000400 */
[----:B------:R3:W-:Y:S04]  /*3b120*/  STS.U16 [R3+0x8000], R20 ;  /* 0x0080001403007388 */ /* 0x0007e80000000400 */
[----:B------:R3:W-:Y:S04]  /*3b130*/  STS.U16 [R3+0x8400], R2 ;  /* 0x0084000203007388 */ /* 0x0007e80000000400 */
[----:B0-----:R-:W2:Y:S01]  /*3b140*/  LDL.LU R5, [R1+0x27a8] ;  /* 0x0027a80001057983 */ /* 0x001ea20000300800 */
[----:B-1----:R-:W2:Y:S02]  /*3b150*/  LDL.LU R17, [R1+0xc8] ;  /* 0x0000c80001117983 */ /* 0x002ea40000300800 */
[----:B---3--:R-:W2:Y:S02]  /*3b160*/  LDL.LU R16, [R1+0xc0] ;  /* 0x0000c00001107983 */ /* 0x008ea40000300800 */
[----:B------:R-:W2:Y:S01]  /*3b170*/  LDL.LU R18, [R1+0xb8] ;  /* 0x0000b80001127983 */ /* 0x000ea20000300800 */
[----:B------:R-:W2:Y:S01]  /*3b180*/  LDL.LU R20, [R1+0xb0] ;  /* 0x0000b00001147983 */ /* 0x000ea20000300800 */
[----:B------:R-:W2:Y:S03]  /*3b190*/  LDL.LU R2, [R1+0xa8] ;  /* 0x0000a80001027983 */ /* 0x000ea60000300800 */
[----:B------:R0:W-:Y:S04]  /*3b1a0*/  STS.U16 [R3+0x8800], R6 ;  /* 0x0088000603007388 */ /* 0x0001e80000000400 */
[----:B------:R1:W-:Y:S04]  /*3b1b0*/  STS.U16 [R3+0x8c00], R7 ;  /* 0x008c000703007388 */ /* 0x0003e80000000400 */
[----:B------:R1:W-:Y:S04]  /*3b1c0*/  STS.U16 [R3+0x9000], R8 ;  /* 0x0090000803007388 */ /* 0x0003e80000000400 */
[----:B0-----:R-:W2:Y:S01]  /*3b1d0*/  LDL.LU R6, [R1+0x27a4] ;  /* 0x0027a40001067983 */ /* 0x001ea20000300800 */
[----:B-1----:R-:W2:Y:S02]  /*3b1e0*/  LDL.LU R7, [R1+0x27a0] ;  /* 0x0027a00001077983 */ /* 0x002ea40000300800 */
[----:B------:R-:W2:Y:S01]  /*3b1f0*/  LDL.LU R8, [R1+0x279c] ;  /* 0x00279c0001087983 */ /* 0x000ea20000300800 */
[----:B----4-:R0:W-:Y:S04]  /*3b200*/  STS.U16 [R3+0x9400], R9 ;  /* 0x0094000903007388 */ /* 0x0101e80000000400 */
[----:B------:R1:W-:Y:S04]  /*3b210*/  STS.U16 [R3+0x9800], R10 ;  /* 0x0098000a03007388 */ /* 0x0003e80000000400 */
[----:B------:R4:W-:Y:S04]  /*3b220*/  STS.U16 [R3+0x9c00], R11 ;  /* 0x009c000b03007388 */ /* 0x0009e80000000400 */
[----:B------:R4:W-:Y:S04]  /*3b230*/  STS.U16 [R3+0xa000], R12 ;  /* 0x00a0000c03007388 */ /* 0x0009e80000000400 */
[----:B------:R4:W-:Y:S04]  /*3b240*/  STS.U16 [R3+0xa400], R13 ;  /* 0x00a4000d03007388 */ /* 0x0009e80000000400 */
[----:B0-----:R-:W3:Y:S01]  /*3b250*/  LDL.LU R9, [R1+0x2798] ;  /* 0x0027980001097983 */ /* 0x001ee20000300800 */
[----:B-1----:R-:W3:Y:S02]  /*3b260*/  LDL.LU R10, [R1+0x2794] ;  /* 0x00279400010a7983 */ /* 0x002ee40000300800 */
[----:B----4-:R-:W4:Y:S02]  /*3b270*/  LDL.LU R11, [R1+0x2790] ;  /* 0x00279000010b7983 */ /* 0x010f240000300800 */
[----:B------:R-:W3:Y:S01]  /*3b280*/  LDL.LU R12, [R1+0x278c] ;  /* 0x00278c00010c7983 */ /* 0x000ee20000300800 */
[----:B------:R-:W3:Y:S04]  /*3b290*/  LDL.LU R13, [R1+0x2788] ;  /* 0x00278800010d7983 */ /* 0x000ee80000300800 */
[----:B------:R-:W-:Y:S04]  /*3b2a0*/  STS.U16 [R3+0xa800], R15 ;  /* 0x00a8000f03007388 */ /* 0x000fe80000000400 */
[----:B------:R0:W-:Y:S04]  /*3b2b0*/  STS.U16 [R3+0xc000], R24 ;  /* 0x00c0001803007388 */ /* 0x0001e80000000400 */
[----:B------:R-:W-:Y:S04]  /*3b2c0*/  STS.U16 [R3+0xac00], R14 ;  /* 0x00ac000e03007388 */ /* 0x000fe80000000400 */
[----:B------:R1:W-:Y:S04]  /*3b2d0*/  STS.U16 [R3+0xc400], R25 ;  /* 0x00c4001903007388 */ /* 0x0003e80000000400 */
[----:B0-----:R-:W4:Y:S04]  /*3b2e0*/  LDL.LU R24, [R1+0x1a0] ;  /* 0x0001a00001187983 */ /* 0x001f280000300800 */
[----:B------:R0:W-:Y:S04]  /*3b2f0*/  STS.U16 [R3+0xc800], R26 ;  /* 0x00c8001a03007388 */ /* 0x0001e80000000400 */
[----:B------:R0:W-:Y:S04]  /*3b300*/  STS.U16 [R3+0xcc00], R27 ;  /* 0x00cc001b03007388 */ /* 0x0001e80000000400 */
[----:B------:R0:W-:Y:S04]  /*3b310*/  STS.U16 [R3+0xd000], R28 ;  /* 0x00d0001c03007388 */ /* 0x0001e80000000400 */
[----:B------:R0:W-:Y:S04]  /*3b320*/  STS.U16 [R3+0xd400], R29 ;  /* 0x00d4001d03007388 */ /* 0x0001e80000000400 */
[----:B-1----:R-:W4:Y:S04]  /*3b330*/  LDL.LU R25, [R1+0x19c] ;  /* 0x00019c0001197983 */ /* 0x002f280000300800 */
[----:B0-----:R-:W4:Y:S01]  /*3b340*/  LDL.LU R26, [R1+0x198] ;  /* 0x00019800011a7983 */ /* 0x001f220000300800 */
[----:B------:R-:W4:Y:S03]  /*3b350*/  LDL.LU R27, [R1+0x194] ;  /* 0x00019400011b7983 */ /* 0x000f260000300800 */
[----:B------:R-:W4:Y:S01]  /*3b360*/  LDL.LU R28, [R1+0x190] ;  /* 0x00019000011c7983 */ /* 0x000f220000300800 */
[----:B------:R-:W4:Y:S03]  /*3b370*/  LDL.LU R29, [R1+0x18c] ;  /* 0x00018c00011d7983 */ /* 0x000f260000300800 */
[----:B------:R-:W-:Y:S04]  /*3b380*/  STS.U16 [R3+0xb000], R23 ;  /* 0x00b0001703007388 */ /* 0x000fe80000000400 */
[----:B------:R-:W-:Y:S04]  /*3b390*/  STS.U16 [R3+0xb400], R22 ;  /* 0x00b4001603007388 */ /* 0x000fe80000000400 */
[----:B------:R-:W-:Y:S04]  /*3b3a0*/  STS.U16 [R3+0xb800], R21 ;  /* 0x00b8001503007388 */ /* 0x000fe80000000400 */
[----:B------:R-:W-:Y:S04]  /*3b3b0*/  STS.U16 [R3+0xbc00], R19 ;  /* 0x00bc001303007388 */ /* 0x000fe80000000400 */
[----:B--2---:R0:W-:Y:S04]  /*3b3c0*/  STS.U16 [R3+0xe800], R2 ;  /* 0x00e8000203007388 */ /* 0x0041e80000000400 */
[----:B------:R1:W-:Y:S04]  /*3b3d0*/  STS.U16 [R3+0xdc00], R16 ;  /* 0x00dc001003007388 */ /* 0x0003e80000000400 */
[----:B0-----:R-:W2:Y:S01]  /*3b3e0*/  LDL.LU R2, [R1+0x188] ;  /* 0x0001880001027983 */ /* 0x001ea20000300800 */
[----:B------:R-:W2:Y:S02]  /*3b3f0*/  LDL.LU R15, [R1+0x17c] ;  /* 0x00017c00010f7983 */ /* 0x000ea40000300800 */
[----:B------:R-:W2:Y:S02]  /*3b400*/  LDL.LU R14, [R1+0x178] ;  /* 0x00017800010e7983 */ /* 0x000ea40000300800 */
[----:B------:R-:W2:Y:S01]  /*3b410*/  LDL.LU R23, [R1+0x174] ;  /* 0x0001740001177983 */ /* 0x000ea20000300800 */
[----:B------:R-:W2:Y:S01]  /*3b420*/  LDL.LU R22, [R1+0x170] ;  /* 0x0001700001167983 */ /* 0x000ea20000300800 */
[----:B------:R-:W2:Y:S02]  /*3b430*/  LDL.LU R21, [R1+0x16c] ;  /* 0x00016c0001157983 */ /* 0x000ea40000300800 */
[----:B------:R-:W2:Y:S02]  /*3b440*/  LDL.LU R19, [R1+0x168] ;  /* 0x0001680001137983 */ /* 0x000ea40000300800 */
[----:B-1----:R-:W2:Y:S01]  /*3b450*/  LDL.LU R16, [R1+0x164] ;  /* 0x0001640001107983 */ /* 0x002ea20000300800 */
[----:B------:R-:W-:Y:S04]  /*3b460*/  STS.U16 [R3+0xd800], R17 ;  /* 0x00d8001103007388 */ /* 0x000fe80000000400 */
[----:B---3--:R-:W-:Y:S04]  /*3b470*/  STS.U16 [R3+0xec00], R13 ;  /* 0x00ec000d03007388 */ /* 0x008fe80000000400 */
[----:B------:R0:W-:Y:S04]  /*3b480*/  STL [R1+0x275c], R13 ;  /* 0x00275c0d01007387 */ /* 0x0001e80000100800 */
[----:B------:R-:W-:Y:S04]  /*3b490*/  STS.U16 [R3+0xf000], R12 ;  /* 0x00f0000c03007388 */ /* 0x000fe80000000400 */
[----:B0-----:R-:W3:Y:S01]  /*3b4a0*/  LDL.LU R13, [R1+0x180] ;  /* 0x00018000010d7983 */ /* 0x001ee20000300800 */
[----:B------:R0:W-:Y:S03]  /*3b4b0*/  STL [R1+0x2760], R12 ;  /* 0x0027600c01007387 */ /* 0x0001e60000100800 */
[----:B------:R-:W-:Y:S04]  /*3b4c0*/  STS.U16 [R3+0xf800], R10 ;  /* 0x00f8000a03007388 */ /* 0x000fe80000000400 */
[----:B0-----:R-:W3:Y:S01]  /*3b4d0*/  LDL.LU R12, [R1+0x184] ;  /* 0x00018400010c7983 */ /* 0x001ee20000300800 */
[----:B----4-:R-:W-:Y:S02]  /*3b4e0*/  STL [R1+0x2764], R11 ;  /* 0x0027640b01007387 */ /* 0x010fe40000100800 */
[----:B------:R0:W-:Y:S02]  /*3b4f0*/  STL [R1+0x2768], R10 ;  /* 0x0027680a01007387 */ /* 0x0001e40000100800 */
[----:B------:R-:W-:Y:S01]  /*3b500*/  STL [R1+0x276c], R9 ;  /* 0x00276c0901007387 */ /* 0x000fe20000100800 */
[----:B------:R1:W-:Y:S04]  /*3b510*/  STS.U16 [R3+0xf400], R11 ;  /* 0x00f4000b03007388 */ /* 0x0003e80000000400 */
[----:B0-----:R-:W4:Y:S01]  /*3b520*/  LDL.LU R10, [R1+0x160] ;  /* 0x00016000010a7983 */ /* 0x001f220000300800 */
[----:B-1----:R-:W4:Y:S02]  /*3b530*/  LDL.LU R11, [R1+0x15c] ;  /* 0x00015c00010b7983 */ /* 0x002f240000300800 */
[----:B------:R-:W4:Y:S01]  /*3b540*/  LDL.LU R17, [R1+0x158] ;  /* 0x0001580001117983 */ /* 0x000f220000300800 */
[----:B------:R0:W-:Y:S04]  /*3b550*/  STS.U16 [R3+0xe000], R18 ;  /* 0x00e0001203007388 */ /* 0x0001e80000000400 */
[----:B------:R1:W-:Y:S04]  /*3b560*/  STS.U16 [R3+0xe400], R20 ;  /* 0x00e4001403007388 */ /* 0x0003e80000000400 */
[----:B------:R-:W-:Y:S01]  /*3b570*/  STS.U16 [R3+0xfc00], R9 ;  /* 0x00fc000903007388 */ /* 0x000fe20000000400 */
[----:B------:R1:W-:Y:S02]  /*3b580*/  STS.U16 [R0+0x80], R24 ;  /* 0x0000801800007388 */ /* 0x0003e40000000400 */
[----:B------:R1:W-:Y:S02]  /*3b590*/  STS.U16 [R0+0x480], R25 ;  /* 0x0004801900007388 */ /* 0x0003e40000000400 */
[----:B------:R1:W-:Y:S01]  /*3b5a0*/  STS.U16 [R0+0x880], R26 ;  /* 0x0008801a00007388 */ /* 0x0003e20000000400 */
[----:B------:R1:W-:Y:S04]  /*3b5b0*/  STS.U16 [R0+0xc80], R27 ;  /* 0x000c801b00007388 */ /* 0x0003e80000000400 */
[----:B0-----:R-:W4:Y:S01]  /*3b5c0*/  LDL.LU R18, [R1+0x154] ;  /* 0x0001540001127983 */ /* 0x001f220000300800 */
[----:B-1----:R-:W4:Y:S03]  /*3b5d0*/  LDL.LU R20, [R1+0x150] ;  /* 0x0001500001147983 */ /* 0x002f260000300800 */
[----:B------:R-:W4:Y:S04]  /*3b5e0*/  LDL.LU R24, [R1+0x14c] ;  /* 0x00014c0001187983 */ /* 0x000f280000300800 */
[----:B------:R-:W4:Y:S01]  /*3b5f0*/  LDL.LU R25, [R1+0x148] ;  /* 0x0001480001197983 */ /* 0x000f220000300800 */
[----:B------:R-:W4:Y:S02]  /*3b600*/  LDL.LU R26, [R1+0x144] ;  /* 0x00014400011a7983 */ /* 0x000f240000300800 */
[----:B------:R0:W-:Y:S02]  /*3b610*/  STS.U16 [R0+0x1080], R28 ;  /* 0x0010801c00007388 */ /* 0x0001e40000000400 */
[----:B------:R-:W4:Y:S01]  /*3b620*/  LDL.LU R27, [R1+0x140] ;  /* 0x00014000011b7983 */ /* 0x000f220000300800 */
[----:B------:R1:W-:Y:S04]  /*3b630*/  STS.U16 [R0+0x1480], R29 ;  /* 0x0014801d00007388 */ /* 0x0003e80000000400 */
[----:B0-----:R-:W4:Y:S01]  /*3b640*/  LDL.LU R28, [R1+0x13c] ;  /* 0x00013c00011c7983 */ /* 0x001f220000300800 */
[----:B-1----:R-:W4:Y:S03]  /*3b650*/  LDL.LU R29, [R1+0x138] ;  /* 0x00013800011d7983 */ /* 0x002f260000300800 */
[----:B--2---:R0:W-:Y:S04]  /*3b660*/  STS.U16 [R0+0x1880], R2 ;  /* 0x0018800200007388 */ /* 0x0041e80000000400 */
[----:B0-----:R-:W4:Y:S04]  /*3b670*/  LDL.LU R2, [R1+0x134] ;  /* 0x0001340001027983 */ /* 0x001f280000300800 */
[----:B---3--:R0:W-:Y:S01]  /*3b680*/  STS.U16 [R0+0x1c80], R12 ;  /* 0x001c800c00007388 */ /* 0x0081e20000000400 */
[----:B------:R1:W-:Y:S02]  /*3b690*/  STS.U16 [R0+0x2080], R13 ;  /* 0x0020800d00007388 */ /* 0x0003e40000000400 */
[----:B------:R3:W-:Y:S02]  /*3b6a0*/  STS.U16 [R0+0x2480], R15 ;  /* 0x0024800f00007388 */ /* 0x0007e40000000400 */
[----:B------:R3:W-:Y:S01]  /*3b6b0*/  STS.U16 [R0+0x2880], R14 ;  /* 0x0028800e00007388 */ /* 0x0007e20000000400 */
[----:B------:R3:W-:Y:S01]  /*3b6c0*/  STS.U16 [R0+0x2c80], R23 ;  /* 0x002c801700007388 */ /* 0x0007e20000000400 */
[----:B------:R3:W-:Y:S02]  /*3b6d0*/  STS.U16 [R0+0x3080], R22 ;  /* 0x0030801600007388 */ /* 0x0007e40000000400 */
[----:B------:R3:W-:Y:S01]  /*3b6e0*/  STS.U16 [R0+0x3480], R21 ;  /* 0x0034801500007388 */ /* 0x0007e20000000400 */
[----:B0-----:R-:W2:Y:S01]  /*3b6f0*/  LDL.LU R12, [R1+0x130] ;  /* 0x00013000010c7983 */ /* 0x001ea20000300800 */
[----:B-1----:R-:W2:Y:S02]  /*3b700*/  LDL.LU R13, [R1+0x12c] ;  /* 0x00012c00010d7983 */ /* 0x002ea40000300800 */
[----:B---3--:R-:W3:Y:S01]  /*3b710*/  LDL.LU R15, [R1+0x128] ;  /* 0x00012800010f7983 */ /* 0x008ee20000300800 */
[----:B------:R-:W3:Y:S04]  /*3b720*/  LDL.LU R14, [R1+0x124] ;  /* 0x00012400010e7983 */ /* 0x000ee80000300800 */
[----:B------:R-:W3:Y:S04]  /*3b730*/  LDL.LU R23, [R1+0x120] ;  /* 0x0001200001177983 */ /* 0x000ee80000300800 */
[----:B------:R0:W-:Y:S01]  /*3b740*/  STS.U16 [R0+0x3880], R19 ;  /* 0x0038801300007388 */ /* 0x0001e20000000400 */
[----:B------:R-:W3:Y:S02]  /*3b750*/  LDL.LU R22, [R1+0x11c] ;  /* 0x00011c0001167983 */ /* 0x000ee40000300800 */
[----:B------:R1:W-:Y:S02]  /*3b760*/  STS.U16 [R0+0x3c80], R16 ;  /* 0x003c801000007388 */ /* 0x0003e40000000400 */
[----:B------:R-:W3:Y:S01]  /*3b770*/  LDL.LU R21, [R1+0x118] ;  /* 0x0001180001157983 */ /* 0x000ee20000300800 */
[----:B----4-:R-:W-:Y:S01]  /*3b780*/  STS.U16 [R0+0x4080], R10 ;  /* 0x0040800a00007388 */ /* 0x010fe20000000400 */
[----:B------:R-:W-:Y:S02]  /*3b790*/  STS.U16 [R0+0x4480], R11 ;  /* 0x0044800b00007388 */ /* 0x000fe40000000400 */
[----:B------:R4:W-:Y:S01]  /*3b7a0*/  STS.U16 [R0+0x4880], R17 ;  /* 0x0048801100007388 */ /* 0x0009e20000000400 */
[----:B0-----:R-:W3:Y:S01]  /*3b7b0*/  LDL.LU R19, [R1+0x114] ;  /* 0x0001140001137983 */ /* 0x001ee20000300800 */
[----:B-1----:R-:W3:Y:S03]  /*3b7c0*/  LDL.LU R16, [R1+0x110] ;  /* 0x0001100001107983 */ /* 0x002ee60000300800 */
[----:B----4-:R-:W3:Y:S04]  /*3b7d0*/  LDL.LU R17, [R1+0x10c] ;  /* 0x00010c0001117983 */ /* 0x010ee80000300800 */
[----:B------:R0:W-:Y:S01]  /*3b7e0*/  STS.U16 [R0+0x4c80], R18 ;  /* 0x004c801200007388 */ /* 0x0001e20000000400 */
[----:B------:R1:W-:Y:S02]  /*3b7f0*/  STS.U16 [R0+0x5080], R20 ;  /* 0x0050801400007388 */ /* 0x0003e40000000400 */
[----:B------:R1:W-:Y:S02]  /*3b800*/  STS.U16 [R0+0x5480], R24 ;  /* 0x0054801800007388 */ /* 0x0003e40000000400 */
[----:B------:R1:W-:Y:S01]  /*3b810*/  STS.U16 [R0+0x5880], R25 ;  /* 0x0058801900007388 */ /* 0x0003e20000000400 */
[----:B------:R1:W-:Y:S01]  /*3b820*/  STS.U16 [R0+0x5c80], R26 ;  /* 0x005c801a00007388 */ /* 0x0003e20000000400 */
[----:B------:R1:W-:Y:S03]  /*3b830*/  STS.U16 [R0+0x6080], R27 ;  /* 0x0060801b00007388 */ /* 0x0003e60000000400 */
[----:B0-----:R-:W3:Y:S01]  /*3b840*/  LDL.LU R18, [R1+0x108] ;  /* 0x0001080001127983 */ /* 0x001ee20000300800 */
[----:B-1----:R-:W3:Y:S03]  /*3b850*/  LDL.LU R20, [R1+0x104] ;  /* 0x0001040001147983 */ /* 0x002ee60000300800 */
[----:B------:R-:W3:Y:S01]  /*3b860*/  LDL.LU R24, [R1+0x100] ;  /* 0x0001000001187983 */ /* 0x000ee20000300800 */
[----:B------:R-:W3:Y:S03]  /*3b870*/  LDL.LU R25, [R1+0xfc] ;  /* 0x0000fc0001197983 */ /* 0x000ee60000300800 */
[----:B------:R-:W3:Y:S04]  /*3b880*/  LDL.LU R26, [R1+0xf8] ;  /* 0x0000f800011a7983 */ /* 0x000ee80000300800 */
[----:B------:R0:W-:Y:S01]  /*3b890*/  STS.U16 [R0+0x6480], R28 ;  /* 0x0064801c00007388 */ /* 0x0001e20000000400 */
[----:B------:R-:W3:Y:S02]  /*3b8a0*/  LDL.LU R27, [R1+0xf4] ;  /* 0x0000f400011b7983 */ /* 0x000ee40000300800 */
[----:B------:R1:W-:Y:S01]  /*3b8b0*/  STS.U16 [R0+0x6880], R29 ;  /* 0x0068801d00007388 */ /* 0x0003e20000000400 */
[----:B0-----:R-:W3:Y:S01]  /*3b8c0*/  LDL.LU R28, [R1+0xf0] ;  /* 0x0000f000011c7983 */ /* 0x001ee20000300800 */
[----:B-1----:R-:W3:Y:S03]  /*3b8d0*/  LDL.LU R29, [R1+0xec] ;  /* 0x0000ec00011d7983 */ /* 0x002ee60000300800 */
[----:B------:R0:W-:Y:S04]  /*3b8e0*/  STS.U16 [R0+0x6c80], R2 ;  /* 0x006c800200007388 */ /* 0x0001e80000000400 */
[----:B0-----:R-:W3:Y:S01]  /*3b8f0*/  LDL.LU R2, [R1+0xe8] ;  /* 0x0000e80001027983 */ /* 0x001ee20000300800 */
[----:B------:R-:W3:Y:S02]  /*3b900*/  LDL.LU R10, [R1+0xe4] ;  /* 0x0000e400010a7983 */ /* 0x000ee40000300800 */
[----:B------:R-:W3:Y:S01]  /*3b910*/  LDL.LU R11, [R1+0xe0] ;  /* 0x0000e000010b7983 */ /* 0x000ee20000300800 */
[----:B--2---:R0:W-:Y:S01]  /*3b920*/  STS.U16 [R0+0x7080], R12 ;  /* 0x0070800c00007388 */ /* 0x0041e20000000400 */
[----:B------:R1:W-:Y:S02]  /*3b930*/  STS.U16 [R0+0x7480], R13 ;  /* 0x0074800d00007388 */ /* 0x0003e40000000400 */
[----:B---3--:R2:W-:Y:S01]  /*3b940*/  STS.U16 [R0+0x7880], R15 ;  /* 0x0078800f00007388 */ /* 0x0085e20000000400 */
[----:B------:R3:W-:Y:S04]  /*3b950*/  STS.U16 [R0+0x7c80], R14 ;  /* 0x007c800e00007388 */ /* 0x0007e80000000400 */
[----:B------:R3:W-:Y:S01]  /*3b960*/  STS.U16 [R0+0x8080], R23 ;  /* 0x0080801700007388 */ /* 0x0007e20000000400 */
[----:B------:R3:W-:Y:S03]  /*3b970*/  STS.U16 [R0+0x8480], R22 ;  /* 0x0084801600007388 */ /* 0x0007e60000000400 */
[----:B0-----:R-:W4:Y:S01]  /*3b980*/  LDL.LU R12, [R1+0xdc] ;  /* 0x0000dc00010c7983 */ /* 0x001f220000300800 */
[----:B-1----:R-:W4:Y:S03]  /*3b990*/  LDL.LU R13, [R1+0xd8] ;  /* 0x0000d800010d7983 */ /* 0x002f260000300800 */
[----:B--2---:R-:W2:Y:S01]  /*3b9a0*/  LDL.LU R15, [R1+0xd4] ;  /* 0x0000d400010f7983 */ /* 0x004ea20000300800 */
[----:B---3--:R-:W2:Y:S03]  /*3b9b0*/  LDL.LU R14, [R1+0xd0] ;  /* 0x0000d000010e7983 */ /* 0x008ea60000300800 */
[----:B------:R0:W-:Y:S04]  /*3b9c0*/  STS.U16 [R0+0x8880], R21 ;  /* 0x0088801500007388 */ /* 0x0001e80000000400 */
[----:B------:R-:W2:Y:S01]  /*3b9d0*/  LDL.LU R23, [R1+0xcc] ;  /* 0x0000cc0001177983 */ /* 0x000ea20000300800 */
[----:B------:R-:W-:Y:S02]  /*3b9e0*/  STS.U16 [R0+0x8c80], R19 ;  /* 0x008c801300007388 */ /* 0x000fe40000000400 */
[----:B------:R-:W2:Y:S02]  /*3b9f0*/  LDL.LU R22, [R1+0xc4] ;  /* 0x0000c40001167983 */ /* 0x000ea40000300800 */
[----:B------:R1:W-:Y:S01]  /*3ba00*/  STS.U16 [R0+0x9080], R16 ;  /* 0x0090801000007388 */ /* 0x0003e20000000400 */
[----:B------:R1:W-:Y:S04]  /*3ba10*/  STS.U16 [R0+0x9480], R17 ;  /* 0x0094801100007388 */ /* 0x0003e80000000400 */
[----:B0-----:R-:W2:Y:S04]  /*3ba20*/  LDL.LU R21, [R1+0xbc] ;  /* 0x0000bc0001157983 */ /* 0x001ea80000300800 */
[----:B-1----:R-:W2:Y:S01]  /*3ba30*/  LDL.LU R16, [R1+0xb4] ;  /* 0x0000b40001107983 */ /* 0x002ea20000300800 */
[----:B------:R-:W2:Y:S02]  /*3ba40*/  LDL.LU R19, [R1+0xac] ;  /* 0x0000ac0001137983 */ /* 0x000ea40000300800 */
[----:B------:R-:W2:Y:S01]  /*3ba50*/  LDL.LU R17, [R1+0xa4] ;  /* 0x0000a40001117983 */ /* 0x000ea20000300800 */
[----:B------:R0:W-:Y:S01]  /*3ba60*/  STS.U16 [R0+0x9880], R18 ;  /* 0x0098801200007388 */ /* 0x0001e20000000400 */
[----:B------:R1:W-:Y:S02]  /*3ba70*/  STS.U16 [R0+0x9c80], R20 ;  /* 0x009c801400007388 */ /* 0x0003e40000000400 */
[----:B------:R1:W-:Y:S02]  /*3ba80*/  STS.U16 [R0+0xa080], R24 ;  /* 0x00a0801800007388 */ /* 0x0003e40000000400 */
[----:B------:R1:W-:Y:S01]  /*3ba90*/  STS.U16 [R0+0xa480], R25 ;  /* 0x00a4801900007388 */ /* 0x0003e20000000400 */
[----:B------:R1:W-:Y:S01]  /*3baa0*/  STS.U16 [R0+0xa880], R26 ;  /* 0x00a8801a00007388 */ /* 0x0003e20000000400 */
[----:B------:R1:W-:Y:S03]  /*3bab0*/  STS.U16 [R0+0xac80], R27 ;  /* 0x00ac801b00007388 */ /* 0x0003e60000000400 */
[----:B0-----:R-:W2:Y:S01]  /*3bac0*/  LDL.LU R18, [R1+0xa0] ;  /* 0x0000a00001127983 */ /* 0x001ea20000300800 */
[----:B-1----:R-:W2:Y:S03]  /*3bad0*/  LDL.LU R20, [R1+0x9c] ;  /* 0x00009c0001147983 */ /* 0x002ea60000300800 */
[----:B------:R-:W2:Y:S01]  /*3bae0*/  LDL.LU R24, [R1+0x98] ;  /* 0x0000980001187983 */ /* 0x000ea20000300800 */
[----:B------:R-:W2:Y:S03]  /*3baf0*/  LDL.LU R25, [R1+0x94] ;  /* 0x0000940001197983 */ /* 0x000ea60000300800 */
[----:B------:R-:W2:Y:S04]  /*3bb00*/  LDL.LU R26, [R1+0x90] ;  /* 0x00009000011a7983 */ /* 0x000ea80000300800 */
[----:B------:R0:W-:Y:S01]  /*3bb10*/  STS.U16 [R0+0xb080], R28 ;  /* 0x00b0801c00007388 */ /* 0x0001e20000000400 */
[----:B------:R1:W-:Y:S02]  /*3bb20*/  STS.U16 [R0+0xb480], R29 ;  /* 0x00b4801d00007388 */ /* 0x0003e40000000400 */
[----:B------:R-:W2:Y:S01]  /*3bb30*/  LDL.LU R27, [R1+0x8c] ;  /* 0x00008c00011b7983 */ /* 0x000ea20000300800 */
[----:B0-----:R-:W2:Y:S01]  /*3bb40*/  LDL.LU R28, [R1+0x88] ;  /* 0x00008800011c7983 */ /* 0x001ea20000300800 */
[----:B-1----:R-:W2:Y:S03]  /*3bb50*/  LDL.LU R29, [R1+0x84] ;  /* 0x00008400011d7983 */ /* 0x002ea60000300800 */
[----:B------:R0:W-:Y:S01]  /*3bb60*/  STS.U16 [R0+0xb880], R2 ;  /* 0x00b8800200007388 */ /* 0x0001e20000000400 */
[----:B------:R-:W-:Y:S02]  /*3bb70*/  STS.U16 [R0+0xbc80], R10 ;  /* 0x00bc800a00007388 */ /* 0x000fe40000000400 */
[----:B------:R-:W-:Y:S01]  /*3bb80*/  STS.U16 [R0+0xc080], R11 ;  /* 0x00c0800b00007388 */ /* 0x000fe20000000400 */
[----:B0-----:R-:W3:Y:S01]  /*3bb90*/  LDL.LU R2, [R1+0x80] ;  /* 0x0000800001027983 */ /* 0x001ee20000300800 */
[----:B------:R-:W-:Y:S02]  /*3bba0*/  STL [R1+0x2770], R8 ;  /* 0x0027700801007387 */ /* 0x000fe40000100800 */
[----:B------:R-:W-:Y:S02]  /*3bbb0*/  STL [R1+0x2774], R7 ;  /* 0x0027740701007387 */ /* 0x000fe40000100800 */
[----:B------:R-:W-:Y:S01]  /*3bbc0*/  STL [R1+0x2778], R6 ;  /* 0x0027780601007387 */ /* 0x000fe20000100800 */
[----:B----4-:R-:W-:Y:S01]  /*3bbd0*/  STS.U16 [R0+0xc480], R12 ;  /* 0x00c4800c00007388 */ /* 0x010fe20000000400 */
[----:B------:R-:W-:Y:S03]  /*3bbe0*/  STS.U16 [R0+0xc880], R13 ;  /* 0x00c8800d00007388 */ /* 0x000fe60000000400 */
[----:B--2---:R-:W-:Y:S01]  /*3bbf0*/  STS.U16 [R0+0xcc80], R15 ;  /* 0x00cc800f00007388 */ /* 0x004fe20000000400 */
[----:B------:R-:W-:Y:S03]  /*3bc00*/  STS.U16 [R0+0xd080], R14 ;  /* 0x00d0800e00007388 */ /* 0x000fe60000000400 */
[----:B------:R-:W-:Y:S01]  /*3bc10*/  STS.U16 [R0+0xd480], R23 ;  /* 0x00d4801700007388 */ /* 0x000fe20000000400 */
[----:B------:R-:W-:Y:S03]  /*3bc20*/  STS.U16 [R0+0xd880], R22 ;  /* 0x00d8801600007388 */ /* 0x000fe60000000400 */
[----:B------:R-:W-:Y:S04]  /*3bc30*/  STS.U16 [R0+0xdc80], R21 ;  /* 0x00dc801500007388 */ /* 0x000fe80000000400 */
[----:B------:R-:W-:Y:S01]  /*3bc40*/  STS.U16 [R0+0xe080], R16 ;  /* 0x00e0801000007388 */ /* 0x000fe20000000400 */
[----:B------:R-:W-:Y:S02]  /*3bc50*/  STS.U16 [R0+0xe480], R19 ;  /* 0x00e4801300007388 */ /* 0x000fe40000000400 */
[----:B------:R-:W-:Y:S02]  /*3bc60*/  STS.U16 [R0+0xe880], R17 ;  /* 0x00e8801100007388 */ /* 0x000fe40000000400 */
[----:B------:R-:W-:Y:S01]  /*3bc70*/  STS.U16 [R0+0xec80], R8 ;  /* 0x00ec800800007388 */ /* 0x000fe20000000400 */
[----:B------:R-:W-:Y:S01]  /*3bc80*/  STS.U16 [R0+0xf080], R7 ;  /* 0x00f0800700007388 */ /* 0x000fe20000000400 */
[----:B------:R0:W-:Y:S03]  /*3bc90*/  STS.U16 [R0+0xf480], R6 ;  /* 0x00f4800600007388 */ /* 0x0001e60000000400 */
[----:B0-----:R-:W2:Y:S04]  /*3bca0*/  LDL.LU R6, [R1+0x70] ;  /* 0x0000700001067983 */ /* 0x001ea80000300800 */
[----:B--2---:R0:W-:Y:S04]  /*3bcb0*/  STL [R1+0x277c], R6 ;  /* 0x00277c0601007387 */ /* 0x0041e80000100800 */
[----:B0-----:R-:W2:Y:S04]  /*3bcc0*/  LDL.LU R6, [R1+0x74] ;  /* 0x0000740001067983 */ /* 0x001ea80000300800 */
[----:B--2---:R0:W-:Y:S04]  /*3bcd0*/  STL [R1+0x2780], R6 ;  /* 0x0027800601007387 */ /* 0x0041e80000100800 */
[----:B0-----:R-:W2:Y:S04]  /*3bce0*/  LDL.LU R6, [R1+0x78] ;  /* 0x0000780001067983 */ /* 0x001ea80000300800 */
[----:B------:R-:W0:Y:S01]  /*3bcf0*/  S2R R16, SR_TID.X ;  /* 0x0000000000107919 */ /* 0x000e220000002100 */
[----:B------:R-:W-:Y:S02]  /*3bd00*/  STS.U16 [R0+0xf880], R5 ;  /* 0x00f8800500007388 */ /* 0x000fe40000000400 */
[----:B------:R-:W-:Y:S01]  /*3bd10*/  STS.U16 [R0+0xfc80], R4 ;  /* 0x00fc800400007388 */ /* 0x000fe20000000400 */
[----:B0-----:R-:W-:Y:S01]  /*3bd20*/  LOP3.LUT R16, R16, 0x3f, RZ, 0xc0, !PT ;  /* 0x0000003f10107812 */ /* 0x001fe200078ec0ff */
[----:B--2---:R0:W-:Y:S04]  /*3bd30*/  STL [R1+0x2784], R6 ;  /* 0x0027840601007387 */ /* 0x0041e80000100800 */
[----:B0-----:R-:W2:Y:S01]  /*3bd40*/  LDL.LU R6, [R1+0x7c] ;  /* 0x00007c0001067983 */ /* 0x001ea20000300800 */
[----:B------:R-:W4:Y:S02]  /*3bd50*/  LDL.LU R7, [R1+0x6c] ;  /* 0x00006c0001077983 */ /* 0x000f240000300800 */
[----:B------:R-:W4:Y:S02]  /*3bd60*/  LDL.LU R8, [R1+0x68] ;  /* 0x0000680001087983 */ /* 0x000f240000300800 */
[----:B------:R-:W4:Y:S02]  /*3bd70*/  LDL.LU R9, [R1+0x64] ;  /* 0x0000640001097983 */ /* 0x000f240000300800 */
[----:B------:R-:W-:Y:S01]  /*3bd80*/  IMAD.SHL.U32 R14, R16, 0x2, RZ ;  /* 0x00000002100e7824 */ /* 0x000fe200078e00ff */
[----:B------:R-:W4:Y:S01]  /*3bd90*/  LDL.LU R10, [R1+0x60] ;  /* 0x00006000010a7983 */ /* 0x000f220000300800 */
[----:B------:R-:W4:Y:S02]  /*3bda0*/  LDL.LU R11, [R1+0x5c] ;  /* 0x00005c00010b7983 */ /* 0x000f240000300800 */
[----:B------:R-:W4:Y:S02]  /*3bdb0*/  LDL.LU R12, [R1+0x58] ;  /* 0x00005800010c7983 */ /* 0x000f240000300800 */
[----:B------:R-:W4:Y:S01]  /*3bdc0*/  LDL.LU R13, [R1+0x54] ;  /* 0x00005400010d7983 */ /* 0x000f220000300800 */
[----:B------:R-:W4:Y:S01]  /*3bdd0*/  LDL.LU R15, [R1+0x50] ;  /* 0x00005000010f7983 */ /* 0x000f220000300800 */
[----:B------:R-:W-:Y:S01]  /*3bde0*/  LOP3.LUT R14, R14, 0x20, RZ, 0x3c, !PT ;  /* 0x000000200e0e7812 */ /* 0x000fe200078e3cff */
[----:B------:R-:W4:Y:S02]  /*3bdf0*/  LDL.LU R23, [R1+0x4c] ;  /* 0x00004c0001177983 */ /* 0x000f240000300800 */
[----:B------:R-:W4:Y:S01]  /*3be00*/  LDL.LU R22, [R1+0x48] ;  /* 0x0000480001167983 */ /* 0x000f220000300800 */
[----:B------:R-:W4:Y:S01]  /*3be10*/  LDL.LU R21, [R1+0x44] ;  /* 0x0000440001157983 */ /* 0x000f220000300800 */
[----:B------:R-:W4:Y:S02]  /*3be20*/  LDL.LU R19, [R1+0x40] ;  /* 0x0000400001137983 */ /* 0x000f240000300800 */
[----:B------:R-:W4:Y:S01]  /*3be30*/  LDL.LU R17, [R1+0x3c] ;  /* 0x00003c0001117983 */ /* 0x000f220000300800 */
[----:B------:R0:W-:Y:S01]  /*3be40*/  STS.U16 [R14+0x100], R18 ;  /* 0x000100120e007388 */ /* 0x0001e20000000400 */
[----:B------:R-:W4:Y:S02]  /*3be50*/  LDL.LU R16, [R1+0x38] ;  /* 0x0000380001107983 */ /* 0x000f240000300800 */
[----:B------:R1:W-:Y:S02]  /*3be60*/  STS.U16 [R14+0x500], R20 ;  /* 0x000500140e007388 */ /* 0x0003e40000000400 */
[----:B------:R1:W-:Y:S01]  /*3be70*/  STS.U16 [R14+0x900], R24 ;  /* 0x000900180e007388 */ /* 0x0003e20000000400 */
[----:B------:R3:W-:Y:S01]  /*3be80*/  STS.U16 [R14+0xd00], R25 ;  /* 0x000d00190e007388 */ /* 0x0007e20000000400 */
[----:B------:R3:W-:Y:S02]  /*3be90*/  STS.U16 [R14+0x1100], R26 ;  /* 0x0011001a0e007388 */ /* 0x0007e40000000400 */
[----:B------:R3:W-:Y:S01]  /*3bea0*/  STS.U16 [R14+0x1500], R27 ;  /* 0x0015001b0e007388 */ /* 0x0007e20000000400 */
[----:B0-----:R-:W4:Y:S01]  /*3beb0*/  LDL.LU R18, [R1+0x34] ;  /* 0x0000340001127983 */ /* 0x001f220000300800 */
[----:B-1----:R-:W4:Y:S02]  /*3bec0*/  LDL.LU R20, [R1+0x30] ;  /* 0x0000300001147983 */ /* 0x002f240000300800 */
[----:B------:R-:W4:Y:S01]  /*3bed0*/  LDL.LU R24, [R1+0x2c] ;  /* 0x00002c0001187983 */ /* 0x000f220000300800 */
[----:B---3--:R-:W4:Y:S01]  /*3bee0*/  LDL.LU R25, [R1+0x28] ;  /* 0x0000280001197983 */ /* 0x008f220000300800 */
[----:B------:R-:W4:Y:S02]  /*3bef0*/  LDL.LU R26, [R1+0x24] ;  /* 0x00002400011a7983 */ /* 0x000f240000300800 */
[----:B------:R0:W-:Y:S02]  /*3bf00*/  STS.U16 [R14+0x1900], R28 ;  /* 0x0019001c0e007388 */ /* 0x0001e40000000400 */
[----:B------:R-:W4:Y:S01]  /*3bf10*/  LDL.LU R27, [R1+0x20] ;  /* 0x00002000011b7983 */ /* 0x000f220000300800 */
[----:B------:R1:W-:Y:S01]  /*3bf20*/  STS.U16 [R14+0x1d00], R29 ;  /* 0x001d001d0e007388 */ /* 0x0003e20000000400 */
[----:B------:R1:W-:Y:S03]  /*3bf30*/  STS.U16 [R14+0x2100], R2 ;  /* 0x002100020e007388 */ /* 0x0003e60000000400 */
[----:B0-----:R-:W4:Y:S01]  /*3bf40*/  LDL.LU R28, [R1+0x1c] ;  /* 0x00001c00011c7983 */ /* 0x001f220000300800 */
[----:B-1----:R-:W4:Y:S02]  /*3bf50*/  LDL.LU R29, [R1+0x18] ;  /* 0x00001800011d7983 */ /* 0x002f240000300800 */
[----:B------:R-:W4:Y:S01]  /*3bf60*/  LDL.LU R2, [R1+0x14] ;  /* 0x0000140001027983 */ /* 0x000f220000300800 */
[----:B------:R-:W4:Y:S04]  /*3bf70*/  LDL.LU R4, [R1+0x10] ;  /* 0x0000100001047983 */ /* 0x000f280000300800 */
[----:B------:R-:W4:Y:S01]  /*3bf80*/  LDL.LU R5, [R1+0xc] ;  /* 0x00000c0001057983 */ /* 0x000f220000300800 */
[----:B------:R-:W4:Y:S02]  /*3bf90*/  LDL.LU R3, [R1+0x8] ;  /* 0x0000080001037983 */ /* 0x000f240000300800 */
[----:B------:R-:W4:Y:S01]  /*3bfa0*/  LDL.LU R0, [R1+0x4] ;  /* 0x0000040001007983 */ /* 0x000f220000300800 */
[----:B--2---:R0:W-:Y:S04]  /*3bfb0*/  STS.U16 [R14+0x2500], R6 ;  /* 0x002500060e007388 */ /* 0x0041e80000000400 */
[----:B0-----:R-:W2:Y:S04]  /*3bfc0*/  LDL.LU R6, [R1+0x2784] ;  /* 0x0027840001067983 */ /* 0x001ea80000300800 */
[----:B--2---:R0:W-:Y:S04]  /*3bfd0*/  STS.U16 [R14+0x2900], R6 ;  /* 0x002900060e007388 */ /* 0x0041e80000000400 */
[----:B0-----:R-:W2:Y:S04]  /*3bfe0*/  LDL.LU R6, [R1+0x2780] ;  /* 0x0027800001067983 */ /* 0x001ea80000300800 */
[----:B--2---:R0:W-:Y:S04]  /*3bff0*/  STS.U16 [R14+0x2d00], R6 ;  /* 0x002d00060e007388 */ /* 0x0041e80000000400 */
[----:B0-----:R-:W2:Y:S04]  /*3c000*/  LDL.LU R6, [R1+0x277c] ;  /* 0x00277c0001067983 */ /* 0x001ea80000300800 */
[----:B--2---:R0:W-:Y:S01]  /*3c010*/  STS.U16 [R14+0x3100], R6 ;  /* 0x003100060e007388 */ /* 0x0041e20000000400 */
[----:B----4-:R1:W-:Y:S02]  /*3c020*/  STS.U16 [R14+0x3500], R7 ;  /* 0x003500070e007388 */ /* 0x0103e40000000400 */
[----:B------:R2:W-:Y:S02]  /*3c030*/  STS.U16 [R14+0x3900], R8 ;  /* 0x003900080e007388 */ /* 0x0005e40000000400 */
[----:B------:R4:W-:Y:S01]  /*3c040*/  STS.U16 [R14+0x3d00], R9 ;  /* 0x003d00090e007388 */ /* 0x0009e20000000400 */
[----:B------:R4:W-:Y:S01]  /*3c050*/  STS.U16 [R14+0x4100], R10 ;  /* 0x0041000a0e007388 */ /* 0x0009e20000000400 */
[----:B------:R4:W-:Y:S03]  /*3c060*/  STS.U16 [R14+0x4500], R11 ;  /* 0x0045000b0e007388 */ /* 0x0009e60000000400 */
[----:B0-----:R-:W3:Y:S01]  /*3c070*/  LDL.LU R6, [R1+0x2778] ;  /* 0x0027780001067983 */ /* 0x001ee20000300800 */
[----:B-1----:R-:W3:Y:S02]  /*3c080*/  LDL.LU R7, [R1+0x2774] ;  /* 0x0027740001077983 */ /* 0x002ee40000300800 */
[----:B--2---:R-:W2:Y:S02]  /*3c090*/  LDL.LU R8, [R1+0x2770] ;  /* 0x0027700001087983 */ /* 0x004ea40000300800 */
[----:B----4-:R-:W4:Y:S01]  /*3c0a0*/  LDL.LU R9, [R1+0x276c] ;  /* 0x00276c0001097983 */ /* 0x010f220000300800 */
[----:B------:R-:W2:Y:S01]  /*3c0b0*/  LDL.LU R10, [R1+0x2768] ;  /* 0x00276800010a7983 */ /* 0x000ea20000300800 */
[----:B------:R-:W2:Y:S03]  /*3c0c0*/  LDL.LU R11, [R1+0x2764] ;  /* 0x00276400010b7983 */ /* 0x000ea60000300800 */
        /* <DEDUP_REMOVED lines=36> */
[----:B------:R-:W-:Y:S01]  /*3c310*/  STS.U16 [R14+0x9100], R4 ;  /* 0x009100040e007388 */ /* 0x000fe20000000400 */
[----:B------:R-:W-:Y:S02]  /*3c320*/  STS.U16 [R14+0x9500], R5 ;  /* 0x009500050e007388 */ /* 0x000fe40000000400 */
[----:B------:R-:W-:Y:S02]  /*3c330*/  STS.U16 [R14+0x9900], R3 ;  /* 0x009900030e007388 */ /* 0x000fe40000000400 */
[----:B------:R-:W-:Y:S01]  /*3c340*/  STS.U16 [R14+0x9d00], R0 ;  /* 0x009d00000e007388 */ /* 0x000fe20000000400 */
[----:B--2---:R0:W-:Y:S04]  /*3c350*/  STS.U16 [R14+0xa100], R2 ;  /* 0x00a100020e007388 */ /* 0x0041e80000000400 */
[----:B0-----:R-:W2:Y:S01]  /*3c360*/  LDL.LU R2, [R1+0x2718] ;  /* 0x0027180001027983 */ /* 0x001ea20000300800 */
[----:B------:R-:W3:Y:S02]  /*3c370*/  LDL R5, [R1+0x75c] ;  /* 0x00075c0001057983 */ /* 0x000ee40000100800 */
[----:B------:R-:W3:Y:S02]  /*3c380*/  LDL R4, [R1+0x1738] ;  /* 0x0017380001047983 */ /* 0x000ee40000100800 */
[----:B------:R-:W-:Y:S01]  /*3c390*/  STS.U16 [R14+0xa500], R29 ;  /* 0x00a5001d0e007388 */ /* 0x000fe20000000400 */
[----:B------:R-:W-:Y:S01]  /*3c3a0*/  STS.U16 [R14+0xa900], R28 ;  /* 0x00a9001c0e007388 */ /* 0x000fe20000000400 */
[----:B------:R-:W-:Y:S02]  /*3c3b0*/  STS.U16 [R14+0xad00], R27 ;  /* 0x00ad001b0e007388 */ /* 0x000fe40000000400 */
[----:B------:R-:W-:Y:S01]  /*3c3c0*/  STS.U16 [R14+0xb100], R26 ;  /* 0x00b1001a0e007388 */ /* 0x000fe20000000400 */
[----:B--2---:R-:W-:Y:S01]  /*3c3d0*/  PRMT R2, RZ, 0x7610, R2 ;  /* 0x00007610ff027816 */ /* 0x004fe20000000002 */
[----:B------:R-:W2:Y:S04]  /*3c3e0*/  LDL.LU R0, [R1+0x790] ;  /* 0x0007900001007983 */ /* 0x000ea80000300800 */
[----:B------:R-:W-:Y:S04]  /*3c3f0*/  STS.U16 [R14+0xb500], R25 ;  /* 0x00b500190e007388 */ /* 0x000fe80000000400 */
[----:B---3--:R-:W3:Y:S01]  /*3c400*/  @!P0 LDG.E.U16 R2, [R4.64] ;  /* 0x0000000a04028981 */ /* 0x008ee2000c1e1500 */
[----:B------:R-:W-:Y:S02]  /*3c410*/  STS.U16 [R14+0xb900], R24 ;  /* 0x00b900180e007388 */ /* 0x000fe40000000400 */
[----:B------:R-:W-:Y:S02]  /*3c420*/  STS.U16 [R14+0xbd00], R20 ;  /* 0x00bd00140e007388 */ /* 0x000fe40000000400 */
[----:B------:R-:W-:Y:S01]  /*3c430*/  STS.U16 [R14+0xc100], R18 ;  /* 0x00c100120e007388 */ /* 0x000fe20000000400 */
[----:B------:R-:W-:Y:S01]  /*3c440*/  STS.U16 [R14+0xc500], R16 ;  /* 0x00c500100e007388 */ /* 0x000fe20000000400 */
[----:B------:R-:W-:Y:S02]  /*3c450*/  STS.U16 [R14+0xc900], R17 ;  /* 0x00c900110e007388 */ /* 0x000fe40000000400 */
[----:B------:R-:W-:Y:S02]  /*3c460*/  STS.U16 [R14+0xcd00], R19 ;  /* 0x00cd00130e007388 */ /* 0x000fe40000000400 */
[----:B------:R-:W-:Y:S01]  /*3c470*/  STS.U16 [R14+0xd100], R21 ;  /* 0x00d100150e007388 */ /* 0x000fe20000000400 */
[----:B------:R-:W-:Y:S04]  /*3c480*/  STS.U16 [R14+0xd500], R22 ;  /* 0x00d500160e007388 */ /* 0x000fe80000000400 */
[----:B------:R-:W2:Y:S01]  /*3c490*/  LDL.LU R3, [R1+0x770] ;  /* 0x0007700001037983 */ /* 0x000ea20000300800 */
[----:B------:R0:W-:Y:S03]  /*3c4a0*/  STS.U16 [R14+0xd900], R23 ;  /* 0x00d900170e007388 */ /* 0x0001e60000000400 */
[----:B0-----:R-:W2:Y:S04]  /*3c4b0*/  LDL.LU R14, [R1+0x2714] ;  /* 0x00271400010e7983 */ /* 0x001ea80000300800 */
[----:B---3--:R0:W-:Y:S04]  /*3c4c0*/  STL [R1+0x6bc], R2 ;  /* 0x0006bc0201007387 */ /* 0x0081e80000100800 */
[----:B0-----:R-:W3:Y:S01]  /*3c4d0*/  LDL.LU R2, [R1+0x2710] ;  /* 0x0027100001027983 */ /* 0x001ee20000300800 */
[----:B------:R-:W3:Y:S02]  /*3c4e0*/  LDL R4, [R1+0x758] ;  /* 0x0007580001047983 */ /* 0x000ee40000100800 */
[----:B------:R-:W3:Y:S01]  /*3c4f0*/  LDL R5, [R1+0x1734] ;  /* 0x0017340001057983 */ /* 0x000ee20000100800 */
[----:B--2---:R-:W-:-:S02]  /*3c500*/  PRMT R14, RZ, 0x7610, R14 ;  /* 0x00007610ff0e7816 */ /* 0x004fc4000000000e */
[----:B---3--:R-:W-:-:S04]  /*3c510*/  @!P0 LOP3.LUT R5, R5, R4, RZ, 0x3c, !PT ;  /* 0x0000000405058212 */ /* 0x008fc800078e3cff */
[----:B------:R-:W-:-:S04]  /*3c520*/  @!P0 LOP3.LUT R4, R5, R4, RZ, 0x3c, !PT ;  /* 0x0000000405048212 */ /* 0x000fc800078e3cff */
[----:B------:R-:W-:-:S05]  /*3c530*/  @!P0 LOP3.LUT R5, R5, R4, RZ, 0x3c, !PT ;  /* 0x0000000405058212 */ /* 0x000fca00078e3cff */
[----:B------:R-:W2:Y:S04]  /*3c540*/  @!P0 LDG.E.U16 R14, [R4.64] ;  /* 0x0000000a040e8981 */ /* 0x000ea8000c1e1500 */
[----:B--2---:R0:W-:Y:S04]  /*3c550*/  STL [R1+0x6b8], R14 ;  /* 0x0006b80e01007387 */ /* 0x0041e80000100800 */
[----:B0-----:R-:W2:Y:S01]  /*3c560*/  LDL.LU R14, [R1+0x270c] ;  /* 0x00270c00010e7983 */ /* 0x001ea20000300800 */
[----:B------:R-:W3:Y:S02]  /*3c570*/  LDL R4, [R1+0x754] ;  /* 0x0007540001047983 */ /* 0x000ee40000100800 */
[----:B------:R-:W3:Y:S01]  /*3c580*/  LDL R5, [R1+0x1730] ;  /* 0x0017300001057983 */ /* 0x000ee20000100800 */
[----:B------:R-:W-:-:S02]  /*3c590*/  PRMT R2, RZ, 0x7610, R2 ;  /* 0x00007610ff027816 */ /* 0x000fc40000000002 */
[----:B---3--:R-:W-:-:S04]  /*3c5a0*/  @!P0 LOP3.LUT R5, R5, R4, RZ, 0x3c, !PT ;  /* 0x0000000405058212 */ /* 0x008fc800078e3cff */
[----:B------:R-:W-:-:S04]  /*3c5b0*/  @!P0 LOP3.LUT R4, R5, R4, RZ, 0x3c, !PT ;  /* 0x0000000405048212 */ /* 0x000fc800078e3cff */
[----:B------:R-:W-:-:S05]  /*3c5c0*/  @!P0 LOP3.LUT R5, R5, R4, RZ, 0x3c, !PT ;  /* 0x0000000405058212 */ /* 0x000fca00078e3cff */
[----:B------:R-:W3:Y:S04]  /*3c5d0*/  @!P0 LDG.E.U16 R2, [R4.64] ;  /* 0x0000000a04028981 */ /* 0x000ee8000c1e1500 */
        /* <DEDUP_REMOVED lines=2119> */
[----:B---3--:R-:W-:-:S02]  /*44a50*/  PRMT R2, RZ, 0x7610, R2 ;  /* 0x00007610ff027816 */ /* 0x008fc40000000002 */
[----:B--2---:R-:W-:-:S04]  /*44a60*/  @!P0 LOP3.LUT R5, R5, R4, RZ, 0x3c, !PT ;  /* 0x0000000405058212 */ /* 0x004fc800078e3cff */
[----:B------:R-:W-:-:S04]  /*44a70*/  @!P0 LOP3.LUT R4, R5, R4, RZ, 0x3c, !PT ;  /* 0x0000000405048212 */ /* 0x000fc800078e3cff */
[----:B------:R-:W-:-:S05]  /*44a80*/  @!P0 LOP3.LUT R5, R5, R4, RZ, 0x3c, !PT ;  /* 0x0000000405058212 */ /* 0x000fca00078e3cff */
[----:B------:R-:W2:Y:S04]  /*44a90*/  @!P0 LDG.E.U16 R2, [R4.64] ;  /* 0x0000000a04028981 */ /* 0x000ea8000c1e1500 */
[----:B--2---:R0:W-:Y:S04]  /*44aa0*/  STL [R1+0x104], R2 ;  /* 0x0001040201007387 */ /* 0x0041e80000100800 */
[----:B0-----:R-:W2:Y:S01]  /*44ab0*/  LDL.LU R2, [R1+0x2358] ;  /* 0x0023580001027983 */ /* 0x001ea20000300800 */
[----:B------:R-:W3:Y:S02]  /*44ac0*/  LDL R4, [R1+0xb68] ;  /* 0x000b680001047983 */ /* 0x000ee40000100800 */
[----:B------:R-:W3:Y:S02]  /*44ad0*/  LDL R5, [R1+0xb6c] ;  /* 0x000b6c0001057983 */ /* 0x000ee40000100800 */
[----:B---3--:R-:W-:-:S02]  /*44ae0*/  @!P0 LOP3.LUT R5, R5, R4, RZ, 0x3c, !PT ;  /* 0x0000000405058212 */ /* 0x008fc400078e3cff */
[----:B--2---:R-:W-:Y:S02]  /*44af0*/  PRMT R2, RZ, 0x7610, R2 ;  /* 0x00007610ff027816 */ /* 0x004fe40000000002 */
        /* <DEDUP_REMOVED lines=236> */
[----:B------:R0:W3:Y:S04]  /*459c0*/  @!P0 LDG.E.U16 R7, [R4.64] ;  /* 0x0000000a04078981 */ /* 0x0000e8000c1e1500 */
[----:B0-----:R-:W3:Y:S04]  /*459d0*/  LDL R4, [R1+0xa00] ;  /* 0x000a000001047983 */ /* 0x001ee80000100800 */
[----:B------:R-:W3:Y:S01]  /*459e0*/  LDL R5, [R1+0xa04] ;  /* 0x000a040001057983 */ /* 0x000ee20000100800 */
[----:B--2---:R-:W-:Y:S02]  /*459f0*/  PRMT R2, RZ, 0x7610, R2 ;  /* 0x00007610ff027816 */ /* 0x004fe40000000002 */
[----:B---3--:R-:W-:-:S04]  /*45a00*/  @!P0 LOP3.LUT R5, R5, R4, RZ, 0x3c, !PT ;  /* 0x0000000405058212 */ /* 0x008fc800078e3cff */
        /* <DEDUP_REMOVED lines=8> */
[----:B------:R-:W2:Y:S02]  /*45a90*/  LDL R5, [R1+0x9fc] ;  /* 0x0009fc0001057983 */ /* 0x000ea40000100800 */
[----:B--2---:R-:W-:-:S02]  /*45aa0*/  @!P0 LOP3.LUT R5, R5, R4, RZ, 0x3c, !PT ;  /* 0x0000000405058212 */ /* 0x004fc400078e3cff */
[----:B------:R-:W-:Y:S02]  /*45ab0*/  PRMT R2, RZ, 0x7610, R2 ;  /* 0x00007610ff027816 */ /* 0x000fe40000000002 */
[----:B------:R-:W-:-:S04]  /*45ac0*/  @!P0 LOP3.LUT R4, R5, R4, RZ, 0x3c, !PT ;  /* 0x0000000405048212 */ /* 0x000fc800078e3cff */
[----:B------:R-:W-:-:S05]  /*45ad0*/  @!P0 LOP3.LUT R5, R5, R4, RZ, 0x3c, !PT ;  /* 0x0000000405058212 */ /* 0x000fca00078e3cff */
[----:B------:R-:W2:Y:S04]  /*45ae0*/  @!P0 LDG.E.U16 R2, [R4.64] ;  /* 0x0000000a04028981 */ /* 0x000ea8000c1e1500 */
        /* <DEDUP_REMOVED lines=39> */
[----:B------:R-:W-:Y:S01]  /*45d60*/  @!P0 LOP3.LUT R5, R5, R4, RZ, 0x3c, !PT ;  /* 0x0000000405058212 */ /* 0x000fe200078e3cff */
[----:B------:R0:W-:Y:S04]  /*45d70*/  STL [R1+0x74], R6 ;  /* 0x0000740601007387 */ /* 0x0001e80000100800 */
[----:B------:R1:W2:Y:S01]  /*45d80*/  @!P0 LDG.E.U16 R11, [R4.64] ;  /* 0x0000000a040b8981 */ /* 0x0002a2000c1e1500 */
[----:B------:R-:W-:-:S03]  /*45d90*/  PRMT R2, RZ, 0x7610, R2 ;  /* 0x00007610ff027816 */ /* 0x000fc60000000002 */
[----:B0-----:R-:W3:Y:S04]  /*45da0*/  LDL R6, [R1+0x7d4] ;  /* 0x0007d40001067983 */ /* 0x001ee80000100800 */
[----:B-1----:R-:W2:Y:S04]  /*45db0*/  LDL R4, [R1+0x8d0] ;  /* 0x0008d00001047983 */ /* 0x002ea80000100800 */
        /* <DEDUP_REMOVED lines=33> */
[----:B------:R0:W2:Y:S02]  /*45fd0*/  @!P0 LDG.E.U16 R15, [R4.64] ;  /* 0x0000000a040f8981 */ /* 0x0000a4000c1e1500 */
[----:B0-----:R-:W-:Y:S02]  /*45fe0*/  PRMT R4, RZ, 0x7610, R4 ;  /* 0x00007610ff047816 */ /* 0x001fe40000000004 */
[----:B------:R-:W-:-:S04]  /*45ff0*/  PRMT R5, RZ, 0x7610, R5 ;  /* 0x00007610ff057816 */ /* 0x000fc80000000005 */
[----:B---3--:R0:W3:Y:S02]  /*46000*/  @!P0 LDG.E.U16 R4, [R6.64] ;  /* 0x0000000a06048981 */ /* 0x0080e4000c1e1500 */
[----:B0-----:R-:W-:Y:S02]  /*46010*/  @!P0 IMAD.MOV.U32 R6, RZ, RZ, R11 ;  /* 0x000000ffff068224 */ /* 0x001fe400078e000b */
[----:B------:R-:W-:-:S05]  /*46020*/  @!P0 IMAD.MOV.U32 R7, RZ, RZ, R0 ;  /* 0x000000ffff078224 */ /* 0x000fca00078e0000 */
[----:B------:R0:W3:Y:S04]  /*46030*/  @!P0 LDG.E.U16 R5, [R6.64] ;  /* 0x0000000a06058981 */ /* 0x0000e8000c1e1500 */
[----:B--2---:R1:W-:Y:S01]  /*46040*/  STL [R1+0x10], R15 ;  /* 0x0000100f01007387 */ /* 0x0043e20000100800 */
[----:B------:R-:W2:Y:S03]  /*46050*/  LDL R11, [R1+0x8cc] ;  /* 0x0008cc00010b7983 */ /* 0x000ea60000100800 */
[----:B-1----:R-:W2:Y:S01]  /*46060*/  LDL R15, [R1+0x90c] ;  /* 0x00090c00010f7983 */ /* 0x002ea20000100800 */
[----:B------:R1:W-:Y:S02]  /*46070*/  STL [R1+0x17dc], R0 ;  /* 0x0017dc0001007387 */ /* 0x0003e40000100800 */
[----:B0-----:R-:W2:Y:S02]  /*46080*/  LDL R6, [R1+0x9c8] ;  /* 0x0009c80001067983 */ /* 0x001ea40000100800 */
[----:B------:R-:W2:Y:S01]  /*46090*/  LDL R7, [R1+0x9cc] ;  /* 0x0009cc0001077983 */ /* 0x000ea20000100800 */
[----:B------:R-:W-:Y:S01]  /*460a0*/  PRMT R2, RZ, 0x7610, R2 ;  /* 0x00007610ff027816 */ /* 0x000fe20000000002 */
[----:B-1----:R-:W3:Y:S01]  /*460b0*/  LDL R0, [R1+0x8c8] ;  /* 0x0008c80001007983 */ /* 0x002ee20000100800 */
[----:B--2---:R-:W-:-:S04]  /*460c0*/  @!P0 LOP3.LUT R7, R7, R6, RZ, 0x3c, !PT ;  /* 0x0000000607078212 */ /* 0x004fc800078e3cff */
        /* <DEDUP_REMOVED lines=32> */
[----:B------:R-:W3:Y:S02]  /*462d0*/  LDL R7, [R1+0x908] ;  /* 0x0009080001077983 */ /* 0x000ee40000100800 */
[----:B------:R-:W-:-:S02]  /*462e0*/  @!P0 IMAD.MOV.U32 R6, RZ, RZ, R15 ;  /* 0x000000ffff068224 */ /* 0x000fc400078e000f */
[----:B------:R-:W3:Y:S01]  /*462f0*/  LDL R15, [R1+0x7cc] ;  /* 0x0007cc00010f7983 */ /* 0x000ee20000100800 */
[----:B--2---:R-:W-:-:S06]  /*46300*/  PRMT R2, RZ, 0x7610, R2 ;  /* 0x00007610ff027816 */ /* 0x004fcc0000000002 */
[----:B---3--:R-:W2:Y:S04]  /*46310*/  @!P0 LDG.E.U16 R2, [R6.64] ;  /* 0x0000000a06028981 */ /* 0x008ea8000c1e1500 */
[----:B--2---:R0:W-:Y:S04]  /*46320*/  STL [R1+0x68], R2 ;  /* 0x0000680201007387 */ /* 0x0041e80000100800 */
[----:B0-----:R-:W2:Y:S01]  /*46330*/  LDL.LU R2, [R1+0x22bc] ;  /* 0x0022bc0001027983 */ /* 0x001ea20000300800 */
[----:B------:R-:W-:Y:S02]  /*46340*/  @!P0 IMAD.MOV.U32 R6, RZ, RZ, R11 ;  /* 0x000000ffff068224 */ /* 0x000fe400078e000b */
[----:B------:R-:W-:-:S02]  /*46350*/  @!P0 IMAD.MOV.U32 R7, RZ, RZ, R0 ;  /* 0x000000ffff078224 */ /* 0x000fc400078e0000 */
[----:B------:R-:W3:Y:S01]  /*46360*/  LDL R11, [R1+0x788] ;  /* 0x00078800010b7983 */ /* 0x000ee20000100800 */
[----:B------:R-:W3:Y:S01]  /*46370*/  LDL R0, [R1+0x78c] ;  /* 0x00078c0001007983 */ /* 0x000ee20000100800 */
[----:B--2---:R-:W-:-:S06]  /*46380*/  PRMT R2, RZ, 0x7610, R2 ;  /* 0x00007610ff027816 */ /* 0x004fcc0000000002 */
        /* <DEDUP_REMOVED lines=28> */
[----:B----4-:R-:W-:-:S03]  /*46550*/  PRMT R9, RZ, 0x7610, R9 ;  /* 0x00007610ff097816 */ /* 0x010fc60000000009 */
[----:B--2---:R0:W-:Y:S04]  /*46560*/  STL [R1+0xc], R2 ;  /* 0x00000c0201007387 */ /* 0x0041e80000100800 */
[----:B0-----:R-:W2:Y:S01]  /*46570*/  LDL.LU R2, [R1+0x22ac] ;  /* 0x0022ac0001027983 */ /* 0x001ea20000300800 */
[----:B------:R-:W4:Y:S02]  /*46580*/  LDL R7, [R1+0x7c8] ;  /* 0x0007c80001077983 */ /* 0x000f240000100800 */
[----:B------:R-:W-:Y:S01]  /*46590*/  @!P0 IMAD.MOV.U32 R6, RZ, RZ, R15 ;  /* 0x000000ffff068224 */ /* 0x000fe200078e000f */
[----:B------:R-:W-:Y:S01]  /*465a0*/  PRMT R8, RZ, 0x7610, R8 ;  /* 0x00007610ff087816 */ /* 0x000fe20000000008 */
[----:B------:R-:W2:Y:S04]  /*465b0*/  LDL R15, [R1+0x944] ;  /* 0x00094400010f7983 */ /* 0x000ea80000100800 */
[----:B----4-:R3:W4:Y:S02]  /*465c0*/  @!P0 LDG.E.U16 R9, [R6.64] ;  /* 0x0000000a06098981 */ /* 0x010724000c1e1500 */
[----:B---3--:R-:W-:-:S02]  /*465d0*/  @!P0 IMAD.MOV.U32 R6, RZ, RZ, R0 ;  /* 0x000000ffff068224 */ /* 0x008fc400078e0000 */
[----:B------:R-:W-:-:S05]  /*465e0*/  @!P0 IMAD.MOV.U32 R7, RZ, RZ, R11 ;  /* 0x000000ffff078224 */ /* 0x000fca00078e000b */
[----:B------:R0:W3:Y:S04]  /*465f0*/  @!P0 LDG.E.U16 R8, [R6.64] ;  /* 0x0000000a06088981 */ /* 0x0000e8000c1e1500 */
[----:B----4-:R-:W-:Y:S01]  /*46600*/  STL [R1+0x226c], R9 ;  /* 0x00226c0901007387 */ /* 0x010fe20000100800 */
[----:B------:R-:W4:Y:S02]  /*46610*/  LDL R11, [R1+0x904] ;  /* 0x00090400010b7983 */ /* 0x000f240000100800 */
[----:B------:R-:W2:Y:S02]  /*46620*/  LDL.LU R0, [R1+0x784] ;  /* 0x0007840001007983 */ /* 0x000ea40000300800 */
[----:B0-----:R-:W2:Y:S01]  /*46630*/  LDL R6, [R1+0x9b8] ;  /* 0x0009b80001067983 */ /* 0x001ea20000100800 */
        /* <DEDUP_REMOVED lines=14> */
[----:B--2---:R0:W-:Y:S04]  /*46720*/  STL [R1+0x5c], R12 ;  /* 0x00005c0c01007387 */ /* 0x0041e80000100800 */
[----:B0-----:R-:W2:Y:S04]  /*46730*/  LDL R12, [R1+0x884] ;  /* 0x00088400010c7983 */ /* 0x001ea80000100800 */
[----:B---3--:R0:W-:Y:S04]  /*46740*/  STL [R1+0x58], R2 ;  /* 0x0000580201007387 */ /* 0x0081e80000100800 */
[----:B0-----:R-:W3:Y:S01]  /*46750*/  LDL.LU R2, [R1+0x22a8] ;  /* 0x0022a80001027983 */ /* 0x001ee20000300800 */
[----:B------:R-:W2:Y:S01]  /*46760*/  LDL R7, [R1+0x940] ;  /* 0x0009400001077983 */ /* 0x000ea20000100800 */
[----:B------:R-:W-:Y:S01]  /*46770*/  PRMT R8, RZ, 0x7610, R8 ;  /* 0x00007610ff087816 */ /* 0x000fe20000000008 */
[----:B------:R-:W-:Y:S01]  /*46780*/  @!P0 IMAD.MOV.U32 R6, RZ, RZ, R15 ;  /* 0x000000ffff068224 */ /* 0x000fe200078e000f */
[----:B------:R-:W-:Y:S01]  /*46790*/  PRMT R10, RZ, 0x7610, R10 ;  /* 0x00007610ff0a7816 */ /* 0x000fe2000000000a */
[----:B------:R-:W3:Y:S04]  /*467a0*/  LDL R15, [R1+0x800] ;  /* 0x00080000010f7983 */ /* 0x000ee80000100800 */
[----:B--2---:R0:W2:Y:S04]  /*467b0*/  @!P0 LDG.E.U16 R8, [R6.64] ;  /* 0x0000000a06088981 */ /* 0x0040a8000c1e1500 */
[----:B0-----:R-:W3:Y:S01]  /*467c0*/  LDL R7, [R1+0x900] ;  /* 0x0009000001077983 */ /* 0x001ee20000100800 */
[----:B----4-:R-:W-:-:S03]  /*467d0*/  @!P0 IMAD.MOV.U32 R6, RZ, RZ, R11 ;  /* 0x000000ffff068224 */ /* 0x010fc600078e000b */
[----:B--2---:R0:W-:Y:S01]  /*467e0*/  STL [R1+0x54], R8 ;  /* 0x0000540801007387 */ /* 0x0041e20000100800 */
[----:B---3--:R-:W-:-:S03]  /*467f0*/  PRMT R2, RZ, 0x7610, R2 ;  /* 0x00007610ff027816 */ /* 0x008fc60000000002 */
[----:B------:R-:W2:Y:S04]  /*46800*/  LDL R11, [R1+0x7c0] ;  /* 0x0007c000010b7983 */ /* 0x000ea80000100800 */
[----:B------:R1:W3:Y:S04]  /*46810*/  @!P0 LDG.E.U16 R10, [R6.64] ;  /* 0x0000000a060a8981 */ /* 0x0002e8000c1e1500 */
[----:B0-----:R-:W4:Y:S04]  /*46820*/  LDL R8, [R1+0x804] ;  /* 0x0008040001087983 */ /* 0x001f280000100800 */
[----:B-1----:R-:W2:Y:S04]  /*46830*/  LDL R6, [R1+0x8c0] ;  /* 0x0008c00001067983 */ /* 0x002ea80000100800 */
        /* <DEDUP_REMOVED lines=16> */
[----:B------:R-:W3:Y:S02]  /*46940*/  LDL R6, [R1+0x840] ;  /* 0x0008400001067983 */ /* 0x000ee40000100800 */
[----:B------:R-:W3:Y:S01]  /*46950*/  LDL R7, [R1+0x844] ;  /* 0x0008440001077983 */ /* 0x000ee20000100800 */
[----:B------:R-:W-:-:S02]  /*46960*/  PRMT R18, RZ, 0x7610, R18 ;  /* 0x00007610ff127816 */ /* 0x000fc40000000012 */
[-C--:B---3--:R-:W-:Y:S02]  /*46970*/  @!P0 LOP3.LUT R7, R7, R6.reuse, RZ, 0x3c, !PT ;  /* 0x0000000607078212 */ /* 0x088fe400078e3cff */
[----:B--2---:R-:W-:Y:S02]  /*46980*/  PRMT R2, RZ, 0x7610, R2 ;  /* 0x00007610ff027816 */ /* 0x004fe40000000002 */
[----:B------:R-:W-:-:S04]  /*46990*/  @!P0 LOP3.LUT R6, R7, R6, RZ, 0x3c, !PT ;  /* 0x0000000607068212 */ /* 0x000fc800078e3cff */
[----:B------:R-:W-:-:S05]  /*469a0*/  @!P0 LOP3.LUT R7, R7, R6, RZ, 0x3c, !PT ;  /* 0x0000000607078212 */ /* 0x000fca00078e3cff */
[----:B------:R4:W2:Y:S02]  /*469b0*/  @!P0 LDG.E.U16 R2, [R6.64] ;  /* 0x0000000a06028981 */ /* 0x0008a4000c1e1500 */
[----:B----4-:R-:W-:Y:S02]  /*469c0*/  @!P0 IMAD.MOV.U32 R6, RZ, RZ, R8 ;  /* 0x000000ffff068224 */ /* 0x010fe400078e0008 */
[----:B------:R-:W-:-:S05]  /*469d0*/  @!P0 IMAD.MOV.U32 R7, RZ, RZ, R15 ;  /* 0x000000ffff078224 */ /* 0x000fca00078e000f */
[----:B------:R0:W3:Y:S02]  /*469e0*/  @!P0 LDG.E.U16 R18, [R6.64] ;  /* 0x0000000a06128981 */ /* 0x0000e4000c1e1500 */
[----:B0-----:R-:W-:-:S06]  /*469f0*/  PRMT R7, RZ, 0x7610, R7 ;  /* 0x00007610ff077816 */ /* 0x001fcc0000000007 */
[----:B------:R0:W4:Y:S01]  /*46a00*/  @!P0 LDG.E.U16 R7, [R10.64] ;  /* 0x0000000a0a078981 */ /* 0x000122000c1e1500 */
[----:B------:R-:W-:Y:S01]  /*46a10*/  PRMT R6, RZ, 0x7610, R6 ;  /* 0x00007610ff067816 */ /* 0x000fe20000000006 */
[----:B0-----:R-:W-:Y:S02]  /*46a20*/  @!P0 IMAD.MOV.U32 R10, RZ, RZ, R0 ;  /* 0x000000ffff0a8224 */ /* 0x001fe400078e0000 */
[----:B------:R-:W-:-:S05]  /*46a30*/  @!P0 IMAD.MOV.U32 R11, RZ, RZ, R12 ;  /* 0x000000ffff0b8224 */ /* 0x000fca00078e000c */
[----:B------:R0:W4:Y:S04]  /*46a40*/  @!P0 LDG.E.U16 R6, [R10.64] ;  /* 0x0000000a0a068981 */ /* 0x000128000c1e1500 */
[----:B--2---:R1:W-:Y:S04]  /*46a50*/  STL [R1+0x18], R2 ;  /* 0x0000180201007387 */ /* 0x0043e80000100800 */
[----:B-1----:R-:W2:Y:S01]  /*46a60*/  LDL.LU R2, [R1+0x229c] ;  /* 0x00229c0001027983 */ /* 0x002ea20000300800 */
[----:B------:R-:W2:Y:S03]  /*46a70*/  LDL R8, [R1+0x9ac] ;  /* 0x0009ac0001087983 */ /* 0x000ea60000100800 */
[----:B---3--:R1:W-:Y:S04]  /*46a80*/  STL [R1+0x2258], R18 ;  /* 0x0022581201007387 */ /* 0x0083e80000100800 */
[----:B-1----:R-:W3:Y:S04]  /*46a90*/  LDL R18, [R1+0x97c] ;  /* 0x00097c0001127983 */ /* 0x002ee80000100800 */
[----:B----4-:R1:W-:Y:S01]  /*46aa0*/  STL [R1+0x225c], R7 ;  /* 0x00225c0701007387 */ /* 0x0103e20000100800 */
[----:B------:R-:W4:Y:S02]  /*46ab0*/  LDL R15, [R1+0x938] ;  /* 0x00093800010f7983 */ /* 0x000f240000100800 */
[----:B------:R-:W3:Y:S01]  /*46ac0*/  LDL R12, [R1+0x93c] ;  /* 0x00093c00010c7983 */ /* 0x000ee20000100800 */
[----:B-1----:R-:W3:Y:S01]  /*46ad0*/  LDL R7, [R1+0x9a8] ;  /* 0x0009a80001077983 */ /* 0x002ee20000100800 */
[----:B------:R-:W-:Y:S02]  /*46ae0*/  STL [R1+0x17e0], R0 ;  /* 0x0017e00001007387 */ /* 0x000fe40000100800 */
[----:B0-----:R-:W3:Y:S02]  /*46af0*/  LDL R10, [R1+0x9b0] ;  /* 0x0009b000010a7983 */ /* 0x001ee40000100800 */
[----:B------:R-:W3:Y:S01]  /*46b00*/  LDL R11, [R1+0x9b4] ;  /* 0x0009b400010b7983 */ /* 0x000ee20000100800 */
[----:B--2---:R-:W-:-:S02]  /*46b10*/  PRMT R2, RZ, 0x7610, R2 ;  /* 0x00007610ff027816 */ /* 0x004fc40000000002 */
[----:B---3--:R-:W-:-:S04]  /*46b20*/  @!P0 LOP3.LUT R11, R11, R10, RZ, 0x3c, !PT ;  /* 0x0000000a0b0b8212 */ /* 0x008fc800078e3cff */
[----:B------:R-:W-:-:S04]  /*46b30*/  @!P0 LOP3.LUT R10, R11, R10, RZ, 0x3c, !PT ;  /* 0x0000000a0b0a8212 */ /* 0x000fc800078e3cff */
[----:B------:R-:W-:-:S05]  /*46b40*/  @!P0 LOP3.LUT R11, R11, R10, RZ, 0x3c, !PT ;  /* 0x0000000a0b0b8212 */ /* 0x000fca00078e3cff */
[----:B------:R-:W2:Y:S04]  /*46b50*/  @!P0 LDG.E.U16 R2, [R10.64] ;  /* 0x0000000a0a028981 */ /* 0x000ea8000c1e1500 */
[----:B------:R-:W-:Y:S04]  /*46b60*/  STL [R1+0x2260], R6 ;  /* 0x0022600601007387 */ /* 0x000fe80000100800 */
[----:B--2---:R0:W-:Y:S04]  /*46b70*/  STL [R1+0x34], R2 ;  /* 0x0000340201007387 */ /* 0x0041e80000100800 */
[----:B0-----:R-:W2:Y:S01]  /*46b80*/  LDL.LU R2, [R1+0x2298] ;  /* 0x0022980001027983 */ /* 0x001ea20000300800 */
[----:B------:R-:W-:-:S02]  /*46b90*/  @!P0 IMAD.MOV.U32 R10, RZ, RZ, R8 ;  /* 0x000000ffff0a8224 */ /* 0x000fc400078e0008 */
[----:B------:R-:W-:Y:S02]  /*46ba0*/  @!P0 IMAD.MOV.U32 R11, RZ, RZ, R7 ;  /* 0x000000ffff0b8224 */ /* 0x000fe400078e0007 */
[----:B------:R-:W3:Y:S01]  /*46bb0*/  LDL R8, [R1+0x8b8] ;  /* 0x0008b80001087983 */ /* 0x000ee20000100800 */
[----:B------:R-:W3:Y:S01]  /*46bc0*/  LDL R7, [R1+0x8bc] ;  /* 0x0008bc0001077983 */ /* 0x000ee20000100800 */
[----:B--2---:R-:W-:-:S06]  /*46bd0*/  PRMT R2, RZ, 0x7610, R2 ;  /* 0x00007610ff027816 */ /* 0x004fcc0000000002 */
[----:B------:R-:W2:Y:S01]  /*46be0*/  @!P0 LDG.E.U16 R2, [R10.64] ;  /* 0x0000000a0a028981 */ /* 0x000ea2000c1e1500 */
[----:B------:R-:W-:-:S03]  /*46bf0*/  PRMT R14, RZ, 0x7610, R14 ;  /* 0x00007610ff0e7816 */ /* 0x000fc6000000000e */
[----:B--2---:R0:W-:Y:S04]  /*46c00*/  STL [R1+0x30], R2 ;  /* 0x0000300201007387 */ /* 0x0041e80000100800 */
[----:B0-----:R-:W2:Y:S01]  /*46c10*/  LDL.LU R2, [R1+0x2294] ;  /* 0x0022940001027983 */ /* 0x001ea20000300800 */
[----:B------:R-:W2:Y:S02]  /*46c20*/  LDL R11, [R1+0x978] ;  /* 0x00097800010b7983 */ /* 0x000ea40000100800 */
[----:B------:R-:W-:Y:S01]  /*46c30*/  @!P0 IMAD.MOV.U32 R10, RZ, RZ, R18 ;  /* 0x000000ffff0a8224 */ /* 0x000fe200078e0012 */
[----:B------:R-:W-:-:S04]  /*46c40*/  PRMT R9, RZ, 0x7610, R9 ;  /* 0x00007610ff097816 */ /* 0x000fc80000000009 */
[----:B--2---:R0:W2:Y:S02]  /*46c50*/  @!P0 LDG.E.U16 R14, [R10.64] ;  /* 0x0000000a0a0e8981 */ /* 0x0040a4000c1e1500 */
[----:B0-----:R-:W-:Y:S02]  /*46c60*/  @!P0 IMAD.MOV.U32 R10, RZ, RZ, R12 ;  /* 0x000000ffff0a8224 */ /* 0x001fe400078e000c */
[----:B----4-:R-:W-:-:S05]  /*46c70*/  @!P0 IMAD.MOV.U32 R11, RZ, RZ, R15 ;  /* 0x000000ffff0b8224 */ /* 0x010fca00078e000f */
[----:B------:R0:W4:Y:S04]  /*46c80*/  @!P0 LDG.E.U16 R9, [R10.64] ;  /* 0x0000000a0a098981 */ /* 0x000128000c1e1500 */
[----:B--2---:R1:W-:Y:S01]  /*46c90*/  STL [R1+0x2c], R14 ;  /* 0x00002c0e01007387 */ /* 0x0043e20000100800 */
[----:B0-----:R-:W2:Y:S02]  /*46ca0*/  LDL R10, [R1+0x8f8] ;  /* 0x0008f800010a7983 */ /* 0x001ea40000100800 */
[----:B------:R-:W2:Y:S01]  /*46cb0*/  LDL R11, [R1+0x8fc] ;  /* 0x0008fc00010b7983 */ /* 0x000ea20000100800 */
[----:B------:R-:W-:Y:S01]  /*46cc0*/  PRMT R2, RZ, 0x7610, R2 ;  /* 0x00007610ff027816 */ /* 0x000fe20000000002 */
[----:B------:R-:W3:Y:S04]  /*46cd0*/  LDL R18, [R1+0x838] ;  /* 0x0008380001127983 */ /* 0x000ee80000100800 */
[----:B------:R-:W3:Y:S04]  /*46ce0*/  LDL R15, [R1+0x83c] ;  /* 0x00083c00010f7983 */ /* 0x000ee80000100800 */
[----:B------:R-:W3:Y:S04]  /*46cf0*/  LDL R12, [R1+0x7f8] ;  /* 0x0007f800010c7983 */ /* 0x000ee80000100800 */
[----:B-1----:R-:W3:Y:S01]  /*46d00*/  LDL R14, [R1+0x87c] ;  /* 0x00087c00010e7983 */ /* 0x002ee20000100800 */
[----:B--2---:R-:W-:-:S04]  /*46d10*/  @!P0 LOP3.LUT R11, R11, R10, RZ, 0x3c, !PT ;  /* 0x0000000a0b0b8212 */ /* 0x004fc800078e3cff */
[----:B------:R-:W-:-:S04]  /*46d20*/  @!P0 LOP3.LUT R10, R11, R10, RZ, 0x3c, !PT ;  /* 0x0000000a0b0a8212 */ /* 0x000fc800078e3cff */
[----:B------:R-:W-:-:S05]  /*46d30*/  @!P0 LOP3.LUT R11, R11, R10, RZ, 0x3c, !PT ;  /* 0x0000000a0b0b8212 */ /* 0x000fca00078e3cff */
[----:B------:R-:W2:Y:S04]  /*46d40*/  @!P0 LDG.E.U16 R2, [R10.64] ;  /* 0x0000000a0a028981 */ /* 0x000ea8000c1e1500 */
[----:B----4-:R0:W-:Y:S04]  /*46d50*/  STL [R1+0x28], R9 ;  /* 0x0000280901007387 */ /* 0x0101e80000100800 */
[----:B0-----:R-:W4:Y:S04]  /*46d60*/  LDL R9, [R1+0x7fc] ;  /* 0x0007fc0001097983 */ /* 0x001f280000100800 */
[----:B--2---:R0:W-:Y:S04]  /*46d70*/  STL [R1+0x24], R2 ;  /* 0x0000240201007387 */ /* 0x0041e80000100800 */
[----:B0-----:R-:W2:Y:S01]  /*46d80*/  LDL.LU R2, [R1+0x2290] ;  /* 0x0022900001027983 */ /* 0x001ea20000300800 */
[----:B---3--:R-:W-:-:S02]  /*46d90*/  @!P0 IMAD.MOV.U32 R10, RZ, RZ, R7 ;  /* 0x000000ffff0a8224 */ /* 0x008fc400078e0007 */
        /* <DEDUP_REMOVED lines=10> */
[----:B------:R-:W-:Y:S02]  /*46e40*/  PRMT R13, RZ, 0x7610, R13 ;  /* 0x00007610ff0d7816 */ /* 0x000fe4000000000d */
[----:B------:R-:W-:Y:S01]  /*46e50*/  PRMT R16, RZ, 0x7610, R16 ;  /* 0x00007610ff107816 */ /* 0x000fe20000000010 */
[----:B------:R-:W3:Y:S04]  /*46e60*/  LDL R14, [R1+0x778] ;  /* 0x00077800010e7983 */ /* 0x000ee80000100800 */
[----:B--2---:R0:W2:Y:S02]  /*46e70*/  @!P0 LDG.E.U16 R0, [R10.64] ;  /* 0x0000000a0a008981 */ /* 0x0040a4000c1e1500 */
[----:B0-----:R-:W-:-:S02]  /*46e80*/  @!P0 IMAD.MOV.U32 R10, RZ, RZ, R15 ;  /* 0x000000ffff0a8224 */ /* 0x001fc400078e000f */
[----:B------:R-:W-:-:S05]  /*46e90*/  @!P0 IMAD.MOV.U32 R11, RZ, RZ, R18 ;  /* 0x000000ffff0b8224 */ /* 0x000fca00078e0012 */
[----:B------:R4:W2:Y:S02]  /*46ea0*/  @!P0 LDG.E.U16 R13, [R10.64] ;  /* 0x0000000a0a0d8981 */ /* 0x0008a4000c1e1500 */
[----:B----4-:R-:W-:Y:S02]  /*46eb0*/  @!P0 IMAD.MOV.U32 R10, RZ, RZ, R9 ;  /* 0x000000ffff0a8224 */ /* 0x010fe400078e0009 */
[----:B------:R-:W-:-:S05]  /*46ec0*/  @!P0 IMAD.MOV.U32 R11, RZ, RZ, R12 ;  /* 0x000000ffff0b8224 */ /* 0x000fca00078e000c */
[----:B------:R0:W4:Y:S01]  /*46ed0*/  @!P0 LDG.E.U16 R16, [R10.64] ;  /* 0x0000000a0a108981 */ /* 0x000122000c1e1500 */
[----:B---3--:R-:W-:Y:S01]  /*46ee0*/  @!P0 IMAD.MOV.U32 R12, RZ, RZ, R7 ;  /* 0x000000ffff0c8224 */ /* 0x008fe200078e0007 */
[----:B0-----:R-:W-:Y:S02]  /*46ef0*/  PRMT R10, RZ, 0x7610, R10 ;  /* 0x00007610ff0a7816 */ /* 0x001fe4000000000a */
[----:B--2---:R0:W-:Y:S01]  /*46f00*/  STL [R1+0x1c], R0 ;  /* 0x00001c0001007387 */ /* 0x0041e20000100800 */
[----:B------:R-:W2:Y:S02]  /*46f10*/  LDL R18, [R1+0x970] ;  /* 0x0009700001127983 */ /* 0x000ea40000100800 */
[----:B------:R-:W3:Y:S01]  /*46f20*/  LDL R9, [R1+0x974] ;  /* 0x0009740001097983 */ /* 0x000ee20000100800 */
[----:B0-----:R-:W2:Y:S04]  /*46f30*/  LDL R0, [R1+0x77c] ;  /* 0x00077c0001007983 */ /* 0x001ea80000100800 */
[----:B----4-:R-:W-:Y:S01]  /*46f40*/  STL [R1+0x223c], R16 ;  /* 0x00223c1001007387 */ /* 0x010fe20000100800 */
[----:B------:R0:W-:Y:S02]  /*46f50*/  STL [R1+0x14], R13 ;  /* 0x0000140d01007387 */ /* 0x0001e40000100800 */
[----:B------:R-:W4:Y:S02]  /*46f60*/  LDL R7, [R1+0x96c] ;  /* 0x00096c0001077983 */ /* 0x000f240000100800 */
[----:B0-----:R-:W-:-:S02]  /*46f70*/  @!P0 IMAD.MOV.U32 R13, RZ, RZ, R8 ;  /* 0x000000ffff0d8224 */ /* 0x001fc400078e0008 */
[----:B------:R-:W4:Y:S04]  /*46f80*/  LDL R8, [R1+0x968] ;  /* 0x0009680001087983 */ /* 0x000f280000100800 */
[----:B------:R0:W4:Y:S01]  /*46f90*/  @!P0 LDG.E.U16 R10, [R12.64] ;  /* 0x0000000a0c0a8981 */ /* 0x000122000c1e1500 */
[----:B------:R-:W-:Y:S02]  /*46fa0*/  PRMT R11, RZ, 0x7610, R11 ;  /* 0x00007610ff0b7816 */ /* 0x000fe4000000000b */
[----:B------:R-:W-:Y:S01]  /*46fb0*/  PRMT R6, RZ, 0x7610, R6 ;  /* 0x00007610ff067816 */ /* 0x000fe20000000006 */
[----:B0-----:R-:W-:Y:S01]  /*46fc0*/  @!P0 IMAD.MOV.U32 R13, RZ, RZ, R14 ;  /* 0x000000ffff0d8224 */ /* 0x001fe200078e000e */
[----:B------:R-:W-:Y:S01]  /*46fd0*/  PRMT R2, RZ, 0x7610, R2 ;  /* 0x00007610ff027816 */ /* 0x000fe20000000002 */
[----:B--2---:R-:W-:-:S05]  /*46fe0*/  @!P0 IMAD.MOV.U32 R12, RZ, RZ, R0 ;  /* 0x000000ffff0c8224 */ /* 0x004fca00078e0000 */
[----:B------:R3:W2:Y:S02]  /*46ff0*/  @!P0 LDG.E.U16 R11, [R12.64] ;  /* 0x0000000a0c0b8981 */ /* 0x0006a4000c1e1500 */
[----:B---3--:R-:W-:Y:S02]  /*47000*/  @!P0 IMAD.MOV.U32 R12, RZ, RZ, R9 ;  /* 0x000000ffff0c8224 */ /* 0x008fe400078e0009 */
[----:B------:R-:W-:-:S05]  /*47010*/  @!P0 IMAD.MOV.U32 R13, RZ, RZ, R18 ;  /* 0x000000ffff0d8224 */ /* 0x000fca00078e0012 */
[----:B------:R4:W3:Y:S02]  /*47020*/  @!P0 LDG.E.U16 R6, [R12.64] ;  /* 0x0000000a0c068981 */ /* 0x0008e4000c1e1500 */
[----:B----4-:R-:W-:Y:S02]  /*47030*/  @!P0 IMAD.MOV.U32 R12, RZ, RZ, R7 ;  /* 0x000000ffff0c8224 */ /* 0x010fe400078e0007 */
[----:B------:R-:W-:Y:S01]  /*47040*/  @!P0 IMAD.MOV.U32 R13, RZ, RZ, R8 ;  /* 0x000000ffff0d8224 */ /* 0x000fe200078e0008 */
[----:B------:R0:W-:Y:S01]  /*47050*/  STL [R1+0x2238], R10 ;  /* 0x0022380a01007387 */ /* 0x0001e20000100800 */
[----:B------:R-:W4:Y:S02]  /*47060*/  LDL R15, [R1+0x930] ;  /* 0x00093000010f7983 */ /* 0x000f240000100800 */
[----:B------:R-:W4:Y:S02]  /*47070*/  LDL R14, [R1+0x934] ;  /* 0x00093400010e7983 */ /* 0x000f240000100800 */
[----:B------:R-:W4:Y:S01]  /*47080*/  LDL R0, [R1+0x92c] ;  /* 0x00092c0001007983 */ /* 0x000f220000100800 */
[----:B------:R4:W4:Y:S04]  /*47090*/  @!P0 LDG.E.U16 R2, [R12.64] ;  /* 0x0000000a0c028981 */ /* 0x000928000c1e1500 */
[----:B0-----:R-:W4:Y:S04]  /*470a0*/  LDL R10, [R1+0x928] ;  /* 0x00092800010a7983 */ /* 0x001f280000100800 */
[----:B--2---:R-:W-:Y:S01]  /*470b0*/  STL [R1+0x2240], R11 ;  /* 0x0022400b01007387 */ /* 0x004fe20000100800 */
[----:B------:R-:W2:Y:S03]  /*470c0*/  LDL R9, [R1+0x8f0] ;  /* 0x0008f00001097983 */ /* 0x000ea60000100800 */
[----:B---3--:R0:W-:Y:S01]  /*470d0*/  STL [R1+0x8], R6 ;  /* 0x0000080601007387 */ /* 0x0081e20000100800 */
[----:B------:R-:W3:Y:S02]  /*470e0*/  LDL R8, [R1+0x8b0] ;  /* 0x0008b00001087983 */ /* 0x000ee40000100800 */
[----:B------:R-:W3:Y:S01]  /*470f0*/  LDL R7, [R1+0x8b4] ;  /* 0x0008b40001077983 */ /* 0x000ee20000100800 */
[----:B0-----:R-:W3:Y:S01]  /*47100*/  LDL R6, [R1+0x8f4] ;  /* 0x0008f40001067983 */ /* 0x001ee20000100800 */
[----:B----4-:R-:W-:-:S02]  /*47110*/  @!P0 IMAD.MOV.U32 R13, RZ, RZ, R15 ;  /* 0x000000ffff0d8224 */ /* 0x010fc400078e000f */
[----:B------:R-:W-:Y:S01]  /*47120*/  @!P0 IMAD.MOV.U32 R12, RZ, RZ, R14 ;  /* 0x000000ffff0c8224 */ /* 0x000fe200078e000e */
[----:B------:R0:W-:Y:S02]  /*47130*/  STL [R1+0x21e8], R2 ;  /* 0x0021e80201007387 */ /* 0x0001e40000100800 */
[----:B0-----:R-:W-:-:S06]  /*47140*/  PRMT R2, RZ, 0x7610, R2 ;  /* 0x00007610ff027816 */ /* 0x001fcc0000000002 */
[----:B------:R0:W4:Y:S01]  /*47150*/  @!P0 LDG.E.U16 R2, [R12.64] ;  /* 0x0000000a0c028981 */ /* 0x000122000c1e1500 */
[----:B------:R-:W-:Y:S02]  /*47160*/  PRMT R28, RZ, 0x7610, R28 ;  /* 0x00007610ff1c7816 */ /* 0x000fe4000000001c */
[----:B------:R-:W-:Y:S01]  /*47170*/  PRMT R26, RZ, 0x7610, R26 ;  /* 0x00007610ff1a7816 */ /* 0x000fe2000000001a */
[----:B0-----:R-:W-:Y:S02]  /*47180*/  @!P0 IMAD.MOV.U32 R12, RZ, RZ, R0 ;  /* 0x000000ffff0c8224 */ /* 0x001fe400078e0000 */
[----:B------:R-:W-:-:S05]  /*47190*/  @!P0 IMAD.MOV.U32 R13, RZ, RZ, R10 ;  /* 0x000000ffff0d8224 */ /* 0x000fca00078e000a */
[----:B------:R2:W4:Y:S01]  /*471a0*/  @!P0 LDG.E.U16 R28, [R12.64] ;  /* 0x0000000a0c1c8981 */ /* 0x000522000c1e1500 */
[----:B------:R-:W-:Y:S01]  /*471b0*/  PRMT R24, RZ, 0x7610, R24 ;  /* 0x00007610ff187816 */ /* 0x000fe20000000018 */
[----:B--2---:R-:W-:Y:S02]  /*471c0*/  @!P0 IMAD.MOV.U32 R13, RZ, RZ, R9 ;  /* 0x000000ffff0d8224 */ /* 0x004fe400078e0009 */
[----:B---3--:R-:W-:-:S05]  /*471d0*/  @!P0 IMAD.MOV.U32 R12, RZ, RZ, R6 ;  /* 0x000000ffff0c8224 */ /* 0x008fca00078e0006 */
[----:B------:R0:W2:Y:S02]  /*471e0*/  @!P0 LDG.E.U16 R26, [R12.64] ;  /* 0x0000000a0c1a8981 */ /* 0x0000a4000c1e1500 */
[----:B0-----:R-:W-:Y:S02]  /*471f0*/  @!P0 IMAD.MOV.U32 R12, RZ, RZ, R7 ;  /* 0x000000ffff0c8224 */ /* 0x001fe400078e0007 */
[----:B------:R-:W-:-:S05]  /*47200*/  @!P0 IMAD.MOV.U32 R13, RZ, RZ, R8 ;  /* 0x000000ffff0d8224 */ /* 0x000fca00078e0008 */
[----:B------:R-:W3:Y:S04]  /*47210*/  @!P0 LDG.E.U16 R24, [R12.64] ;  /* 0x0000000a0c188981 */ /* 0x000ee8000c1e1500 */
[----:B----4-:R0:W-:Y:S01]  /*47220*/  STL [R1+0x2210], R2 ;  /* 0x0022100201007387 */ /* 0x0101e20000100800 */
[----:B------:R-:W4:Y:S02]  /*47230*/  LDL R0, [R1+0x874] ;  /* 0x0008740001007983 */ /* 0x000f240000100800 */
[----:B------:R-:W4:Y:S01]  /*47240*/  LDL R11, [R1+0x870] ;  /* 0x00087000010b7983 */ /* 0x000f220000100800 */
[----:B------:R-:W-:Y:S01]  /*47250*/  STL [R1+0x21ec], R28 ;  /* 0x0021ec1c01007387 */ /* 0x000fe20000100800 */
[----:B------:R-:W4:Y:S03]  /*47260*/  LDL R6, [R1+0x830] ;  /* 0x0008300001067983 */ /* 0x000f260000100800 */
[----:B0-----:R-:W4:Y:S01]  /*47270*/  LDL R2, [R1+0x834] ;  /* 0x0008340001027983 */ /* 0x001f220000100800 */
[----:B------:R-:W-:-:S03]  /*47280*/  PRMT R22, RZ, 0x7610, R22 ;  /* 0x00007610ff167816 */ /* 0x000fc60000000016 */
[----:B--2---:R-:W-:Y:S01]  /*47290*/  STL [R1+0x2214], R26 ;  /* 0x0022141a01007387 */ /* 0x004fe20000100800 */
[----:B------:R-:W2:Y:S02]  /*472a0*/  LDL R10, [R1+0x7f0] ;  /* 0x0007f000010a7983 */ /* 0x000ea40000100800 */
[----:B------:R-:W2:Y:S02]  /*472b0*/  LDL R9, [R1+0x7f4] ;  /* 0x0007f40001097983 */ /* 0x000ea40000100800 */
[----:B------:R-:W2:Y:S01]  /*472c0*/  LDL R8, [R1+0x7b0] ;  /* 0x0007b00001087983 */ /* 0x000ea20000100800 */
[----:B------:R-:W2:Y:S04]  /*472d0*/  LDL R7, [R1+0x7b4] ;  /* 0x0007b40001077983 */ /* 0x000ea80000100800 */
[----:B---3--:R-:W-:Y:S01]  /*472e0*/  STL [R1+0x2218], R24 ;  /* 0x0022181801007387 */ /* 0x008fe20000100800 */
[----:B----4-:R-:W-:-:S03]  /*472f0*/  @!P0 IMAD.MOV.U32 R12, RZ, RZ, R0 ;  /* 0x000000ffff0c8224 */ /* 0x010fc600078e0000 */
[----:B------:R-:W3:Y:S01]  /*47300*/  LDL R0, [R1+0x774] ;  /* 0x0007740001007983 */ /* 0x000ee20000100800 */
[----:B------:R-:W-:-:S05]  /*47310*/  @!P0 IMAD.MOV.U32 R13, RZ, RZ, R11 ;  /* 0x000000ffff0d8224 */ /* 0x000fca00078e000b */
[----:B------:R0:W4:Y:S01]  /*47320*/  @!P0 LDG.E.U16 R22, [R12.64] ;  /* 0x0000000a0c168981 */ /* 0x000122000c1e1500 */
[----:B------:R-:W-:Y:S01]  /*47330*/  PRMT R20, RZ, 0x7610, R20 ;  /* 0x00007610ff147816 */ /* 0x000fe20000000014 */
[----:B0-----:R-:W-:Y:S02]  /*47340*/  @!P0 IMAD.MOV.U32 R12, RZ, RZ, R2 ;  /* 0x000000ffff0c8224 */ /* 0x001fe400078e0002 */
[----:B------:R-:W-:-:S05]  /*47350*/  @!P0 IMAD.MOV.U32 R13, RZ, RZ, R6 ;  /* 0x000000ffff0d8224 */ /* 0x000fca00078e0006 */
[----:B------:R0:W4:Y:S02]  /*47360*/  @!P0 LDG.E.U16 R20, [R12.64] ;  /* 0x0000000a0c148981 */ /* 0x000124000c1e1500 */
[----:B0-----:R-:W-:Y:S02]  /*47370*/  PRMT R12, RZ, 0x7610, R12 ;  /* 0x00007610ff0c7816 */ /* 0x001fe4000000000c */
[----:B------:R-:W-:Y:S02]  /*47380*/  PRMT R13, RZ, 0x7610, R13 ;  /* 0x00007610ff0d7816 */ /* 0x000fe4000000000d */
[----:B------:R-:W-:Y:S01]  /*47390*/  PRMT R17, RZ, 0x7610, R17 ;  /* 0x00007610ff117816 */ /* 0x000fe20000000011 */
[----:B--2---:R-:W-:Y:S02]  /*473a0*/  @!P0 IMAD.MOV.U32 R15, RZ, RZ, R10 ;  /* 0x000000ffff0f8224 */ /* 0x004fe400078e000a */
[----:B------:R-:W-:-:S05]  /*473b0*/  @!P0 IMAD.MOV.U32 R14, RZ, RZ, R9 ;  /* 0x000000ffff0e8224 */ /* 0x000fca00078e0009 */
[----:B------:R0:W2:Y:S02]  /*473c0*/  @!P0 LDG.E.U16 R12, [R14.64] ;  /* 0x0000000a0e0c8981 */ /* 0x0000a4000c1e1500 */
[----:B0-----:R-:W-:Y:S02]  /*473d0*/  @!P0 IMAD.MOV.U32 R14, RZ, RZ, R7 ;  /* 0x000000ffff0e8224 */ /* 0x001fe400078e0007 */
[----:B------:R-:W-:-:S05]  /*473e0*/  @!P0 IMAD.MOV.U32 R15, RZ, RZ, R8 ;  /* 0x000000ffff0f8224 */ /* 0x000fca00078e0008 */
[----:B------:R3:W2:Y:S02]  /*473f0*/  @!P0 LDG.E.U16 R13, [R14.64] ;  /* 0x0000000a0e0d8981 */ /* 0x0006a4000c1e1500 */
[----:B---3--:R-:W-:Y:S02]  /*47400*/  @!P0 IMAD.MOV.U32 R14, RZ, RZ, R0 ;  /* 0x000000ffff0e8224 */ /* 0x008fe400078e0000 */
[----:B------:R-:W-:-:S05]  /*47410*/  @!P0 IMAD.MOV.U32 R15, RZ, RZ, R3 ;  /* 0x000000ffff0f8224 */ /* 0x000fca00078e0003 */
[----:B------:R-:W3:Y:S04]  /*47420*/  @!P0 LDG.E.U16 R17, [R14.64] ;  /* 0x0000000a0e118981 */ /* 0x000ee8000c1e1500 */
[----:B----4-:R0:W-:Y:S01]  /*47430*/  STL [R1+0x221c], R22 ;  /* 0x00221c1601007387 */ /* 0x0101e20000100800 */
[----:B------:R-:W4:Y:S02]  /*47440*/  LDL R6, [R1+0x8e8] ;  /* 0x0008e80001067983 */ /* 0x000f240000100800 */
[----:B------:R-:W4:Y:S01]  /*47450*/  LDL R2, [R1+0x8ec] ;  /* 0x0008ec0001027983 */ /* 0x000f220000100800 */
[----:B------:R-:W-:Y:S01]  /*47460*/  STL [R1+0x2220], R20 ;  /* 0x0022201401007387 */ /* 0x000fe20000100800 */
[----:B------:R-:W-:-:S03]  /*47470*/  PRMT R19, RZ, 0x7610, R19 ;  /* 0x00007610ff137816 */ /* 0x000fc60000000013 */
[----:B--2---:R-:W-:Y:S01]  /*47480*/  STL [R1+0x220c], R12 ;  /* 0x00220c0c01007387 */ /* 0x004fe20000100800 */
[----:B0-----:R-:W2:Y:S02]  /*47490*/  LDL R22, [R1+0x8a8] ;  /* 0x0008a80001167983 */ /* 0x001ea40000100800 */
[----:B------:R-:W2:Y:S01]  /*474a0*/  LDL R8, [R1+0x8ac] ;  /* 0x0008ac0001087983 */ /* 0x000ea20000100800 */
[----:B------:R-:W-:Y:S01]  /*474b0*/  STL [R1+0x2224], R13 ;  /* 0x0022240d01007387 */ /* 0x000fe20000100800 */
[----:B------:R-:W2:Y:S02]  /*474c0*/  LDL.LU R0, [R1+0x7ac] ;  /* 0x0007ac0001007983 */ /* 0x000ea40000300800 */
[----:B------:R0:W-:Y:S02]  /*474d0*/  STL [R1+0x17d8], R3 ;  /* 0x0017d80301007387 */ /* 0x0001e40000100800 */
[----:B0-----:R-:W2:Y:S04]  /*474e0*/  LDL.LU R3, [R1+0x7a8] ;  /* 0x0007a80001037983 */ /* 0x001ea80000300800 */
[----:B---3--:R0:W-:Y:S01]  /*474f0*/  STL [R1+0x2228], R17 ;  /* 0x0022281101007387 */ /* 0x0081e20000100800 */
[----:B------:R-:W3:Y:S02]  /*47500*/  LDL R20, [R1+0x868] ;  /* 0x0008680001147983 */ /* 0x000ee40000100800 */
[----:B------:R-:W3:Y:S02]  /*47510*/  LDL R13, [R1+0x828] ;  /* 0x00082800010d7983 */ /* 0x000ee40000100800 */
[----:B------:R-:W3:Y:S01]  /*47520*/  LDL R9, [R1+0x82c] ;  /* 0x00082c0001097983 */ /* 0x000ee20000100800 */
[----:B------:R-:W3:Y:S04]  /*47530*/  LDL R12, [R1+0x7e8] ;  /* 0x0007e800010c7983 */ /* 0x000ee80000100800 */
[----:B------:R-:W3:Y:S04]  /*47540*/  LDL R7, [R1+0x7ec] ;  /* 0x0007ec0001077983 */ /* 0x000ee80000100800 */
[----:B0-----:R-:W3:Y:S01]  /*47550*/  LDL R17, [R1+0x86c] ;  /* 0x00086c0001117983 */ /* 0x001ee20000100800 */
[----:B----4-:R-:W-:-:S02]  /*47560*/  @!P0 IMAD.MOV.U32 R14, RZ, RZ, R2 ;  /* 0x000000ffff0e8224 */ /* 0x010fc400078e0002 */
[----:B------:R-:W-:Y:S01]  /*47570*/  @!P0 IMAD.MOV.U32 R15, RZ, RZ, R6 ;  /* 0x000000ffff0f8224 */ /* 0x000fe200078e0006 */
[----:B------:R-:W-:Y:S02]  /*47580*/  PRMT R21, RZ, 0x7610, R21 ;  /* 0x00007610ff157816 */ /* 0x000fe40000000015 */
[----:B------:R-:W-:Y:S02]  /*47590*/  PRMT R23, RZ, 0x7610, R23 ;  /* 0x00007610ff177816 */ /* 0x000fe40000000017 */
[----:B------:R-:W-:Y:S02]  /*475a0*/  PRMT R25, RZ, 0x7610, R25 ;  /* 0x00007610ff197816 */ /* 0x000fe40000000019 */
[----:B------:R-:W-:Y:S01]  /*475b0*/  PRMT R27, RZ, 0x7610, R27 ;  /* 0x00007610ff1b7816 */ /* 0x000fe2000000001b */
[----:B------:R2:W4:Y:S04]  /*475c0*/  @!P0 LDG.E.U16 R19, [R14.64] ;  /* 0x0000000a0e138981 */ /* 0x000528000c1e1500 */
[----:B------:R-:W4:Y:S01]  /*475d0*/  LDL.LU R2, [R1+0x7c] ;  /* 0x00007c0001027983 */ /* 0x000f220000300800 */
[----:B------:R-:W4:Y:S02]  /*475e0*/  LDL.LU R11, [R1+0x74] ;  /* 0x00007400010b7983 */ /* 0x000f240000300800 */
[----:B------:R-:W4:Y:S01]  /*475f0*/  LDL.LU R10, [R1+0x6c] ;  /* 0x00006c00010a7983 */ /* 0x000f220000300800 */
[----:B------:R-:W-:Y:S01]  /*47600*/  PRMT R29, RZ, 0x7610, R29 ;  /* 0x00007610ff1d7816 */ /* 0x000fe2000000001d */
[----:B------:R-:W4:Y:S01]  /*47610*/  LDL.LU R16, [R1+0x64] ;  /* 0x0000640001107983 */ /* 0x000f220000300800 */
[----:B------:R-:W4:Y:S02]  /*47620*/  LDL.LU R6, [R1+0x48] ;  /* 0x0000480001067983 */ /* 0x000f240000300800 */
[----:B------:R-:W4:Y:S02]  /*47630*/  LDL.LU R18, [R1+0x3c] ;  /* 0x00003c0001127983 */ /* 0x000f240000300800 */
[----:B--2---:R-:W-:-:S02]  /*47640*/  @!P0 IMAD.MOV.U32 R15, RZ, RZ, R22 ;  /* 0x000000ffff0f8224 */ /* 0x004fc400078e0016 */
[----:B------:R-:W-:-:S05]  /*47650*/  @!P0 IMAD.MOV.U32 R14, RZ, RZ, R8 ;  /* 0x000000ffff0e8224 */ /* 0x000fca00078e0008 */
[----:B------:R3:W2:Y:S02]  /*47660*/  @!P0 LDG.E.U16 R21, [R14.64] ;  /* 0x0000000a0e158981 */ /* 0x0006a4000c1e1500 */
[----:B---3--:R-:W-:Y:S02]  /*47670*/  @!P0 IMAD.MOV.U32 R15, RZ, RZ, R20 ;  /* 0x000000ffff0f8224 */ /* 0x008fe400078e0014 */
[----:B------:R-:W-:-:S05]  /*47680*/  @!P0 IMAD.MOV.U32 R14, RZ, RZ, R17 ;  /* 0x000000ffff0e8224 */ /* 0x000fca00078e0011 */
[----:B------:R0:W3:Y:S02]  /*47690*/  @!P0 LDG.E.U16 R23, [R14.64] ;  /* 0x0000000a0e178981 */ /* 0x0000e4000c1e1500 */
[----:B0-----:R-:W-:Y:S02]  /*476a0*/  @!P0 IMAD.MOV.U32 R14, RZ, RZ, R9 ;  /* 0x000000ffff0e8224 */ /* 0x001fe400078e0009 */
[----:B------:R-:W-:-:S05]  /*476b0*/  @!P0 IMAD.MOV.U32 R15, RZ, RZ, R13 ;  /* 0x000000ffff0f8224 */ /* 0x000fca00078e000d */
[----:B------:R0:W3:Y:S04]  /*476c0*/  @!P0 LDG.E.U16 R25, [R14.64] ;  /* 0x0000000a0e198981 */ /* 0x0000e8000c1e1500 */
[----:B----4-:R-:W-:Y:S01]  /*476d0*/  STL [R1+0x21f0], R19 ;  /* 0x0021f01301007387 */ /* 0x010fe20000100800 */
[----:B------:R-:W4:Y:S02]  /*476e0*/  LDL.LU R8, [R1+0x10] ;  /* 0x0000100001087983 */ /* 0x000f240000300800 */
[----:B0-----:R-:W-:Y:S02]  /*476f0*/  @!P0 IMAD.MOV.U32 R14, RZ, RZ, R7 ;  /* 0x000000ffff0e8224 */ /* 0x001fe400078e0007 */
[----:B------:R-:W-:-:S05]  /*47700*/  @!P0 IMAD.MOV.U32 R15, RZ, RZ, R12 ;  /* 0x000000ffff0f8224 */ /* 0x000fca00078e000c */
[----:B------:R0:W4:Y:S02]  /*47710*/  @!P0 LDG.E.U16 R27, [R14.64] ;  /* 0x0000000a0e1b8981 */ /* 0x000124000c1e1500 */
[----:B0-----:R-:W-:Y:S02]  /*47720*/  @!P0 IMAD.MOV.U32 R14, RZ, RZ, R0 ;  /* 0x000000ffff0e8224 */ /* 0x001fe400078e0000 */
[----:B------:R-:W-:-:S05]  /*47730*/  @!P0 IMAD.MOV.U32 R15, RZ, RZ, R3 ;  /* 0x000000ffff0f8224 */ /* 0x000fca00078e0003 */
[----:B------:R-:W4:Y:S04]  /*47740*/  @!P0 LDG.E.U16 R29, [R14.64] ;  /* 0x0000000a0e1d8981 */ /* 0x000f28000c1e1500 */
[----:B------:R-:W0:Y:S04]  /*47750*/  S2R R9, SR_TID.X ;  /* 0x0000000000097919 */ /* 0x000e280000002100 */
[----:B------:R-:W1:Y:S01]  /*47760*/  S2R R7, SR_TID.X ;  /* 0x0000000000077919 */ /* 0x000e620000002100 */
[----:B0-----:R-:W-:-:S05]  /*47770*/  LOP3.LUT R9, R9, 0x3f, RZ, 0xc0, !PT ;  /* 0x0000003f09097812 */ /* 0x001fca00078ec0ff */
[----:B------:R-:W-:-:S05]  /*47780*/  IMAD.SHL.U32 R9, R9, 0x2, RZ ;  /* 0x0000000209097824 */ /* 0x000fca00078e00ff */
[----:B------:R-:W-:Y:S02]  /*47790*/  LOP3.LUT R9, R9, 0x20, RZ, 0x3c, !PT ;  /* 0x0000002009097812 */ /* 0x000fe400078e3cff */
[----:B-1----:R-:W-:-:S03]  /*477a0*/  LOP3.LUT R7, R7, 0x3f, RZ, 0xc0, !PT ;  /* 0x0000003f07077812 */ /* 0x002fc600078ec0ff */
[----:B------:R-:W-:Y:S01]  /*477b0*/  STS.U16 [R9+0xdd00], R2 ;  /* 0x00dd000209007388 */ /* 0x000fe20000000400 */
[----:B------:R-:W-:Y:S02]  /*477c0*/  STS.U16 [R9+0xe100], R11 ;  /* 0x00e1000b09007388 */ /* 0x000fe40000000400 */
[----:B------:R-:W-:Y:S02]  /*477d0*/  STS.U16 [R9+0xe500], R10 ;  /* 0x00e5000a09007388 */ /* 0x000fe40000000400 */
[----:B------:R-:W-:Y:S01]  /*477e0*/  STS.U16 [R9+0xe900], R16 ;  /* 0x00e9001009007388 */ /* 0x000fe20000000400 */
[----:B------:R-:W-:Y:S01]  /*477f0*/  STS.U16 [R9+0xed00], R6 ;  /* 0x00ed000609007388 */ /* 0x000fe20000000400 */
[----:B------:R-:W-:Y:S03]  /*47800*/  STS.U16 [R9+0xf100], R18 ;  /* 0x00f1001209007388 */ /* 0x000fe60000000400 */
[----:B--2---:R-:W-:Y:S04]  /*47810*/  STL [R1+0x21f4], R21 ;  /* 0x0021f41501007387 */ /* 0x004fe80000100800 */
[----:B---3--:R-:W-:Y:S04]  /*47820*/  STL [R1+0x21f8], R23 ;  /* 0x0021f81701007387 */ /* 0x008fe80000100800 */
[----:B------:R-:W-:Y:S04]  /*47830*/  STL [R1+0x21fc], R25 ;  /* 0x0021fc1901007387 */ /* 0x000fe80000100800 */
[----:B----4-:R-:W-:Y:S01]  /*47840*/  STS.U16 [R9+0xf500], R8 ;  /* 0x00f5000809007388 */ /* 0x010fe20000000400 */
[----:B------:R-:W-:Y:S02]  /*47850*/  STS.U16 [R9+0xf900], R4 ;  /* 0x00f9000409007388 */ /* 0x000fe40000000400 */
[----:B------:R0:W-:Y:S01]  /*47860*/  STS.U16 [R9+0xfd00], R5 ;  /* 0x00fd000509007388 */ /* 0x0001e20000000400 */
[----:B------:R-:W-:Y:S01]  /*47870*/  STL [R1+0x2200], R27 ;  /* 0x0022001b01007387 */ /* 0x000fe20000100800 */
[----:B------:R-:W-:Y:S02]  /*47880*/  STL [R1+0x17e8], R0 ;  /* 0x0017e80001007387 */ /* 0x000fe40000100800 */
[----:B------:R-:W-:Y:S01]  /*47890*/  STL [R1+0x17e4], R3 ;  /* 0x0017e40301007387 */ /* 0x000fe20000100800 */
[----:B------:R-:W-:Y:S01]  /*478a0*/  STL [R1+0x2204], R29 ;  /* 0x0022041d01007387 */ /* 0x000fe20000100800 */
[----:B------:R-:W-:Y:S03]  /*478b0*/  STL [R1+0x2274], R7 ;  /* 0x0022740701007387 */ /* 0x000fe60000100800 */
[----:B0-----:R-:W2:Y:S04]  /*478c0*/  LDL.LU R5, [R1+0x680] ;  /* 0x0006800001057983 */ /* 0x001ea80000300800 */
[----:B--2---:R0:W-:Y:S04]  /*478d0*/  STL [R1+0x2280], R5 ;  /* 0x0022800501007387 */ /* 0x0041e80000100800 */
[----:B0-----:R-:W2:Y:S04]  /*478e0*/  LDL.LU R5, [R1+0x694] ;  /* 0x0006940001057983 */ /* 0x001ea80000300800 */
[----:B--2---:R0:W-:Y:S04]  /*478f0*/  STL [R1+0x2284], R5 ;  /* 0x0022840501007387 */ /* 0x0041e80000100800 */
[----:B0-----:R-:W2:Y:S01]  /*47900*/  LDL.LU R5, [R1+0x6a8] ;  /* 0x0006a80001057983 */ /* 0x001ea20000300800 */
[----:B------:R-:W-:-:S03]  /*47910*/  IMAD.SHL.U32 R6, R7, 0x2, RZ ;  /* 0x0000000207067824 */ /* 0x000fc600078e00ff */
[----:B--2---:R0:W-:Y:S04]  /*47920*/  STL [R1+0x2288], R5 ;  /* 0x0022880501007387 */ /* 0x0041e80000100800 */
[----:B0-----:R-:W2:Y:S01]  /*47930*/  LDL.LU R5, [R1+0x6bc] ;  /* 0x0006bc0001057983 */ /* 0x001ea20000300800 */
[----:B------:R-:W3:Y:S02]  /*47940*/  LDL.LU R4, [R1+0x66c] ;  /* 0x00066c0001047983 */ /* 0x000ee40000300800 */
[----:B------:R-:W4:Y:S02]  /*47950*/  LDL.LU R7, [R1+0x658] ;  /* 0x0006580001077983 */ /* 0x000f240000300800 */
[----:B------:R-:W3:Y:S01]  /*47960*/  LDL.LU R29, [R1+0x644] ;  /* 0x00064400011d7983 */ /* 0x000ee20000300800 */
        /* <DEDUP_REMOVED lines=17> */
[----:B------:R-:W3:Y:S01]  /*47a80*/  LDL.LU R2, [R1+0x2dc] ;  /* 0x0002dc0001027983 */ /* 0x000ee20000300800 */
[----:B------:R-:W-:Y:S01]  /*47a90*/  LOP3.LUT R6, R6, 0x30, RZ, 0x3c, !PT ;  /* 0x0000003006067812 */ /* 0x000fe200078e3cff */
[----:B------:R-:W3:Y:S01]  /*47aa0*/  LDL.LU R11, [R1+0x2c8] ;  /* 0x0002c800010b7983 */ /* 0x000ee20000300800 */
[----:B------:R-:W3:Y:S01]  /*47ab0*/  LDL.LU R10, [R1+0x2b4] ;  /* 0x0002b400010a7983 */ /* 0x000ee20000300800 */
[----:B------:R-:W3:Y:S02]  /*47ac0*/  LDL.LU R16, [R1+0x2a0] ;  /* 0x0002a00001107983 */ /* 0x000ee40000300800 */
[----:B------:R-:W3:Y:S02]  /*47ad0*/  LDL.LU R18, [R1+0x28c] ;  /* 0x00028c0001127983 */ /* 0x000ee40000300800 */
[----:B------:R-:W3:Y:S01]  /*47ae0*/  LDL.LU R8, [R1+0x278] ;  /* 0x0002780001087983 */ /* 0x000ee20000300800 */
[----:B------:R-:W3:Y:S04]  /*47af0*/  LDL.LU R9, [R1+0x264] ;  /* 0x0002640001097983 */ /* 0x000ee80000300800 */
[----:B--2---:R0:W-:Y:S04]  /*47b00*/  STS.U16 [R6+0x180], R5 ;  /* 0x0001800506007388 */ /* 0x0041e80000000400 */
[----:B0-----:R-:W2:Y:S04]  /*47b10*/  LDL.LU R5, [R1+0x2288] ;  /* 0x0022880001057983 */ /* 0x001ea80000300800 */
[----:B--2---:R0:W-:Y:S04]  /*47b20*/  STS.U16 [R6+0x580], R5 ;  /* 0x0005800506007388 */ /* 0x0041e80000000400 */
[----:B0-----:R-:W2:Y:S04]  /*47b30*/  LDL.LU R5, [R1+0x2284] ;  /* 0x0022840001057983 */ /* 0x001ea80000300800 */
[----:B--2---:R0:W-:Y:S04]  /*47b40*/  STS.U16 [R6+0x980], R5 ;  /* 0x0009800506007388 */ /* 0x0041e80000000400 */
[----:B0-----:R-:W2:Y:S04]  /*47b50*/  LDL.LU R5, [R1+0x2280] ;  /* 0x0022800001057983 */ /* 0x001ea80000300800 */
[----:B--2---:R-:W-:Y:S01]  /*47b60*/  STS.U16 [R6+0xd80], R5 ;  /* 0x000d800506007388 */ /* 0x004fe20000000400 */
[----:B---3--:R-:W-:Y:S02]  /*47b70*/  STS.U16 [R6+0x1180], R4 ;  /* 0x0011800406007388 */ /* 0x008fe40000000400 */
[----:B----4-:R-:W-:Y:S02]  /*47b80*/  STS.U16 [R6+0x1580], R7 ;  /* 0x0015800706007388 */ /* 0x010fe40000000400 */
[----:B------:R-:W-:Y:S01]  /*47b90*/  STS.U16 [R6+0x1980], R29 ;  /* 0x0019801d06007388 */ /* 0x000fe20000000400 */
[----:B------:R-:W-:Y:S01]  /*47ba0*/  STS.U16 [R6+0x1d80], R14 ;  /* 0x001d800e06007388 */ /* 0x000fe20000000400 */
[----:B------:R-:W-:Y:S02]  /*47bb0*/  STS.U16 [R6+0x2180], R15 ;  /* 0x0021800f06007388 */ /* 0x000fe40000000400 */
[----:B------:R-:W-:Y:S02]  /*47bc0*/  STS.U16 [R6+0x2580], R3 ;  /* 0x0025800306007388 */ /* 0x000fe40000000400 */
        /* <DEDUP_REMOVED lines=21> */
[----:B0-----:R-:W2:Y:S01]  /*47d20*/  LDL.LU R18, [R1+0x250] ;  /* 0x0002500001127983 */ /* 0x001ea20000300800 */
[----:B------:R-:W3:Y:S02]  /*47d30*/  LDL.LU R7, [R1+0x214] ;  /* 0x0002140001077983 */ /* 0x000ee40000300800 */
[----:B------:R-:W-:Y:S02]  /*47d40*/  STS.U16 [R6+0x7580], R8 ;  /* 0x0075800806007388 */ /* 0x000fe40000000400 */
[----:B------:R-:W-:Y:S01]  /*47d50*/  STS.U16 [R6+0x7980], R9 ;  /* 0x0079800906007388 */ /* 0x000fe20000000400 */
[----:B---3--:R0:W-:Y:S04]  /*47d60*/  STL [R1+0x2278], R7 ;  /* 0x0022780701007387 */ /* 0x0081e80000100800 */
[----:B0-----:R-:W3:Y:S01]  /*47d70*/  LDL.LU R7, [R1+0x228] ;  /* 0x0002280001077983 */ /* 0x001ee20000300800 */
[----:B------:R-:W4:Y:S02]  /*47d80*/  LDL.LU R8, [R1+0x200] ;  /* 0x0002000001087983 */ /* 0x000f240000300800 */
        /* <DEDUP_REMOVED lines=25> */
[----:B--2---:R0:W-:Y:S04]  /*47f20*/  STS.U16 [R6+0x7d80], R18 ;  /* 0x007d801206007388 */ /* 0x0041e80000000400 */
[----:B0-----:R-:W2:Y:S04]  /*47f30*/  LDL.LU R18, [R1+0x227c] ;  /* 0x00227c0001127983 */ /* 0x001ea80000300800 */
[----:B--2---:R0:W-:Y:S01]  /*47f40*/  STS.U16 [R6+0x8180], R18 ;  /* 0x0081801206007388 */ /* 0x0041e20000000400 */
[----:B---3--:R1:W-:Y:S03]  /*47f50*/  STS.U16 [R6+0x8580], R7 ;  /* 0x0085800706007388 */ /* 0x0083e60000000400 */
[----:B0-----:R-:W2:Y:S01]  /*47f60*/  LDL.LU R18, [R1+0xc] ;  /* 0x00000c0001127983 */ /* 0x001ea20000300800 */
[----:B-1----:R-:W3:Y:S03]  /*47f70*/  LDL.LU R7, [R1+0x2278] ;  /* 0x0022780001077983 */ /* 0x002ee60000300800 */
[----:B---3--:R0:W-:Y:S01]  /*47f80*/  STS.U16 [R6+0x8980], R7 ;  /* 0x0089800706007388 */ /* 0x0081e20000000400 */
[----:B----4-:R1:W-:Y:S02]  /*47f90*/  STS.U16 [R6+0x8d80], R8 ;  /* 0x008d800806007388 */ /* 0x0103e40000000400 */
[----:B------:R3:W-:Y:S02]  /*47fa0*/  STS.U16 [R6+0x9180], R9 ;  /* 0x0091800906007388 */ /* 0x0007e40000000400 */
        /* <DEDUP_REMOVED lines=22> */
[----:B0-----:R-:W4:Y:S01]  /*48110*/  LDL.LU R7, [R1+0x2274] ;  /* 0x0022740001077983 */ /* 0x001f220000300800 */
[----:B------:R-:W-:Y:S02]  /*48120*/  STS.U16 [R6+0xed80], R10 ;  /* 0x00ed800a06007388 */ /* 0x000fe40000000400 */
[----:B-1----:R-:W4:Y:S02]  /*48130*/  LDL.LU R8, [R1+0x2270] ;  /* 0x0022700001087983 */ /* 0x002f240000300800 */
[----:B------:R-:W-:Y:S01]  /*48140*/  STS.U16 [R6+0xf180], R16 ;  /* 0x00f1801006007388 */ /* 0x000fe20000000400 */
[----:B---3--:R-:W3:Y:S04]  /*48150*/  LDL.LU R9, [R1+0x226c] ;  /* 0x00226c0001097983 */ /* 0x008ee80000300800 */
[----:B--2---:R0:W-:Y:S04]  /*48160*/  STS.U16 [R6+0xf580], R18 ;  /* 0x00f5801206007388 */ /* 0x0041e80000000400 */
[----:B0-----:R-:W2:Y:S01]  /*48170*/  LDL.LU R18, [R1+0x6b8] ;  /* 0x0006b80001127983 */ /* 0x001ea20000300800 */
[----:B------:R-:W2:Y:S03]  /*48180*/  LDL.LU R5, [R1+0x668] ;  /* 0x0006680001057983 */ /* 0x000ea60000300800 */
[----:B--2---:R0:W-:Y:S04]  /*48190*/  STL [R1+0x2268], R5 ;  /* 0x0022680501007387 */ /* 0x0041e80000100800 */
[----:B0-----:R-:W2:Y:S01]  /*481a0*/  LDL.LU R5, [R1+0x6a4] ;  /* 0x0006a40001057983 */ /* 0x001ea20000300800 */
[----:B------:R-:W2:Y:S02]  /*481b0*/  LDL.LU R4, [R1+0x654] ;  /* 0x0006540001047983 */ /* 0x000ea40000300800 */
[----:B------:R-:W2:Y:S02]  /*481c0*/  LDL.LU R29, [R1+0x640] ;  /* 0x00064000011d7983 */ /* 0x000ea40000300800 */
[----:B------:R-:W2:Y:S01]  /*481d0*/  LDL.LU R14, [R1+0x62c] ;  /* 0x00062c00010e7983 */ /* 0x000ea20000300800 */
[----:B------:R-:W2:Y:S01]  /*481e0*/  LDL.LU R15, [R1+0x618] ;  /* 0x00061800010f7983 */ /* 0x000ea20000300800 */
        /* <DEDUP_REMOVED lines=10> */
[----:B------:R-:W2:Y:S02]  /*48290*/  LDL.LU R22, [R1+0x33c] ;  /* 0x00033c0001167983 */ /* 0x000ea40000300800 */
[----:B----4-:R-:W-:Y:S01]  /*482a0*/  IMAD.SHL.U32 R0, R7, 0x2, RZ ;  /* 0x0000000207007824 */ /* 0x010fe200078e00ff */
[----:B------:R-:W4:Y:S01]  /*482b0*/  LDL.LU R24, [R1+0x328] ;  /* 0x0003280001187983 */ /* 0x000f220000300800 */
[----:B------:R-:W4:Y:S02]  /*482c0*/  LDL.LU R26, [R1+0x314] ;  /* 0x00031400011a7983 */ /* 0x000f240000300800 */
[----:B------:R-:W4:Y:S02]  /*482d0*/  LDL.LU R28, [R1+0x300] ;  /* 0x00030000011c7983 */ /* 0x000f240000300800 */
[----:B------:R-:W4:Y:S01]  /*482e0*/  LDL.LU R2, [R1+0x2ec] ;  /* 0x0002ec0001027983 */ /* 0x000f220000300800 */
[----:B------:R-:W4:Y:S04]  /*482f0*/  LDL.LU R11, [R1+0x2d8] ;  /* 0x0002d800010b7983 */ /* 0x000f280000300800 */
[----:B---3--:R0:W-:Y:S01]  /*48300*/  STS.U16 [R6+0xf980], R9 ;  /* 0x00f9800906007388 */ /* 0x0081e20000000400 */
[----:B------:R-:W-:Y:S01]  /*48310*/  LOP3.LUT R0, R0, 0x40, RZ, 0x3c, !PT ;  /* 0x0000004000007812 */ /* 0x000fe200078e3cff */
[----:B------:R1:W-:Y:S02]  /*48320*/  STS.U16 [R6+0xfd80], R8 ;  /* 0x00fd800806007388 */ /* 0x0003e40000000400 */
[----:B0-----:R-:W3:Y:S01]  /*48330*/  LDL.LU R9, [R1+0x67c] ;  /* 0x00067c0001097983 */ /* 0x001ee20000300800 */
[----:B-1----:R-:W3:Y:S02]  /*48340*/  LDL.LU R8, [R1+0x690] ;  /* 0x0006900001087983 */ /* 0x002ee40000300800 */
[----:B------:R-:W4:Y:S02]  /*48350*/  LDL.LU R10, [R1+0x2c4] ;  /* 0x0002c400010a7983 */ /* 0x000f240000300800 */
[----:B------:R-:W4:Y:S01]  /*48360*/  LDL.LU R16, [R1+0x2b0] ;  /* 0x0002b00001107983 */ /* 0x000f220000300800 */
[----:B------:R-:W4:Y:S04]  /*48370*/  LDL.LU R6, [R1+0x29c] ;  /* 0x00029c0001067983 */ /* 0x000f280000300800 */
[----:B------:R0:W-:Y:S01]  /*48380*/  STS.U16 [R0+0x200], R18 ;  /* 0x0002001200007388 */ /* 0x0001e20000000400 */
[----:B------:R-:W4:Y:S03]  /*48390*/  LDL.LU R7, [R1+0x288] ;  /* 0x0002880001077983 */ /* 0x000f260000300800 */
[----:B0-----:R-:W4:Y:S04]  /*483a0*/  LDL.LU R18, [R1+0x274] ;  /* 0x0002740001127983 */ /* 0x001f280000300800 */
[----:B--2---:R0:W-:Y:S04]  /*483b0*/  STS.U16 [R0+0x600], R5 ;  /* 0x0006000500007388 */ /* 0x0041e80000000400 */
[----:B0-----:R-:W2:Y:S04]  /*483c0*/  LDL.LU R5, [R1+0x2268] ;  /* 0x0022680001057983 */ /* 0x001ea80000300800 */
[----:B---3--:R-:W-:Y:S01]  /*483d0*/  STS.U16 [R0+0xa00], R8 ;  /* 0x000a000800007388 */ /* 0x008fe20000000400 */
[----:B------:R-:W-:Y:S03]  /*483e0*/  STS.U16 [R0+0xe00], R9 ;  /* 0x000e000900007388 */ /* 0x000fe60000000400 */
[----:B--2---:R-:W-:Y:S01]  /*483f0*/  STS.U16 [R0+0x1200], R5 ;  /* 0x0012000500007388 */ /* 0x004fe20000000400 */
        /* <DEDUP_REMOVED lines=15> */
[----:B----4-:R-:W-:Y:S01]  /*484f0*/  STS.U16 [R0+0x5200], R24 ;  /* 0x0052001800007388 */ /* 0x010fe20000000400 */
[----:B------:R-:W-:Y:S02]  /*48500*/  STS.U16 [R0+0x5600], R26 ;  /* 0x0056001a00007388 */ /* 0x000fe40000000400 */
[----:B------:R-:W-:Y:S02]  /*48510*/  STS.U16 [R0+0x5a00], R28 ;  /* 0x005a001c00007388 */ /* 0x000fe40000000400 */
[----:B------:R-:W-:Y:S01]  /*48520*/  STS.U16 [R0+0x5e00], R2 ;  /* 0x005e000200007388 */ /* 0x000fe20000000400 */
[----:B------:R0:W-:Y:S01]  /*48530*/  STS.U16 [R0+0x6200], R11 ;  /* 0x0062000b00007388 */ /* 0x0001e20000000400 */
[----:B------:R1:W-:Y:S02]  /*48540*/  STS.U16 [R0+0x6600], R10 ;  /* 0x0066000a00007388 */ /* 0x0003e40000000400 */
[----:B------:R-:W-:Y:S02]  /*48550*/  STS.U16 [R0+0x6a00], R16 ;  /* 0x006a001000007388 */ /* 0x000fe40000000400 */
[----:B------:R2:W-:Y:S01]  /*48560*/  STS.U16 [R0+0x6e00], R6 ;  /* 0x006e000600007388 */ /* 0x0005e20000000400 */
[----:B0-----:R-:W3:Y:S01]  /*48570*/  LDL.LU R11, [R1+0x260] ;  /* 0x00026000010b7983 */ /* 0x001ee20000300800 */
[----:B-1----:R-:W4:Y:S02]  /*48580*/  LDL.LU R10, [R1+0x24c] ;  /* 0x00024c00010a7983 */ /* 0x002f240000300800 */
[----:B--2---:R-:W2:Y:S01]  /*48590*/  LDL.LU R6, [R1+0x224] ;  /* 0x0002240001067983 */ /* 0x004ea20000300800 */
[----:B------:R-:W-:Y:S01]  /*485a0*/  STS.U16 [R0+0x7200], R7 ;  /* 0x0072000700007388 */ /* 0x000fe20000000400 */
[----:B------:R-:W-:Y:S03]  /*485b0*/  STS.U16 [R0+0x7600], R18 ;  /* 0x0076001200007388 */ /* 0x000fe60000000400 */
        /* <DEDUP_REMOVED lines=25> */
[----:B------:R-:W2:Y:S04]  /*48750*/  LDL.LU R28, [R1+0x50] ;  /* 0x00005000011c7983 */ /* 0x000ea80000300800 */
[----:B---3--:R0:W-:Y:S01]  /*48760*/  STS.U16 [R0+0x7a00], R11 ;  /* 0x007a000b00007388 */ /* 0x0081e20000000400 */
[----:B------:R-:W3:Y:S02]  /*48770*/  LDL.LU R2, [R1+0x4c] ;  /* 0x00004c0001027983 */ /* 0x000ee40000300800 */
[----:B----4-:R1:W-:Y:S01]  /*48780*/  STS.U16 [R0+0x7e00], R10 ;  /* 0x007e000a00007388 */ /* 0x0103e20000000400 */
[----:B0-----:R-:W4:Y:S01]  /*48790*/  LDL.LU R11, [R1+0x40] ;  /* 0x00004000010b7983 */ /* 0x001f220000300800 */
[----:B-1----:R-:W3:Y:S03]  /*487a0*/  LDL.LU R10, [R1+0x18] ;  /* 0x00001800010a7983 */ /* 0x002ee60000300800 */
[----:B--2---:R0:W-:Y:S04]  /*487b0*/  STS.U16 [R0+0x8200], R6 ;  /* 0x0082000600007388 */ /* 0x0041e80000000400 */
[----:B0-----:R-:W2:Y:S04]  /*487c0*/  LDL.LU R6, [R1+0x2264] ;  /* 0x0022640001067983 */ /* 0x001ea80000300800 */
[----:B--2---:R0:W-:Y:S01]  /*487d0*/  STS.U16 [R0+0x8600], R6 ;  /* 0x0086000600007388 */ /* 0x0041e20000000400 */
[----:B------:R1:W-:Y:S02]  /*487e0*/  STS.U16 [R0+0x8a00], R7 ;  /* 0x008a000700007388 */ /* 0x0003e40000000400 */
[----:B------:R2:W-:Y:S02]  /*487f0*/  STS.U16 [R0+0x8e00], R18 ;  /* 0x008e001200007388 */ /* 0x0005e40000000400 */
[----:B------:R3:W-:Y:S01]  /*48800*/  STS.U16 [R0+0x9200], R8 ;  /* 0x0092000800007388 */ /* 0x0007e20000000400 */
[----:B0-----:R-:W4:Y:S01]  /*48810*/  LDL.LU R6, [R1+0x2260] ;  /* 0x0022600001067983 */ /* 0x001f220000300800 */
[----:B-1----:R-:W4:Y:S02]  /*48820*/  LDL.LU R7, [R1+0x225c] ;  /* 0x00225c0001077983 */ /* 0x002f240000300800 */
[----:B--2---:R-:W2:Y:S02]  /*48830*/  LDL.LU R18, [R1+0x2258] ;  /* 0x0022580001127983 */ /* 0x004ea40000300800 */
[----:B---3--:R-:W3:Y:S01]  /*48840*/  LDL.LU R8, [R1+0x650] ;  /* 0x0006500001087983 */ /* 0x008ee20000300800 */
        /* <DEDUP_REMOVED lines=16> */
[----:B---3--:R0:W-:Y:S04]  /*48950*/  STL [R1+0x2250], R8 ;  /* 0x0022500801007387 */ /* 0x0081e80000100800 */
[----:B0-----:R-:W3:Y:S04]  /*48960*/  LDL.LU R8, [R1+0x6b4] ;  /* 0x0006b40001087983 */ /* 0x001ee80000300800 */
[----:B------:R-:W-:Y:S01]  /*48970*/  STS.U16 [R0+0xd600], R22 ;  /* 0x00d6001600007388 */ /* 0x000fe20000000400 */
[----:B------:R0:W-:Y:S03]  /*48980*/  STS.U16 [R0+0xda00], R16 ;  /* 0x00da001000007388 */ /* 0x0001e60000000400 */
[----:B0-----:R-:W0:Y:S01]  /*48990*/  S2R R16, SR_TID.X ;  /* 0x0000000000107919 */ /* 0x001e220000002100 */
[----:B------:R-:W-:Y:S02]  /*489a0*/  STS.U16 [R0+0xde00], R24 ;  /* 0x00de001800007388 */ /* 0x000fe40000000400 */
[----:B------:R-:W-:Y:S02]  /*489b0*/  STS.U16 [R0+0xe200], R26 ;  /* 0x00e2001a00007388 */ /* 0x000fe40000000400 */
[----:B------:R-:W-:Y:S01]  /*489c0*/  STS.U16 [R0+0xe600], R28 ;  /* 0x00e6001c00007388 */ /* 0x000fe20000000400 */
[----:B------:R-:W-:Y:S01]  /*489d0*/  STS.U16 [R0+0xea00], R2 ;  /* 0x00ea000200007388 */ /* 0x000fe20000000400 */
[----:B----4-:R-:W-:Y:S02]  /*489e0*/  STS.U16 [R0+0xee00], R11 ;  /* 0x00ee000b00007388 */ /* 0x010fe40000000400 */
[----:B------:R1:W-:Y:S01]  /*489f0*/  STS.U16 [R0+0xf200], R10 ;  /* 0x00f2000a00007388 */ /* 0x0003e20000000400 */
[----:B0-----:R-:W-:-:S05]  /*48a00*/  LOP3.LUT R12, R16, 0x3f, RZ, 0xc0, !PT ;  /* 0x0000003f100c7812 */ /* 0x001fca00078ec0ff */
[----:B-1----:R-:W-:Y:S01]  /*48a10*/  IMAD.SHL.U32 R10, R12, 0x2, RZ ;  /* 0x000000020c0a7824 */ /* 0x002fe200078e00ff */
[----:B---3--:R0:W-:Y:S01]  /*48a20*/  STL [R1+0x2254], R8 ;  /* 0x0022540801007387 */ /* 0x0081e20000100800 */
        /* <DEDUP_REMOVED lines=10> */
[----:B0-----:R-:W-:Y:S01]  /*48ad0*/  LOP3.LUT R8, R16, 0x3f, RZ, 0xc0, !PT ;  /* 0x0000003f10087812 */ /* 0x001fe200078ec0ff */
[----:B------:R-:W3:Y:S01]  /*48ae0*/  LDL.LU R23, [R1+0x374] ;  /* 0x0003740001177983 */ /* 0x000ee20000300800 */
[----:B------:R-:W3:Y:S02]  /*48af0*/  LDL.LU R21, [R1+0x360] ;  /* 0x0003600001157983 */ /* 0x000ee40000300800 */
[----:B------:R-:W3:Y:S02]  /*48b00*/  LDL.LU R19, [R1+0x34c] ;  /* 0x00034c0001137983 */ /* 0x000ee40000300800 */
[----:B------:R-:W3:Y:S01]  /*48b10*/  LDL.LU R17, [R1+0x338] ;  /* 0x0003380001117983 */ /* 0x000ee20000300800 */
[----:B------:R-:W3:Y:S01]  /*48b20*/  LDL.LU R13, [R1+0x324] ;  /* 0x00032400010d7983 */ /* 0x000ee20000300800 */
[----:B------:R-:W-:-:S02]  /*48b30*/  IMAD.SHL.U32 R8, R8, 0x2, RZ ;  /* 0x0000000208087824 */ /* 0x000fc400078e00ff */
[----:B------:R-:W3:Y:S02]  /*48b40*/  LDL.LU R20, [R1+0x310] ;  /* 0x0003100001147983 */ /* 0x000ee40000300800 */
[----:B------:R-:W3:Y:S01]  /*48b50*/  LDL.LU R22, [R1+0x2fc] ;  /* 0x0002fc0001167983 */ /* 0x000ee20000300800 */
[----:B------:R-:W3:Y:S01]  /*48b60*/  LDL.LU R24, [R1+0x2e8] ;  /* 0x0002e80001187983 */ /* 0x000ee20000300800 */
[----:B------:R-:W3:Y:S02]  /*48b70*/  LDL.LU R26, [R1+0x2d4] ;  /* 0x0002d400011a7983 */ /* 0x000ee40000300800 */
[----:B------:R-:W3:Y:S01]  /*48b80*/  LDL.LU R2, [R1+0x2c0] ;  /* 0x0002c00001027983 */ /* 0x000ee20000300800 */
[----:B------:R-:W-:Y:S01]  /*48b90*/  LOP3.LUT R8, R8, 0x40, RZ, 0x3c, !PT ;  /* 0x0000004008087812 */ /* 0x000fe200078e3cff */
[----:B------:R-:W3:Y:S01]  /*48ba0*/  LDL.LU R28, [R1+0x2ac] ;  /* 0x0002ac00011c7983 */ /* 0x000ee20000300800 */
[----:B------:R-:W3:Y:S02]  /*48bb0*/  LDL.LU R11, [R1+0x298] ;  /* 0x00029800010b7983 */ /* 0x000ee40000300800 */
[----:B------:R-:W3:Y:S02]  /*48bc0*/  LDL.LU R16, [R1+0x284] ;  /* 0x0002840001107983 */ /* 0x000ee40000300800 */
[----:B------:R0:W-:Y:S01]  /*48bd0*/  STL [R1+0x2244], R12 ;  /* 0x0022440c01007387 */ /* 0x0001e20000100800 */
[----:B--2---:R1:W-:Y:S01]  /*48be0*/  STS.U16 [R8+0xf600], R18 ;  /* 0x00f6001208007388 */ /* 0x0043e20000000400 */
[----:B------:R2:W-:Y:S02]  /*48bf0*/  STS.U16 [R8+0xfa00], R7 ;  /* 0x00fa000708007388 */ /* 0x0005e40000000400 */
[----:B------:R2:W-:Y:S01]  /*48c00*/  STS.U16 [R8+0xfe00], R6 ;  /* 0x00fe000608007388 */ /* 0x0005e20000000400 */
[----:B0-----:R-:W3:Y:S01]  /*48c10*/  LDL.LU R12, [R1+0x664] ;  /* 0x00066400010c7983 */ /* 0x001ee20000300800 */
[----:B-1----:R-:W3:Y:S02]  /*48c20*/  LDL.LU R18, [R1+0x678] ;  /* 0x0006780001127983 */ /* 0x002ee40000300800 */
[----:B--2---:R-:W2:Y:S02]  /*48c30*/  LDL.LU R7, [R1+0x68c] ;  /* 0x00068c0001077983 */ /* 0x004ea40000300800 */
[----:B------:R-:W2:Y:S01]  /*48c40*/  LDL.LU R8, [R1+0x2254] ;  /* 0x0022540001087983 */ /* 0x000ea20000300800 */
[----:B------:R-:W-:Y:S01]  /*48c50*/  LOP3.LUT R10, R10, 0x50, RZ, 0x3c, !PT ;  /* 0x000000500a0a7812 */ /* 0x000fe200078e3cff */
[----:B------:R-:W3:Y:S04]  /*48c60*/  LDL.LU R6, [R1+0x6a0] ;  /* 0x0006a00001067983 */ /* 0x000ee80000300800 */
[----:B--2---:R0:W-:Y:S04]  /*48c70*/  STS.U16 [R10+0x280], R8 ;  /* 0x000280080a007388 */ /* 0x0041e80000000400 */
[----:B0-----:R-:W2:Y:S01]  /*48c80*/  LDL.LU R8, [R1+0x2250] ;  /* 0x0022500001087983 */ /* 0x001ea20000300800 */
[----:B---3--:R-:W-:Y:S02]  /*48c90*/  STS.U16 [R10+0x680], R6 ;  /* 0x000680060a007388 */ /* 0x008fe40000000400 */
[----:B------:R-:W-:Y:S02]  /*48ca0*/  STS.U16 [R10+0xa80], R7 ;  /* 0x000a80070a007388 */ /* 0x000fe40000000400 */
[----:B------:R-:W-:Y:S01]  /*48cb0*/  STS.U16 [R10+0xe80], R18 ;  /* 0x000e80120a007388 */ /* 0x000fe20000000400 */
[----:B------:R-:W-:Y:S04]  /*48cc0*/  STS.U16 [R10+0x1280], R12 ;  /* 0x0012800c0a007388 */ /* 0x000fe80000000400 */
[----:B--2---:R-:W-:Y:S01]  /*48cd0*/  STS.U16 [R10+0x1680], R8 ;  /* 0x001680080a007388 */ /* 0x004fe20000000400 */
[----:B------:R-:W-:Y:S02]  /*48ce0*/  STS.U16 [R10+0x1a80], R9 ;  /* 0x001a80090a007388 */ /* 0x000fe40000000400 */
        /* <DEDUP_REMOVED lines=18> */
[----:B------:R0:W-:Y:S04]  /*48e10*/  STS.U16 [R10+0x6680], R2 ;  /* 0x006680020a007388 */ /* 0x0001e80000000400 */
[----:B0-----:R-:W2:Y:S01]  /*48e20*/  LDL.LU R2, [R1+0x270] ;  /* 0x0002700001027983 */ /* 0x001ea20000300800 */
[----:B------:R-:W3:Y:S03]  /*48e30*/  LDL.LU R12, [R1+0x234] ;  /* 0x00023400010c7983 */ /* 0x000ee60000300800 */
[----:B---3--:R0:W-:Y:S04]  /*48e40*/  STL [R1+0x2248], R12 ;  /* 0x0022480c01007387 */ /* 0x0081e80000100800 */
[----:B0-----:R-:W3:Y:S01]  /*48e50*/  LDL.LU R12, [R1+0x248] ;  /* 0x00024800010c7983 */ /* 0x001ee20000300800 */
[----:B------:R-:W-:Y:S02]  /*48e60*/  STS.U16 [R10+0x6a80], R28 ;  /* 0x006a801c0a007388 */ /* 0x000fe40000000400 */
[----:B------:R-:W-:Y:S02]  /*48e70*/  STS.U16 [R10+0x6e80], R11 ;  /* 0x006e800b0a007388 */ /* 0x000fe40000000400 */
[----:B------:R-:W-:Y:S01]  /*48e80*/  STS.U16 [R10+0x7280], R16 ;  /* 0x007280100a007388 */ /* 0x000fe20000000400 */
[----:B---3--:R0:W-:Y:S04]  /*48e90*/  STL [R1+0x224c], R12 ;  /* 0x00224c0c01007387 */ /* 0x0081e80000100800 */
[----:B0-----:R-:W3:Y:S01]  /*48ea0*/  LDL.LU R12, [R1+0x25c] ;  /* 0x00025c00010c7983 */ /* 0x001ee20000300800 */
[----:B------:R-:W4:Y:S02]  /*48eb0*/  LDL.LU R11, [R1+0x220] ;  /* 0x00022000010b7983 */ /* 0x000f240000300800 */
[----:B------:R-:W4:Y:S02]  /*48ec0*/  LDL.LU R6, [R1+0x20c] ;  /* 0x00020c0001067983 */ /* 0x000f240000300800 */
[----:B------:R-:W4:Y:S01]  /*48ed0*/  LDL.LU R7, [R1+0x1f8] ;  /* 0x0001f80001077983 */ /* 0x000f220000300800 */
[----:B------:R-:W4:Y:S01]  /*48ee0*/  LDL.LU R18, [R1+0x1e4] ;  /* 0x0001e40001127983 */ /* 0x000f220000300800 */
        /* <DEDUP_REMOVED lines=20> */
[----:B------:R-:W4:Y:S03]  /*49030*/  LDL.LU R26, [R1+0x24] ;  /* 0x00002400011a7983 */ /* 0x000f260000300800 */
[----:B--2---:R0:W-:Y:S01]  /*49040*/  STS.U16 [R10+0x7680], R2 ;  /* 0x007680020a007388 */ /* 0x0041e20000000400 */
[----:B------:R-:W2:Y:S03]  /*49050*/  LDL.LU R28, [R1+0x20] ;  /* 0x00002000011c7983 */ /* 0x000ea60000300800 */
[----:B0-----:R-:W2:Y:S04]  /*49060*/  LDL.LU R2, [R1+0x1c] ;  /* 0x00001c0001027983 */ /* 0x001ea80000300800 */
[----:B---3--:R0:W-:Y:S04]  /*49070*/  STS.U16 [R10+0x7a80], R12 ;  /* 0x007a800c0a007388 */ /* 0x0081e80000000400 */
[----:B0-----:R-:W3:Y:S04]  /*49080*/  LDL.LU R12, [R1+0x224c] ;  /* 0x00224c00010c7983 */ /* 0x001ee80000300800 */
[----:B---3--:R0:W-:Y:S04]  /*49090*/  STS.U16 [R10+0x7e80], R12 ;  /* 0x007e800c0a007388 */ /* 0x0081e80000000400 */
[----:B0-----:R-:W3:Y:S04]  /*490a0*/  LDL.LU R12, [R1+0x2248] ;  /* 0x00224800010c7983 */ /* 0x001ee80000300800 */
[----:B---3--:R0:W-:Y:S01]  /*490b0*/  STS.U16 [R10+0x8280], R12 ;  /* 0x0082800c0a007388 */ /* 0x0081e20000000400 */
[----:B----4-:R1:W-:Y:S02]  /*490c0*/  STS.U16 [R10+0x8680], R11 ;  /* 0x0086800b0a007388 */ /* 0x0103e40000000400 */
        /* <DEDUP_REMOVED lines=19> */
[----:B0-----:R-:W3:Y:S01]  /*49200*/  LDL.LU R12, [R1+0x2244] ;  /* 0x00224400010c7983 */ /* 0x001ee20000300800 */
[----:B------:R-:W-:Y:S02]  /*49210*/  STS.U16 [R10+0xd680], R20 ;  /* 0x00d680140a007388 */ /* 0x000fe40000000400 */
[----:B-1----:R-:W4:Y:S02]  /*49220*/  LDL.LU R11, [R1+0x2240] ;  /* 0x00224000010b7983 */ /* 0x002f240000300800 */
[----:B------:R0:W-:Y:S02]  /*49230*/  STS.U16 [R10+0xda80], R16 ;  /* 0x00da80100a007388 */ /* 0x0001e40000000400 */
        /* <DEDUP_REMOVED lines=20> */
[----:B------:R0:W-:Y:S04]  /*49380*/  STS.U16 [R10+0xde80], R22 ;  /* 0x00de80160a007388 */ /* 0x0001e80000000400 */
[----:B------:R-:W4:Y:S01]  /*49390*/  LDL.LU R20, [R1+0x334] ;  /* 0x0003340001147983 */ /* 0x000f220000300800 */
[----:B------:R1:W-:Y:S02]  /*493a0*/  STS.U16 [R10+0xe280], R24 ;  /* 0x00e280180a007388 */ /* 0x0003e40000000400 */
[----:B------:R1:W-:Y:S02]  /*493b0*/  STS.U16 [R10+0xe680], R26 ;  /* 0x00e6801a0a007388 */ /* 0x0003e40000000400 */
[----:B--2---:R2:W-:Y:S01]  /*493c0*/  STS.U16 [R10+0xea80], R28 ;  /* 0x00ea801c0a007388 */ /* 0x0045e20000000400 */
[----:B------:R2:W-:Y:S04]  /*493d0*/  STS.U16 [R10+0xee80], R2 ;  /* 0x00ee80020a007388 */ /* 0x0005e80000000400 */
[----:B0-----:R-:W4:Y:S01]  /*493e0*/  LDL.LU R22, [R1+0x320] ;  /* 0x0003200001167983 */ /* 0x001f220000300800 */
[----:B-1----:R-:W4:Y:S02]  /*493f0*/  LDL.LU R24, [R1+0x30c] ;  /* 0x00030c0001187983 */ /* 0x002f240000300800 */
[----:B------:R-:W4:Y:S01]  /*49400*/  LDL.LU R26, [R1+0x2f8] ;  /* 0x0002f800011a7983 */ /* 0x000f220000300800 */
[----:B--2---:R-:W2:Y:S01]  /*49410*/  LDL.LU R28, [R1+0x2e4] ;  /* 0x0002e400011c7983 */ /* 0x004ea20000300800 */
[----:B------:R-:W2:Y:S03]  /*49420*/  LDL.LU R2, [R1+0x2d0] ;  /* 0x0002d00001027983 */ /* 0x000ea60000300800 */
[----:B---3--:R0:W-:Y:S04]  /*49430*/  STS.U16 [R10+0xf280], R16 ;  /* 0x00f280100a007388 */ /* 0x0081e80000000400 */
[----:B0-----:R-:W3:Y:S01]  /*49440*/  LDL.LU R16, [R1+0x223c] ;  /* 0x00223c0001107983 */ /* 0x001ee20000300800 */
[----:B------:R-:W-:-:S03]  /*49450*/  IMAD.SHL.U32 R12, R12, 0x2, RZ ;  /* 0x000000020c0c7824 */ /* 0x000fc600078e00ff */
[----:B---3--:R0:W-:Y:S04]  /*49460*/  STS.U16 [R10+0xf680], R16 ;  /* 0x00f680100a007388 */ /* 0x0081e80000000400 */
[----:B0-----:R-:W3:Y:S04]  /*49470*/  LDL.LU R10, [R1+0x2238] ;  /* 0x00223800010a7983 */ /* 0x001ee80000300800 */
[----:B------:R-:W0:Y:S01]  /*49480*/  S2R R16, SR_TID.X ;  /* 0x0000000000107919 */ /* 0x000e220000002100 */
[----:B------:R-:W-:Y:S02]  /*49490*/  LOP3.LUT R12, R12, 0x60, RZ, 0x3c, !PT ;  /* 0x000000600c0c7812 */ /* 0x000fe400078e3cff */
[----:B0-----:R-:W-:-:S05]  /*494a0*/  LOP3.LUT R16, R16, 0x3f, RZ, 0xc0, !PT ;  /* 0x0000003f10107812 */ /* 0x001fca00078ec0ff */
[----:B------:R-:W-:-:S05]  /*494b0*/  IMAD.SHL.U32 R16, R16, 0x2, RZ ;  /* 0x0000000210107824 */ /* 0x000fca00078e00ff */
[----:B------:R-:W-:-:S05]  /*494c0*/  LOP3.LUT R16, R16, 0x50, RZ, 0x3c, !PT ;  /* 0x0000005010107812 */ /* 0x000fca00078e3cff */
[----:B---3--:R-:W-:Y:S01]  /*494d0*/  STS.U16 [R16+0xfa80], R10 ;  /* 0x00fa800a10007388 */ /* 0x008fe20000000400 */
[----:B----4-:R-:W-:Y:S02]  /*494e0*/  STS.U16 [R16+0xfe80], R11 ;  /* 0x00fe800b10007388 */ /* 0x010fe40000000400 */
        /* <DEDUP_REMOVED lines=17> */
[----:B------:R0:W-:Y:S02]  /*49600*/  STS.U16 [R12+0x4700], R17 ;  /* 0x004700110c007388 */ /* 0x0001e40000000400 */
[----:B0-----:R-:W3:Y:S04]  /*49610*/  LDL.LU R17, [R1+0x280] ;  /* 0x0002800001117983 */ /* 0x001ee80000300800 */
[----:B---3--:R0:W-:Y:S04]  /*49620*/  STL [R1+0x222c], R17 ;  /* 0x00222c1101007387 */ /* 0x0081e80000100800 */
[----:B0-----:R-:W3:Y:S04]  /*49630*/  LDL.LU R17, [R1+0x294] ;  /* 0x0002940001117983 */ /* 0x001ee80000300800 */
[----:B---3--:R0:W-:Y:S04]  /*49640*/  STL [R1+0x2230], R17 ;  /* 0x0022301101007387 */ /* 0x0081e80000100800 */
[----:B0-----:R-:W3:Y:S04]  /*49650*/  LDL.LU R17, [R1+0x2a8] ;  /* 0x0002a80001117983 */ /* 0x001ee80000300800 */
[----:B------:R-:W-:Y:S01]  /*49660*/  STS.U16 [R12+0x4b00], R13 ;  /* 0x004b000d0c007388 */ /* 0x000fe20000000400 */
[----:B------:R-:W-:Y:S02]  /*49670*/  STS.U16 [R12+0x4f00], R20 ;  /* 0x004f00140c007388 */ /* 0x000fe40000000400 */
[----:B------:R-:W-:Y:S02]  /*49680*/  STS.U16 [R12+0x5300], R22 ;  /* 0x005300160c007388 */ /* 0x000fe40000000400 */
[----:B------:R-:W-:Y:S01]  /*49690*/  STS.U16 [R12+0x5700], R24 ;  /* 0x005700180c007388 */ /* 0x000fe20000000400 */
[----:B------:R-:W-:Y:S01]  /*496a0*/  STS.U16 [R12+0x5b00], R26 ;  /* 0x005b001a0c007388 */ /* 0x000fe20000000400 */
[----:B--2---:R-:W-:Y:S02]  /*496b0*/  STS.U16 [R12+0x5f00], R28 ;  /* 0x005f001c0c007388 */ /* 0x004fe40000000400 */
[----:B------:R-:W-:Y:S01]  /*496c0*/  STS.U16 [R12+0x6300], R2 ;  /* 0x006300020c007388 */ /* 0x000fe20000000400 */
[----:B---3--:R0:W-:Y:S04]  /*496d0*/  STL [R1+0x2234], R17 ;  /* 0x0022341101007387 */ /* 0x0081e80000100800 */
        /* <DEDUP_REMOVED lines=28> */
[----:B--2---:R0:W-:Y:S04]  /*498a0*/  STS.U16 [R12+0x6700], R17 ;  /* 0x006700110c007388 */ /* 0x0041e80000000400 */
[----:B0-----:R-:W2:Y:S04]  /*498b0*/  LDL.LU R17, [R1+0x2234] ;  /* 0x0022340001117983 */ /* 0x001ea80000300800 */
[----:B--2---:R0:W-:Y:S04]  /*498c0*/  STS.U16 [R12+0x6b00], R17 ;  /* 0x006b00110c007388 */ /* 0x0041e80000000400 */
[----:B0-----:R-:W2:Y:S04]  /*498d0*/  LDL.LU R17, [R1+0x2230] ;  /* 0x0022300001117983 */ /* 0x001ea80000300800 */
[----:B--2---:R0:W-:Y:S04]  /*498e0*/  STS.U16 [R12+0x6f00], R17 ;  /* 0x006f00110c007388 */ /* 0x0041e80000000400 */
[----:B0-----:R-:W2:Y:S04]  /*498f0*/  LDL.LU R17, [R1+0x222c] ;  /* 0x00222c0001117983 */ /* 0x001ea80000300800 */
[----:B--2---:R0:W-:Y:S01]  /*49900*/  STS.U16 [R12+0x7300], R17 ;  /* 0x007300110c007388 */ /* 0x0041e20000000400 */
[----:B---3--:R1:W-:Y:S02]  /*49910*/  STS.U16 [R12+0x7700], R13 ;  /* 0x0077000d0c007388 */ /* 0x0083e40000000400 */
[----:B----4-:R2:W-:Y:S02]  /*49920*/  STS.U16 [R12+0x7b00], R20 ;  /* 0x007b00140c007388 */ /* 0x0105e40000000400 */
[----:B------:R3:W-:Y:S01]  /*49930*/  STS.U16 [R12+0x7f00], R22 ;  /* 0x007f00160c007388 */ /* 0x0007e20000000400 */
[----:B------:R3:W-:Y:S01]  /*49940*/  STS.U16 [R12+0x8300], R24 ;  /* 0x008300180c007388 */ /* 0x0007e20000000400 */
[----:B------:R3:W-:Y:S03]  /*49950*/  STS.U16 [R12+0x8700], R26 ;  /* 0x0087001a0c007388 */ /* 0x0007e60000000400 */
[----:B0-----:R-:W4:Y:S01]  /*49960*/  LDL.LU R17, [R1+0x2228] ;  /* 0x0022280001117983 */ /* 0x001f220000300800 */
[----:B-1----:R-:W4:Y:S02]  /*49970*/  LDL.LU R13, [R1+0x2224] ;  /* 0x00222400010d7983 */ /* 0x002f240000300800 */
[----:B--2---:R-:W2:Y:S02]  /*49980*/  LDL.LU R20, [R1+0x2220] ;  /* 0x0022200001147983 */ /* 0x004ea40000300800 */
[----:B---3--:R-:W3:Y:S01]  /*49990*/  LDL.LU R22, [R1+0x221c] ;  /* 0x00221c0001167983 */ /* 0x008ee20000300800 */
[----:B------:R-:W2:Y:S01]  /*499a0*/  LDL.LU R24, [R1+0x2218] ;  /* 0x0022180001187983 */ /* 0x000ea20000300800 */
[----:B------:R-:W2:Y:S03]  /*499b0*/  LDL.LU R26, [R1+0x2214] ;  /* 0x00221400011a7983 */ /* 0x000ea60000300800 */
[----:B------:R0:W-:Y:S04]  /*499c0*/  STS.U16 [R12+0x8b00], R2 ;  /* 0x008b00020c007388 */ /* 0x0001e80000000400 */
[----:B0-----:R-:W2:Y:S01]  /*499d0*/  LDL.LU R2, [R1+0x2210] ;  /* 0x0022100001027983 */ /* 0x001ea20000300800 */
        /* <DEDUP_REMOVED lines=20> */
[----:B------:R-:W-:Y:S03]  /*49b20*/  STS.U16 [R12+0xdf00], R28 ;  /* 0x00df001c0c007388 */ /* 0x000fe60000000400 */
[----:B--2---:R0:W-:Y:S04]  /*49b30*/  STS.U16 [R12+0xe300], R2 ;  /* 0x00e300020c007388 */ /* 0x0041e80000000400 */
        /* <DEDUP_REMOVED lines=21> */
[----:B------:R0:W-:Y:S01]  /*49c90*/  STS.U16 [R12+0xe700], R26 ;  /* 0x00e7001a0c007388 */ /* 0x0001e20000000400 */
[----:B------:R1:W-:Y:S02]  /*49ca0*/  STS.U16 [R12+0xeb00], R24 ;  /* 0x00eb00180c007388 */ /* 0x0003e40000000400 */
[----:B---3--:R3:W-:Y:S02]  /*49cb0*/  STS.U16 [R12+0xef00], R22 ;  /* 0x00ef00160c007388 */ /* 0x0087e40000000400 */
[----:B------:R4:W-:Y:S01]  /*49cc0*/  STS.U16 [R12+0xf300], R20 ;  /* 0x00f300140c007388 */ /* 0x0009e20000000400 */
[----:B0-----:R-:W2:Y:S01]  /*49cd0*/  LDL.LU R26, [R1+0x684] ;  /* 0x00068400011a7983 */ /* 0x001ea20000300800 */
[----:B-1----:R-:W2:Y:S02]  /*49ce0*/  LDL.LU R24, [R1+0x698] ;  /* 0x0006980001187983 */ /* 0x002ea40000300800 */
[----:B---3--:R-:W3:Y:S02]  /*49cf0*/  LDL.LU R22, [R1+0x6ac] ;  /* 0x0006ac0001167983 */ /* 0x008ee40000300800 */
[----:B----4-:R-:W4:Y:S01]  /*49d00*/  LDL.LU R12, [R1+0x220c] ;  /* 0x00220c00010c7983 */ /* 0x010f220000300800 */
[----:B------:R-:W0:Y:S02]  /*49d10*/  S2R R3, SR_TID.X ;  /* 0x0000000000037919 */ /* 0x000e240000002100 */
[----:B0-----:R-:W-:-:S05]  /*49d20*/  LOP3.LUT R3, R3, 0x3f, RZ, 0xc0, !PT ;  /* 0x0000003f03037812 */ /* 0x001fca00078ec0ff */
[C---:B------:R-:W-:Y:S02]  /*49d30*/  IMAD.SHL.U32 R20, R3.reuse, 0x2, RZ ;  /* 0x0000000203147824 */ /* 0x040fe400078e00ff */
[----:B------:R-:W-:-:S03]  /*49d40*/  IMAD.SHL.U32 R3, R3, 0x2, RZ ;  /* 0x0000000203037824 */ /* 0x000fc600078e00ff */
[----:B------:R-:W-:Y:S02]  /*49d50*/  LOP3.LUT R20, R20, 0x60, RZ, 0x3c, !PT ;  /* 0x0000006014147812 */ /* 0x000fe400078e3cff */
[----:B------:R-:W-:-:S03]  /*49d60*/  LOP3.LUT R3, R3, 0x70, RZ, 0x3c, !PT ;  /* 0x0000007003037812 */ /* 0x000fc600078e3cff */
[----:B----4-:R-:W-:Y:S01]  /*49d70*/  STS.U16 [R20+0xf700], R12 ;  /* 0x00f7000c14007388 */ /* 0x010fe20000000400 */
[----:B------:R-:W-:Y:S02]  /*49d80*/  STS.U16 [R20+0xfb00], R13 ;  /* 0x00fb000d14007388 */ /* 0x000fe40000000400 */
[----:B------:R-:W-:Y:S02]  /*49d90*/  STS.U16 [R20+0xff00], R17 ;  /* 0x00ff001114007388 */ /* 0x000fe40000000400 */
[----:B---3--:R-:W-:Y:S01]  /*49da0*/  STS.U16 [R3+0x380], R22 ;  /* 0x0003801603007388 */ /* 0x008fe20000000400 */
[----:B--2---:R-:W-:Y:S01]  /*49db0*/  STS.U16 [R3+0x780], R24 ;  /* 0x0007801803007388 */ /* 0x004fe20000000400 */
[----:B------:R-:W-:Y:S02]  /*49dc0*/  STS.U16 [R3+0xb80], R26 ;  /* 0x000b801a03007388 */ /* 0x000fe40000000400 */
        /* <DEDUP_REMOVED lines=12> */
[----:B------:R-:W-:Y:S01]  /*49e90*/  STS.U16 [R3+0x3f80], R14 ;  /* 0x003f800e03007388 */ /* 0x000fe20000000400 */
[----:B0-----:R-:W2:Y:S01]  /*49ea0*/  LDL.LU R2, [R1+0x2cc] ;  /* 0x0002cc0001027983 */ /* 0x001ea20000300800 */
[----:B------:R0:W-:Y:S03]  /*49eb0*/  STS.U16 [R3+0x4380], R15 ;  /* 0x0043800f03007388 */ /* 0x0001e60000000400 */
[----:B0-----:R-:W3:Y:S01]  /*49ec0*/  LDL.LU R15, [R1+0x2b8] ;  /* 0x0002b800010f7983 */ /* 0x001ee20000300800 */
[----:B------:R-:W4:Y:S02]  /*49ed0*/  LDL.LU R29, [R1+0x290] ;  /* 0x00029000011d7983 */ /* 0x000f240000300800 */
[----:B------:R-:W-:Y:S02]  /*49ee0*/  STS.U16 [R3+0x4780], R0 ;  /* 0x0047800003007388 */ /* 0x000fe40000000400 */
[----:B------:R-:W-:Y:S01]  /*49ef0*/  STS.U16 [R3+0x4b80], R27 ;  /* 0x004b801b03007388 */ /* 0x000fe20000000400 */
[----:B------:R-:W-:Y:S01]  /*49f00*/  STS.U16 [R3+0x4f80], R25 ;  /* 0x004f801903007388 */ /* 0x000fe20000000400 */
[----:B------:R-:W-:Y:S02]  /*49f10*/  STS.U16 [R3+0x5380], R23 ;  /* 0x0053801703007388 */ /* 0x000fe40000000400 */
[----:B------:R-:W-:Y:S02]  /*49f20*/  STS.U16 [R3+0x5780], R21 ;  /* 0x0057801503007388 */ /* 0x000fe40000000400 */
[----:B------:R-:W-:Y:S01]  /*49f30*/  STS.U16 [R3+0x5b80], R19 ;  /* 0x005b801303007388 */ /* 0x000fe20000000400 */
[----:B------:R-:W-:Y:S04]  /*49f40*/  STS.U16 [R3+0x5f80], R28 ;  /* 0x005f801c03007388 */ /* 0x000fe80000000400 */
[----:B----4-:R0:W-:Y:S04]  /*49f50*/  STL [R1+0x2208], R29 ;  /* 0x0022081d01007387 */ /* 0x0101e80000100800 */
[----:B0-----:R-:W4:Y:S01]  /*49f60*/  LDL.LU R29, [R1+0x2a4] ;  /* 0x0002a400011d7983 */ /* 0x001f220000300800 */
[----:B------:R-:W4:Y:S02]  /*49f70*/  LDL.LU R27, [R1+0x27c] ;  /* 0x00027c00011b7983 */ /* 0x000f240000300800 */
[----:B------:R-:W4:Y:S02]  /*49f80*/  LDL.LU R25, [R1+0x268] ;  /* 0x0002680001197983 */ /* 0x000f240000300800 */
[----:B------:R-:W4:Y:S01]  /*49f90*/  LDL.LU R23, [R1+0x254] ;  /* 0x0002540001177983 */ /* 0x000f220000300800 */
[----:B------:R-:W4:Y:S01]  /*49fa0*/  LDL.LU R21, [R1+0x240] ;  /* 0x0002400001157983 */ /* 0x000f220000300800 */
[----:B------:R-:W4:Y:S02]  /*49fb0*/  LDL.LU R19, [R1+0x22c] ;  /* 0x00022c0001137983 */ /* 0x000f240000300800 */
[----:B------:R-:W4:Y:S01]  /*49fc0*/  LDL.LU R0, [R1+0x218] ;  /* 0x0002180001007983 */ /* 0x000f220000300800 */
[----:B--2---:R0:W-:Y:S01]  /*49fd0*/  STS.U16 [R3+0x6380], R2 ;  /* 0x0063800203007388 */ /* 0x0041e20000000400 */
[----:B------:R-:W2:Y:S03]  /*49fe0*/  LDL.LU R28, [R1+0x204] ;  /* 0x00020400011c7983 */ /* 0x000ea60000300800 */
        /* <DEDUP_REMOVED lines=17> */
[----:B------:R-:W2:Y:S03]  /*4a100*/  LDL.LU R4, [R1+0x9c] ;  /* 0x00009c0001047983 */ /* 0x000ea60000300800 */
[----:B---3--:R0:W-:Y:S01]  /*4a110*/  STS.U16 [R3+0x6780], R15 ;  /* 0x0067800f03007388 */ /* 0x0081e20000000400 */
[----:B------:R-:W2:Y:S03]  /*4a120*/  LDL.LU R14, [R1+0x88] ;  /* 0x00008800010e7983 */ /* 0x000ea60000300800 */
[----:B0-----:R-:W2:Y:S04]  /*4a130*/  LDL.LU R15, [R1+0x30] ;  /* 0x00003000010f7983 */ /* 0x001ea80000300800 */
[----:B----4-:R0:W-:Y:S04]  /*4a140*/  STS.U16 [R3+0x6b80], R29 ;  /* 0x006b801d03007388 */ /* 0x0101e80000000400 */
[----:B0-----:R-:W4:Y:S04]  /*4a150*/  LDL.LU R29, [R1+0x2208] ;  /* 0x00220800011d7983 */ /* 0x001f280000300800 */
[----:B----4-:R0:W-:Y:S01]  /*4a160*/  STS.U16 [R3+0x6f80], R29 ;  /* 0x006f801d03007388 */ /* 0x0101e20000000400 */
[----:B------:R1:W-:Y:S02]  /*4a170*/  STS.U16 [R3+0x7380], R27 ;  /* 0x0073801b03007388 */ /* 0x0003e40000000400 */
[----:B------:R4:W-:Y:S02]  /*4a180*/  STS.U16 [R3+0x7780], R25 ;  /* 0x0077801903007388 */ /* 0x0009e40000000400 */
[----:B------:R2:W-:Y:S01]  /*4a190*/  STS.U16 [R3+0x7b80], R23 ;  /* 0x007b801703007388 */ /* 0x0005e20000000400 */
[----:B------:R2:W-:Y:S01]  /*4a1a0*/  STS.U16 [R3+0x7f80], R21 ;  /* 0x007f801503007388 */ /* 0x0005e20000000400 */
[----:B------:R2:W-:Y:S03]  /*4a1b0*/  STS.U16 [R3+0x8380], R19 ;  /* 0x0083801303007388 */ /* 0x0005e60000000400 */
[----:B0-----:R-:W3:Y:S01]  /*4a1c0*/  LDL.LU R29, [R1+0x2204] ;  /* 0x00220400011d7983 */ /* 0x001ee20000300800 */
[----:B-1----:R-:W3:Y:S02]  /*4a1d0*/  LDL.LU R27, [R1+0x2200] ;  /* 0x00220000011b7983 */ /* 0x002ee40000300800 */
[----:B----4-:R-:W4:Y:S02]  /*4a1e0*/  LDL.LU R25, [R1+0x21fc] ;  /* 0x0021fc0001197983 */ /* 0x010f240000300800 */
[----:B--2---:R-:W2:Y:S01]  /*4a1f0*/  LDL.LU R23, [R1+0x21f8] ;  /* 0x0021f80001177983 */ /* 0x004ea20000300800 */
[----:B------:R-:W2:Y:S01]  /*4a200*/  LDL.LU R21, [R1+0x21f4] ;  /* 0x0021f40001157983 */ /* 0x000ea20000300800 */
[----:B------:R-:W2:Y:S03]  /*4a210*/  LDL.LU R19, [R1+0x21f0] ;  /* 0x0021f00001137983 */ /* 0x000ea60000300800 */
[----:B------:R0:W-:Y:S01]  /*4a220*/  STS.U16 [R3+0x8780], R0 ;  /* 0x0087800003007388 */ /* 0x0001e20000000400 */
[----:B------:R1:W-:Y:S02]  /*4a230*/  STS.U16 [R3+0x8b80], R28 ;  /* 0x008b801c03007388 */ /* 0x0003e40000000400 */
[----:B------:R1:W-:Y:S01]  /*4a240*/  STS.U16 [R3+0x8f80], R2 ;  /* 0x008f800203007388 */ /* 0x0003e20000000400 */
[----:B0-----:R-:W2:Y:S01]  /*4a250*/  LDL.LU R0, [R1+0x6c0] ;  /* 0x0006c00001007983 */ /* 0x001ea20000300800 */
[----:B-1----:R-:W2:Y:S02]  /*4a260*/  LDL.LU R28, [R1+0x21ec] ;  /* 0x0021ec00011c7983 */ /* 0x002ea40000300800 */
[----:B------:R-:W2:Y:S02]  /*4a270*/  LDL.LU R2, [R1+0x21e8] ;  /* 0x0021e80001027983 */ /* 0x000ea40000300800 */
        /* <DEDUP_REMOVED lines=13> */
[----:B------:R0:W-:Y:S01]  /*4a350*/  STS.U16 [R3+0xc780], R8 ;  /* 0x00c7800803007388 */ /* 0x0001e20000000400 */
[----:B------:R-:W-:Y:S02]  /*4a360*/  STS.U16 [R3+0xcb80], R9 ;  /* 0x00cb800903007388 */ /* 0x000fe40000000400 */
[----:B------:R-:W-:Y:S02]  /*4a370*/  STS.U16 [R3+0xcf80], R5 ;  /* 0x00cf800503007388 */ /* 0x000fe40000000400 */
[----:B------:R-:W-:Y:S01]  /*4a380*/  STS.U16 [R3+0xd380], R4 ;  /* 0x00d3800403007388 */ /* 0x000fe20000000400 */
[----:B------:R-:W-:Y:S01]  /*4a390*/  STS.U16 [R3+0xd780], R14 ;  /* 0x00d7800e03007388 */ /* 0x000fe20000000400 */
[----:B------:R-:W-:Y:S03]  /*4a3a0*/  STS.U16 [R3+0xdb80], R15 ;  /* 0x00db800f03007388 */ /* 0x000fe60000000400 */
[----:B0-----:R-:W3:Y:S04]  /*4a3b0*/  LDL R8, [R1+0x6c4] ;  /* 0x0006c40001087983 */ /* 0x001ee80000100800 */
[----:B--2---:R0:W-:Y:S04]  /*4a3c0*/  STS.U16 [R3+0xdf80], R2 ;  /* 0x00df800203007388 */ /* 0x0041e80000000400 */
[----:B0-----:R-:W2:Y:S01]  /*4a3d0*/  LDL.LU R2, [R1+0x21e4] ;  /* 0x0021e40001027983 */ /* 0x001ea20000300800 */
[----:B------:R-:W-:Y:S02]  /*4a3e0*/  STS.U16 [R3+0xe380], R28 ;  /* 0x00e3801c03007388 */ /* 0x000fe40000000400 */
[----:B------:R-:W-:Y:S02]  /*4a3f0*/  STS.U16 [R3+0xe780], R19 ;  /* 0x00e7801303007388 */ /* 0x000fe40000000400 */
[----:B------:R-:W-:Y:S01]  /*4a400*/  STS.U16 [R3+0xeb80], R21 ;  /* 0x00eb801503007388 */ /* 0x000fe20000000400 */
[----:B------:R-:W-:Y:S01]  /*4a410*/  STS.U16 [R3+0xef80], R23 ;  /* 0x00ef801703007388 */ /* 0x000fe20000000400 */
[----:B----4-:R-:W-:Y:S02]  /*4a420*/  STS.U16 [R3+0xf380], R25 ;  /* 0x00f3801903007388 */ /* 0x010fe40000000400 */
[----:B---3--:R-:W-:Y:S01]  /*4a430*/  STS.U16 [R3+0xf780], R27 ;  /* 0x00f7801b03007388 */ /* 0x008fe20000000400 */
[----:B------:R-:W-:Y:S04]  /*4a440*/  STS.U16 [R3+0xfb80], R29 ;  /* 0x00fb801d03007388 */ /* 0x000fe80000000400 */
[----:B------:R-:W-:Y:S01]  /*4a450*/  STS.U16 [R3+0xff80], R0 ;  /* 0x00ff800003007388 */ /* 0x000fe20000000400 */
[----:B------:R-:W-:Y:S06]  /*4a460*/  BAR.SYNC.DEFER_BLOCKING 0x0 ;  /* 0x0000000000007b1d */ /* 0x000fec0000010000 */
[----:B------:R-:W0:Y:S04]  /*4a470*/  LDSM.16.MT88.4 R12, [R8+0x10000] ;  /* 0x01000000080c783b */ /* 0x000e280000004200 */
[----:B0-----:R-:W-:Y:S01]  /*4a480*/  STL [R1+0x21e0], R14 ;  /* 0x0021e00e01007387 */ /* 0x001fe20000100800 */
[----:B------:R-:W-:Y:S02]  /*4a490*/  STL [R1+0x21dc], R15 ;  /* 0x0021dc0f01007387 */ /* 0x000fe40000100800 */
[----:B------:R-:W-:Y:S01]  /*4a4a0*/  STL [R1+0x21d8], R8 ;  /* 0x0021d80801007387 */ /* 0x000fe20000100800 */
[----:B--2---:R-:W0:Y:S04]  /*4a4b0*/  LDSM.16.M88.4 R16, [R2] ;  /* 0x000000000210783b */ /* 0x004e280000000200 */
[----:B------:R-:W1:Y:S04]  /*4a4c0*/  LDSM.16.M88.4 R4, [R2+0x800] ;  /* 0x000800000204783b */ /* 0x000e680000000200 */
[----:B------:R-:W-:Y:S04]  /*4a4d0*/  LDSM.16.M88.4 R20, [R2+0x3800] ;  /* 0x003800000214783b */ /* 0x000fe80000000200 */
[----:B------:R-:W-:Y:S04]  /*4a4e0*/  LDSM.16.M88.4 R24, [R2+0x4800] ;  /* 0x004800000218783b */ /* 0x000fe80000000200 */
[----:B0-----:R-:W-:Y:S01]  /*4a4f0*/  STL.64 [R1+0x3a0], R16 ;  /* 0x0003a01001007387 */ /* 0x001fe20000100a00 */
[----:B------:R-:W-:Y:S02]  /*4a500*/  STL.64 [R1+0x3a8], R18 ;  /* 0x0003a81201007387 */ /* 0x000fe40000100a00 */
[----:B------:R-:W0:Y:S04]  /*4a510*/  LDSM.16.M88.4 R16, [R2+0x1000] ;  /* 0x001000000210783b */ /* 0x000e280000000200 */
[----:B-1----:R-:W-:Y:S01]  /*4a520*/  IMAD.MOV.U32 R9, RZ, RZ, R4 ;  /* 0x000000ffff097224 */ /* 0x002fe200078e0004 */
[----:B------:R-:W-:Y:S01]  /*4a530*/  STL.64 [R1+0x398], R6 ;  /* 0x0003980601007387 */ /* 0x000fe20000100a00 */
[----:B------:R-:W-:-:S02]  /*4a540*/  IMAD.MOV.U32 R8, RZ, RZ, R5 ;  /* 0x000000ffff087224 */ /* 0x000fc400078e0005 */
[----:B0-----:R-:W-:Y:S01]  /*4a550*/  IMAD.MOV.U32 R5, RZ, RZ, R17 ;  /* 0x000000ffff057224 */ /* 0x001fe200078e0011 */
[----:B------:R-:W-:Y:S01]  /*4a560*/  STL.64 [R1+0x388], R18 ;  /* 0x0003881201007387 */ /* 0x000fe20000100a00 */
[----:B------:R-:W-:Y:S02]  /*4a570*/  IMAD.MOV.U32 R4, RZ, RZ, R16 ;  /* 0x000000ffff047224 */ /* 0x000fe400078e0010 */
[----:B------:R-:W0:Y:S04]  /*4a580*/  LDSM.16.M88.4 R16, [R2+0x1800] ;  /* 0x001800000210783b */ /* 0x000e280000000200 */
[----:B0-----:R-:W-:Y:S01]  /*4a590*/  IMAD.MOV.U32 R3, RZ, RZ, R16 ;  /* 0x000000ffff037224 */ /* 0x001fe200078e0010 */
[----:B------:R-:W-:Y:S01]  /*4a5a0*/  STL.64 [R1+0x378], R18 ;  /* 0x0003781201007387 */ /* 0x000fe20000100a00 */
[----:B------:R-:W-:-:S02]  /*4a5b0*/  IMAD.MOV.U32 R0, RZ, RZ, R17 ;  /* 0x000000ffff007224 */ /* 0x000fc400078e0011 */
[----:B------:R-:W0:Y:S04]  /*4a5c0*/  LDSM.16.M88.4 R16, [R2+0x2000] ;  /* 0x002000000210783b */ /* 0x000e280000000200 */
        /* <DEDUP_REMOVED lines=12> */
[----:B------:R-:W-:Y:S01]  /*4a690*/  STL.64 [R1+0x330], R20 ;  /* 0x0003301401007387 */ /* 0x000fe20000100a00 */
[----:B------:R-:W-:Y:S02]  /*4a6a0*/  STL.64 [R1+0x338], R22 ;  /* 0x0003381601007387 */ /* 0x000fe40000100a00 */
[----:B------:R-:W1:Y:S02]  /*4a6b0*/  LDSM.16.M88.4 R20, [R2+0x5000] ;  /* 0x005000000214783b */ /* 0x000e640000000200 */
[----:B0-----:R-:W-:Y:S02]  /*4a6c0*/  STL.64 [R1+0x320], R16 ;  /* 0x0003201001007387 */ /* 0x001fe40000100a00 */
[----:B------:R-:W-:Y:S02]  /*4a6d0*/  STL.64 [R1+0x328], R18 ;  /* 0x0003281201007387 */ /* 0x000fe40000100a00 */
[----:B------:R-:W0:Y:S04]  /*4a6e0*/  LDSM.16.M88.4 R16, [R2+0x5800] ;  /* 0x005800000210783b */ /* 0x000e280000000200 */
[----:B------:R-:W-:Y:S01]  /*4a6f0*/  STL.64 [R1+0x310], R24 ;  /* 0x0003101801007387 */ /* 0x000fe20000100a00 */
[----:B------:R-:W-:Y:S02]  /*4a700*/  STL.64 [R1+0x318], R26 ;  /* 0x0003181a01007387 */ /* 0x000fe40000100a00 */
[----:B------:R-:W2:Y:S04]  /*4a710*/  LDSM.16.M88.4 R24, [R2+0x6000] ;  /* 0x006000000218783b */ /* 0x000ea80000000200 */
[----:B-1----:R-:W-:Y:S02]  /*4a720*/  STL.64 [R1+0x300], R20 ;  /* 0x0003001401007387 */ /* 0x002fe40000100a00 */
[----:B------:R-:W-:Y:S02]  /*4a730*/  STL.64 [R1+0x308], R22 ;  /* 0x0003081601007387 */ /* 0x000fe40000100a00 */
[----:B------:R-:W1:Y:S04]  /*4a740*/  LDSM.16.M88.4 R20, [R2+0x6800] ;  /* 0x006800000214783b */ /* 0x000e680000000200 */
[----:B0-----:R-:W-:Y:S01]  /*4a750*/  STL.64 [R1+0x2f0], R16 ;  /* 0x0002f01001007387 */ /* 0x001fe20000100a00 */
[----:B------:R-:W-:Y:S02]  /*4a760*/  STL.64 [R1+0x2f8], R18 ;  /* 0x0002f81201007387 */ /* 0x000fe40000100a00 */
[----:B------:R-:W0:Y:S04]  /*4a770*/  LDSM.16.M88.4 R16, [R2+0x7000] ;  /* 0x007000000210783b */ /* 0x000e280000000200 */
[----:B--2---:R-:W-:Y:S01]  /*4a780*/  STL.64 [R1+0x2e0], R24 ;  /* 0x0002e01801007387 */ /* 0x004fe20000100a00 */
[----:B------:R-:W-:Y:S02]  /*4a790*/  STL.64 [R1+0x2e8], R26 ;  /* 0x0002e81a01007387 */ /* 0x000fe40000100a00 */
[----:B------:R-:W2:Y:S04]  /*4a7a0*/  LDSM.16.M88.4 R24, [R2+0x7800] ;  /* 0x007800000218783b */ /* 0x000ea80000000200 */
[----:B-1----:R-:W-:Y:S01]  /*4a7b0*/  STL.64 [R1+0x2d0], R20 ;  /* 0x0002d01401007387 */ /* 0x002fe20000100a00 */
[----:B------:R-:W-:Y:S04]  /*4a7c0*/  STL.64 [R1+0x2d8], R22 ;  /* 0x0002d81601007387 */ /* 0x000fe80000100a00 */
[----:B------:R-:W1:Y:S04]  /*4a7d0*/  LDSM.16.M88.4 R20, [R2+0x8000] ;  /* 0x008000000214783b */ /* 0x000e680000000200 */
[----:B0-----:R-:W-:Y:S01]  /*4a7e0*/  STL.64 [R1+0x2c0], R16 ;  /* 0x0002c01001007387 */ /* 0x001fe20000100a00 */
[----:B------:R-:W-:Y:S02]  /*4a7f0*/  STL.64 [R1+0x2c8], R18 ;  /* 0x0002c81201007387 */ /* 0x000fe40000100a00 */
[----:B------:R-:W0:Y:S04]  /*4a800*/  LDSM.16.M88.4 R16, [R2+0x8800] ;  /* 0x008800000210783b */ /* 0x000e280000000200 */
[----:B--2---:R-:W-:Y:S01]  /*4a810*/  STL.64 [R1+0x2b0], R24 ;  /* 0x0002b01801007387 */ /* 0x004fe20000100a00 */
        /* <DEDUP_REMOVED lines=25> */
[----:B--2---:R-:W-:Y:S02]  /*4a9b0*/  STL.64 [R1+0x220], R24 ;  /* 0x0002201801007387 */ /* 0x004fe40000100a00 */
[----:B------:R-:W-:Y:S02]  /*4a9c0*/  STL.64 [R1+0x228], R26 ;  /* 0x0002281a01007387 */ /* 0x000fe40000100a00 */
[----:B------:R-:W0:Y:S04]  /*4a9d0*/  LDSM.16.M88.4 R24, [R2+0xd800] ;  /* 0x00d800000218783b */ /* 0x000e280000000200 */
[----:B------:R-:W2:Y:S04]  /*4a9e0*/  LDSM.16.M88.4 R16, [R2+0xd000] ;  /* 0x00d000000210783b */ /* 0x000ea80000000200 */
[----:B-1----:R-:W-:Y:S01]  /*4a9f0*/  STL.64 [R1+0x210], R20 ;  /* 0x0002101401007387 */ /* 0x002fe20000100a00 */
[----:B------:R-:W-:Y:S02]  /*4aa00*/  STL.64 [R1+0x218], R22 ;  /* 0x0002181601007387 */ /* 0x000fe40000100a00 */
[----:B------:R-:W-:Y:S04]  /*4aa10*/  LDSM.16.M88.4 R20, [R2+0xe000] ;  /* 0x00e000000214783b */ /* 0x000fe80000000200 */
[----:B0-----:R-:W-:Y:S01]  /*4aa20*/  IMAD.MOV.U32 R28, RZ, RZ, R27 ;  /* 0x000000ffff1c7224 */ /* 0x001fe200078e001b */
[----:B--2---:R-:W-:Y:S01]  /*4aa30*/  STL.64 [R1+0x200], R16 ;  /* 0x0002001001007387 */ /* 0x004fe20000100a00 */
[----:B------:R-:W-:Y:S02]  /*4aa40*/  STL.64 [R1+0x208], R18 ;  /* 0x0002081201007387 */ /* 0x000fe40000100a00 */
[----:B------:R-:W-:-:S02]  /*4aa50*/  IMAD.MOV.U32 R27, RZ, RZ, R6 ;  /* 0x000000ffff1b7224 */ /* 0x000fc400078e0006 */
[----:B------:R-:W-:Y:S01]  /*4aa60*/  LDSM.16.M88.4 R16, [R2+0xe800] ;  /* 0x00e800000210783b */ /* 0x000fe20000000200 */
[----:B------:R0:W-:Y:S03]  /*4aa70*/  STL [R1+0x2030], R28 ;  /* 0x0020301c01007387 */ /* 0x0001e60000100800 */
[----:B------:R1:W-:Y:S02]  /*4aa80*/  STL [R1+0x1f8], R26 ;  /* 0x0001f81a01007387 */ /* 0x0003e40000100800 */
[----:B0-----:R-:W-:Y:S02]  /*4aa90*/  IMAD.MOV.U32 R28, RZ, RZ, R5 ;  /* 0x000000ffff1c7224 */ /* 0x001fe400078e0005 */
[----:B-1----:R-:W-:Y:S02]  /*4aaa0*/  IMAD.MOV.U32 R26, RZ, RZ, R4 ;  /* 0x000000ffff1a7224 */ /* 0x002fe400078e0004 */
[----:B------:R-:W0:Y:S04]  /*4aab0*/  LDSM.16.M88.4 R4, [R2+0xf000] ;  /* 0x00f000000204783b */ /* 0x000e280000000200 */
[----:B------:R1:W-:Y:S02]  /*4aac0*/  STL.64 [R1+0x2138], R24 ;  /* 0x0021381801007387 */ /* 0x0003e40000100a00 */
[----:B-1----:R-:W-:-:S02]  /*4aad0*/  IMAD.MOV.U32 R24, RZ, RZ, R3 ;  /* 0x000000ffff187224 */ /* 0x002fc400078e0003 */
[----:B------:R-:W-:Y:S01]  /*4aae0*/  IMAD.MOV.U32 R25, RZ, RZ, R0 ;  /* 0x000000ffff197224 */ /* 0x000fe200078e0000 */
[----:B0-----:R0:W-:Y:S04]  /*4aaf0*/  STL.64 [R1+0x2128], R4 ;  /* 0x0021280401007387 */ /* 0x0011e80000100a00 */
[----:B0-----:R-:W2:Y:S01]  /*4ab00*/  LDL.LU R4, [R1+0x3a0] ;  /* 0x0003a00001047983 */ /* 0x001ea20000300800 */
[----:B------:R-:W2:Y:S02]  /*4ab10*/  LDL.LU R5, [R1+0x3a4] ;  /* 0x0003a40001057983 */ /* 0x000ea40000300800 */
[----:B------:R-:W-:Y:S02]  /*4ab20*/  STL.64 [R1+0x1e8], R22 ;  /* 0x0001e81601007387 */ /* 0x000fe40000100a00 */
[----:B------:R0:W-:Y:S02]  /*4ab30*/  STL.64 [R1+0x2130], R20 ;  /* 0x0021301401007387 */ /* 0x0001e40000100a00 */
[----:B0-----:R-:W-:-:S02]  /*4ab40*/  IMAD.MOV.U32 R20, RZ, RZ, R14 ;  /* 0x000000ffff147224 */ /* 0x001fc400078e000e */
[----:B------:R-:W-:Y:S01]  /*4ab50*/  IMAD.MOV.U32 R21, RZ, RZ, R15 ;  /* 0x000000ffff157224 */ /* 0x000fe200078e000f */
[----:B------:R-:W2:Y:S01]  /*4ab60*/  LDL.LU R14, [R1+0x21e0] ;  /* 0x0021e000010e7983 */ /* 0x000ea20000300800 */
[----:B------:R-:W2:Y:S03]  /*4ab70*/  LDL.LU R15, [R1+0x21dc] ;  /* 0x0021dc00010f7983 */ /* 0x000ea60000300800 */
[----:B------:R-:W-:Y:S01]  /*4ab80*/  STL.64 [R1+0x21a0], R20 ;  /* 0x0021a01401007387 */ /* 0x000fe20000100a00 */
[----:B------:R-:W-:Y:S02]  /*4ab90*/  STL.64 [R1+0x1d8], R18 ;  /* 0x0001d81201007387 */ /* 0x000fe40000100a00 */
[----:B------:R0:W-:Y:S02]  /*4aba0*/  STL.64 [R1+0x2140], R16 ;  /* 0x0021401001007387 */ /* 0x0001e40000100a00 */
[----:B0-----:R-:W-:-:S02]  /*4abb0*/  IMAD.MOV.U32 R16, RZ, RZ, R24 ;  /* 0x000000ffff107224 */ /* 0x001fc400078e0018 */
[----:B------:R-:W-:-:S05]  /*4abc0*/  IMAD.MOV.U32 R17, RZ, RZ, R25 ;  /* 0x000000ffff117224 */ /* 0x000fca00078e0019 */
[----:B------:R0:W-:Y:S01]  /*4abd0*/  STL.64 [R1+0x21a8], R16 ;  /* 0x0021a81001007387 */ /* 0x0001e20000100a00 */
[----:B------:R-:W2:Y:S02]  /*4abe0*/  LDL.LU.64 R20, [R1+0x5a0] ;  /* 0x0005a00001147983 */ /* 0x000ea40000300a00 */
[----:B------:R-:W2:Y:S02]  /*4abf0*/  LDL.LU.64 R22, [R1+0x5a8] ;  /* 0x0005a80001167983 */ /* 0x000ea40000300a00 */
[----:B------:R-:W-:Y:S02]  /*4ac00*/  IMAD.MOV.U32 R24, RZ, RZ, R27 ;  /* 0x000000ffff187224 */ /* 0x000fe400078e001b */
[----:B------:R-:W-:Y:S02]  /*4ac10*/  IMAD.MOV.U32 R27, RZ, RZ, R10 ;  /* 0x000000ffff1b7224 */ /* 0x000fe400078e000a */
[----:B0-----:R-:W-:Y:S02]  /*4ac20*/  IMAD.MOV.U32 R16, RZ, RZ, R26 ;  /* 0x000000ffff107224 */ /* 0x001fe400078e001a */
[----:B------:R-:W-:-:S02]  /*4ac30*/  IMAD.MOV.U32 R17, RZ, RZ, R28 ;  /* 0x000000ffff117224 */ /* 0x000fc400078e001c */
[----:B------:R-:W-:-:S03]  /*4ac40*/  IMAD.MOV.U32 R26, RZ, RZ, R11 ;  /* 0x000000ffff1a7224 */ /* 0x000fc600078e000b */
[----:B------:R0:W-:Y:S02]  /*4ac50*/  STL.64 [R1+0x21c0], R16 ;  /* 0x0021c01001007387 */ /* 0x0001e40000100a00 */
[----:B0-----:R-:W-:Y:S02]  /*4ac60*/  IMAD.MOV.U32 R16, RZ, RZ, R9 ;  /* 0x000000ffff107224 */ /* 0x001fe400078e0009 */
[----:B------:R-:W-:Y:S02]  /*4ac70*/  IMAD.MOV.U32 R17, RZ, RZ, R8 ;  /* 0x000000ffff117224 */ /* 0x000fe400078e0008 */
[----:B------:R-:W0:Y:S01]  /*4ac80*/  LDSM.16.M88.4 R8, [R2+0xf800] ;  /* 0x00f800000208783b */ /* 0x000e220000000200 */
[----:B------:R-:W-:Y:S02]  /*4ac90*/  IMAD.MOV.U32 R0, RZ, RZ, R7 ;  /* 0x000000ffff007224 */ /* 0x000fe400078e0007 */
[----:B------:R-:W-:-:S03]  /*4aca0*/  IMAD.MOV.U32 R3, RZ, RZ, R6 ;  /* 0x000000ffff037224 */ /* 0x000fc600078e0006 */
[----:B------:R-:W-:Y:S02]  /*4acb0*/  STL [R1+0x202c], R0 ;  /* 0x00202c0001007387 */ /* 0x000fe40000100800 */
[----:B------:R-:W-:Y:S02]  /*4acc0*/  STL [R1+0x2028], R3 ;  /* 0x0020280301007387 */ /* 0x000fe40000100800 */
[----:B0-----:R0:W-:Y:S01]  /*4acd0*/  STL.64 [R1+0x1b0], R8 ;  /* 0x0001b00801007387 */ /* 0x0011e20000100a00 */
[----:B------:R-:W-:Y:S03]  /*4ace0*/  STL [R1+0x1b8], R10 ;  /* 0x0001b80a01007387 */ /* 0x000fe60000100800 */
[----:B0-----:R-:W3:Y:S01]  /*4acf0*/  LDL.LU R8, [R1+0x21d8] ;  /* 0x0021d80001087983 */ /* 0x001ee20000300800 */
[----:B------:R-:W-:Y:S02]  /*4ad00*/  IMAD.MOV.U32 R25, RZ, RZ, R29 ;  /* 0x000000ffff197224 */ /* 0x000fe400078e001d */
[----:B------:R-:W-:-:S05]  /*4ad10*/  IMAD.MOV.U32 R29, RZ, RZ, R11 ;  /* 0x000000ffff1d7224 */ /* 0x000fca00078e000b */
[----:B------:R-:W-:Y:S01]  /*4ad20*/  STL [R1+0x2034], R29 ;  /* 0x0020341d01007387 */ /* 0x000fe20000100800 */
[----:B------:R-:W-:Y:S01]  /*4ad30*/  STL [R1+0x17ec], R2 ;  /* 0x0017ec0201007387 */ /* 0x000fe20000100800 */
[----:B--2---:R-:W-:Y:S02]  /*4ad40*/  HMMA.16816.F32 R4, R12, R4, R20 ;  /* 0x000000040c04723c */ /* 0x004fe40000001814 */
[----:B---3--:R-:W0:Y:S04]  /*4ad50*/  LDSM.16.MT88.4 R8, [R8+0x10200] ;  /* 0x010200000808783b */ /* 0x008e280000004200 */
[----:B0-----:R-:W-:Y:S01]  /*4ad60*/  STL.64 [R1+0x2018], R10 ;  /* 0x0020180a01007387 */ /* 0x001fe20000100a00 */
[----:B------:R-:W-:Y:S11]  /*4ad70*/  STL.64 [R1+0x2010], R8 ;  /* 0x0020100801007387 */ /* 0x000ff60000100a00 */
[----:B------:R-:W-:Y:S05]  /*4ad80*/  @!UPT UIADD3 URZ, URZ, URZ, URZ ;  /* 0x0000003f3f3ff290 */ /* 0x000fea000fffe03f */
[----:B------:R-:W-:Y:S02]  /*4ad90*/  STL [R1+0x1a0], R4 ;  /* 0x0001a00401007387 */ /* 0x000fe40000100800 */
[----:B------:R-:W-:Y:S01]  /*4ada0*/  STL [R1+0x1a8], R6 ;  /* 0x0001a80601007387 */ /* 0x000fe20000100800 */
[----:B------:R-:W2:Y:S01]  /*4adb0*/  LDL.LU.64 R20, [R1+0x570] ;  /* 0x0005700001147983 */ /* 0x000ea20000300a00 */
[----:B------:R-:W3:Y:S03]  /*4adc0*/  LDL.LU.64 R22, [R1+0x578] ;  /* 0x0005780001167983 */ /* 0x000ee60000300a00 */
[----:B---3--:R-:W-:Y:S01]  /*4add0*/  STL.64 [R1+0x21b8], R22 ;  /* 0x0021b81601007387 */ /* 0x008fe20000100a00 */
[----:B--2---:R0:W-:Y:S03]  /*4ade0*/  STL.64 [R1+0x21b0], R20 ;  /* 0x0021b01401007387 */ /* 0x0041e60000100a00 */
[----:B0-----:R-:W2:Y:S01]  /*4adf0*/  LDL.LU.64 R20, [R1+0x580] ;  /* 0x0005800001147983 */ /* 0x001ea20000300a00 */
[----:B------:R-:W3:Y:S03]  /*4ae00*/  LDL.LU.64 R22, [R1+0x588] ;  /* 0x0005880001167983 */ /* 0x000ee60000300a00 */
[----:B---3--:R-:W-:Y:S01]  /*4ae10*/  STL.64 [R1+0x21d0], R22 ;  /* 0x0021d01601007387 */ /* 0x008fe20000100a00 */
[----:B--2---:R0:W-:Y:S03]  /*4ae20*/  STL.64 [R1+0x21c8], R20 ;  /* 0x0021c81401007387 */ /* 0x0041e60000100a00 */
[----:B0-----:R-:W2:Y:S01]  /*4ae30*/  LDL.LU.64 R20, [R1+0x590] ;  /* 0x0005900001147983 */ /* 0x001ea20000300a00 */
[----:B------:R-:W2:Y:S02]  /*4ae40*/  LDL.LU.64 R22, [R1+0x598] ;  /* 0x0005980001167983 */ /* 0x000ea40000300a00 */
[----:B------:R-:W-:-:S02]  /*4ae50*/  IMAD.MOV.U32 R0, RZ, RZ, R7 ;  /* 0x000000ffff007224 */ /* 0x000fc400078e0007 */
[----:B------:R-:W-:Y:S01]  /*4ae60*/  IMAD.MOV.U32 R28, RZ, RZ, R5 ;  /* 0x000000ffff1c7224 */ /* 0x000fe200078e0005 */
[----:B------:R-:W3:Y:S01]  /*4ae70*/  LDL.LU.64 R8, [R1+0x560] ;  /* 0x0005600001087983 */ /* 0x000ee20000300a00 */
[----:B------:R-:W3:Y:S02]  /*4ae80*/  LDL.LU.64 R10, [R1+0x568] ;  /* 0x00056800010a7983 */ /* 0x000ee40000300a00 */
[----:B------:R-:W-:Y:S01]  /*4ae90*/  STL [R1+0x203c], R0 ;  /* 0x00203c0001007387 */ /* 0x000fe20000100800 */
[----:B------:R-:W-:Y:S01]  /*4aea0*/  STL [R1+0x2038], R28 ;  /* 0x0020381c01007387 */ /* 0x000fe20000100800 */
[----:B--2---:R-:W-:Y:S03]  /*4aeb0*/  HMMA.16816.F32 R16, R12, R16, R20 ;  /* 0x000000100c10723c */ /* 0x004fe60000001814 */
[----:B------:R-:W2:Y:S01]  /*4aec0*/  LDL.LU.64 R22, [R1+0x21d0] ;  /* 0x0021d00001167983 */ /* 0x000ea20000300a00 */
[----:B------:R-:W2:Y:S11]  /*4aed0*/  LDL.LU.64 R20, [R1+0x21c8] ;  /* 0x0021c80001147983 */ /* 0x000eb60000300a00 */
[----:B------:R-:W-:Y:S08]  /*4aee0*/  @!UPT UIADD3 URZ, URZ, URZ, URZ ;  /* 0x0000003f3f3ff290 */ /* 0x000ff0000fffe03f */
[----:B------:R0:W-:Y:S01]  /*4aef0*/  STL.64 [R1+0x190], R16 ;  /* 0x0001901001007387 */ /* 0x0001e20000100a00 */
[----:B------:R2:W-:Y:S03]  /*4af00*/  STL [R1+0x198], R18 ;  /* 0x0001981201007387 */ /* 0x0005e60000100800 */
[----:B0-----:R-:W2:Y:S01]  /*4af10*/  LDL.LU.64 R16, [R1+0x21c0] ;  /* 0x0021c00001107983 */ /* 0x001ea20000300a00 */
[----:B------:R-:W-:-:S05]  /*4af20*/  IMAD.MOV.U32 R29, RZ, RZ, R19 ;  /* 0x000000ffff1d7224 */ /* 0x000fca00078e0013 */
[----:B------:R-:W-:Y:S01]  /*4af30*/  STL [R1+0x2040], R29 ;  /* 0x0020401d01007387 */ /* 0x000fe20000100800 */
[----:B--2---:R-:W-:Y:S03]  /*4af40*/  HMMA.16816.F32 R16, R12, R16, R20 ;  /* 0x000000100c10723c */ /* 0x004fe60000001814 */
[----:B------:R-:W2:Y:S01]  /*4af50*/  LDL.LU.64 R22, [R1+0x21b8] ;  /* 0x0021b80001167983 */ /* 0x000ea20000300a00 */
[----:B------:R-:W2:Y:S11]  /*4af60*/  LDL.LU.64 R20, [R1+0x21b0] ;  /* 0x0021b00001147983 */ /* 0x000eb60000300a00 */
[----:B------:R-:W-:Y:S08]  /*4af70*/  @!UPT UIADD3 URZ, URZ, URZ, URZ ;  /* 0x0000003f3f3ff290 */ /* 0x000ff0000fffe03f */
[----:B------:R0:W-:Y:S04]  /*4af80*/  STL.64 [R1+0x180], R16 ;  /* 0x0001801001007387 */ /* 0x0001e80000100a00 */
[----:B0-----:R-:W2:Y:S01]  /*4af90*/  LDL.LU.64 R16, [R1+0x21a8] ;  /* 0x0021a80001107983 */ /* 0x001ea20000300a00 */
[----:B------:R-:W-:Y:S02]  /*4afa0*/  IMAD.MOV.U32 R28, RZ, RZ, R19 ;  /* 0x000000ffff1c7224 */ /* 0x000fe400078e0013 */
[----:B------:R-:W-:-:S03]  /*4afb0*/  IMAD.MOV.U32 R0, RZ, RZ, R18 ;  /* 0x000000ffff007224 */ /* 0x000fc600078e0012 */
[----:B------:R-:W-:Y:S02]  /*4afc0*/  STL [R1+0x2048], R28 ;  /* 0x0020481c01007387 */ /* 0x000fe40000100800 */
[----:B------:R-:W-:Y:S01]  /*4afd0*/  STL [R1+0x2044], R0 ;  /* 0x0020440001007387 */ /* 0x000fe20000100800 */
[----:B--2---:R-:W-:Y:S01]  /*4afe0*/  HMMA.16816.F32 R16, R12, R16, R20 ;  /* 0x000000100c10723c */ /* 0x004fe20000001814 */
[----:B------:R-:W3:Y:S11]  /*4aff0*/  LDL.LU.64 R20, [R1+0x21a0] ;  /* 0x0021a00001147983 */ /* 0x000ef60000300a00 */
[----:B------:R-:W-:Y:S11]  /*4b000*/  @!UPT UIADD3 URZ, URZ, URZ, URZ ;  /* 0x0000003f3f3ff290 */ /* 0x000ff6000fffe03f */
[----:B------:R-:W-:Y:S01]  /*4b010*/  STL.64 [R1+0x170], R16 ;  /* 0x0001701001007387 */ /* 0x000fe20000100a00 */
[----:B------:R3:W-:Y:S02]  /*4b020*/  STL [R1+0x178], R18 ;  /* 0x0001781201007387 */ /* 0x0007e40000100800 */
[----:B------:R-:W-:-:S05]  /*4b030*/  IMAD.MOV.U32 R29, RZ, RZ, R19 ;  /* 0x000000ffff1d7224 */ /* 0x000fca00078e0013 */
[----:B------:R-:W-:Y:S01]  /*4b040*/  STL [R1+0x204c], R29 ;  /* 0x00204c1d01007387 */ /* 0x000fe20000100800 */
[----:B---3--:R-:W-:Y:S11]  /*4b050*/  HMMA.16816.F32 R16, R12, R20, R8 ;  /* 0x000000140c10723c */ /* 0x008ff60000001808 */
[----:B------:R-:W-:Y:S11]  /*4b060*/  @!UPT UIADD3 URZ, URZ, URZ, URZ ;  /* 0x0000003f3f3ff290 */ /* 0x000ff6000fffe03f */
[----:B------:R-:W-:Y:S02]  /*4b070*/  @!UPT UIADD3 URZ, URZ, URZ, URZ ;  /* 0x0000003f3f3ff290 */ /* 0x000fe4000fffe03f */
[----:B------:R-:W-:Y:S02]  /*4b080*/  IMAD.MOV.U32 R28, RZ, RZ, R16 ;  /* 0x000000ffff1c7224 */ /* 0x000fe400078e0010 */
[----:B------:R-:W-:Y:S02]  /*4b090*/  IMAD.MOV.U32 R0, RZ, RZ, R17 ;  /* 0x000000ffff007224 */ /* 0x000fe400078e0011 */
[----:B------:R-:W-:Y:S02]  /*4b0a0*/  IMAD.MOV.U32 R9, RZ, RZ, R18 ;  /* 0x000000ffff097224 */ /* 0x000fe400078e0012 */
[----:B------:R-:W-:Y:S01]  /*4b0b0*/  IMAD.MOV.U32 R8, RZ, RZ, R19 ;  /* 0x000000ffff087224 */ /* 0x000fe200078e0013 */
[----:B------:R-:W2:Y:S01]  /*4b0c0*/  LDL.LU.64 R16, [R1+0x540] ;  /* 0x0005400001107983 */ /* 0x000ea20000300a00 */
[----:B------:R-:W2:Y:S02]  /*4b0d0*/  LDL.LU.64 R18, [R1+0x548] ;  /* 0x0005480001127983 */ /* 0x000ea40000300a00 */
[----:B------:R-:W3:Y:S02]  /*4b0e0*/  LDL.LU R20, [R1+0x310] ;  /* 0x0003100001147983 */ /* 0x000ee40000300800 */
[----:B------:R-:W3:Y:S02]  /*4b0f0*/  LDL.LU R21, [R1+0x314] ;  /* 0x0003140001157983 */ /* 0x000ee40000300800 */
[----:B------:R-:W-:Y:S01]  /*4b100*/  IMAD.MOV.U32 R4, RZ, RZ, R24 ;  /* 0x000000ffff047224 */ /* 0x000fe200078e0018 */
[----:B---3--:R0:W-:Y:S04]  /*4b110*/  STL.64 [R1+0x2190], R20 ;  /* 0x0021901401007387 */ /* 0x0081e80000100a00 */
[----:B0-----:R-:W3:Y:S01]  /*4b120*/  LDL.LU R20, [R1+0x330] ;  /* 0x0003300001147983 */ /* 0x001ee20000300800 */
[----:B------:R-:W3:Y:S02]  /*4b130*/  LDL.LU R21, [R1+0x334] ;  /* 0x0003340001157983 */ /* 0x000ee40000300800 */
[----:B------:R-:W-:Y:S02]  /*4b140*/  STL [R1+0x205c], R8 ;  /* 0x00205c0801007387 */ /* 0x000fe40000100800 */
[----:B------:R0:W-:Y:S02]  /*4b150*/  STL [R1+0x2058], R9 ;  /* 0x0020580901007387 */ /* 0x0001e40000100800 */
[----:B0-----:R-:W4:Y:S01]  /*4b160*/  LDL.LU.64 R8, [R1+0x550] ;  /* 0x0005500001087983 */ /* 0x001f220000300a00 */
[----:B------:R-:W4:Y:S02]  /*4b170*/  LDL.LU.64 R10, [R1+0x558] ;  /* 0x00055800010a7983 */ /* 0x000f240000300a00 */
[----:B------:R-:W-:-:S02]  /*4b180*/  IMAD.MOV.U32 R5, RZ, RZ, R25 ;  /* 0x000000ffff057224 */ /* 0x000fc400078e0019 */
[----:B------:R-:W-:Y:S01]  /*4b190*/  STL [R1+0x2054], R0 ;  /* 0x0020540001007387 */ /* 0x000fe20000100800 */
[----:B------:R-:W-:Y:S04]  /*4b1a0*/  STL [R1+0x2050], R28 ;  /* 0x0020501c01007387 */ /* 0x000fe80000100800 */
[----:B----4-:R-:W-:Y:S11]  /*4b1b0*/  HMMA.16816.F32 R4, R12, R4, R8 ;  /* 0x000000040c04723c */ /* 0x010ff60000001808 */
[----:B------:R-:W-:Y:S11]  /*4b1c0*/  @!UPT UIADD3 URZ, URZ, URZ, URZ ;  /* 0x0000003f3f3ff290 */ /* 0x000ff6000fffe03f */
[----:B------:R-:W-:Y:S01]  /*4b1d0*/  @!UPT UIADD3 URZ, URZ, URZ, URZ ;  /* 0x0000003f3f3ff290 */ /* 0x000fe2000fffe03f */
[----:B------:R0:W-:Y:S01]  /*4b1e0*/  STL.64 [R1+0x150], R4 ;  /* 0x0001500401007387 */ /* 0x0001e20000100a00 */
[----:B------:R-:W-:Y:S03]  /*4b1f0*/  STL [R1+0x158], R6 ;  /* 0x0001580601007387 */ /* 0x000fe60000100800 */
[----:B0-----:R-:W4:Y:S01]  /*4b200*/  LDL.LU R4, [R1+0x300] ;  /* 0x0003000001047983 */ /* 0x001f220000300800 */
[----:B------:R-:W4:Y:S02]  /*4b210*/  LDL.LU R5, [R1+0x304] ;  /* 0x0003040001057983 */ /* 0x000f240000300800 */
[----:B------:R-:W-:Y:S02]  /*4b220*/  IMAD.MOV.U32 R24, RZ, RZ, R26 ;  /* 0x000000ffff187224 */ /* 0x000fe400078e001a */
[----:B------:R-:W-:Y:S02]  /*4b230*/  IMAD.MOV.U32 R25, RZ, RZ, R27 ;  /* 0x000000ffff197224 */ /* 0x000fe400078e001b */
[----:B------:R-:W-:-:S05]  /*4b240*/  IMAD.MOV.U32 R29, RZ, RZ, R7 ;  /* 0x000000ffff1d7224 */ /* 0x000fca00078e0007 */
[C---:B--2---:R-:W-:Y:S01]  /*4b250*/  HMMA.16816.F32 R16, R12.reuse, R24, R16 ;  /* 0x000000180c10723c */ /* 0x044fe20000001810 */
[----:B----4-:R0:W-:Y:S01]  /*4b260*/  STL.64 [R1+0x2198], R4 ;  /* 0x0021980401007387 */ /* 0x0101e20000100a00 */
[----:B------:R-:W-:Y:S03]  /*4b270*/  STL [R1+0x2060], R29 ;  /* 0x0020601d01007387 */ /* 0x000fe60000100800 */
[----:B0-----:R-:W3:Y:S01]  /*4b280*/  LDL.LU.64 R4, [R1+0x530] ;  /* 0x0005300001047983 */ /* 0x001ee20000300a00 */
[----:B------:R-:W3:Y:S02]  /*4b290*/  LDL.LU.64 R6, [R1+0x538] ;  /* 0x0005380001067983 */ /* 0x000ee40000300a00 */
[----:B------:R-:W2:Y:S02]  /*4b2a0*/  LDL.LU R24, [R1+0x2e0] ;  /* 0x0002e00001187983 */ /* 0x000ea40000300800 */
[----:B------:R-:W2:Y:S11]  /*4b2b0*/  LDL.LU R25, [R1+0x2e4] ;  /* 0x0002e40001197983 */ /* 0x000eb60000300800 */
[----:B------:R-:W-:Y:S03]  /*4b2c0*/  @!UPT UIADD3 URZ, URZ, URZ, URZ ;  /* 0x0000003f3f3ff290 */ /* 0x000fe6000fffe03f */
[----:B------:R-:W-:Y:S02]  /*4b2d0*/  IMAD.MOV.U32 R8, RZ, RZ, R16 ;  /* 0x000000ffff087224 */ /* 0x000fe400078e0010 */
[----:B------:R-:W-:Y:S02]  /*4b2e0*/  IMAD.MOV.U32 R9, RZ, RZ, R17 ;  /* 0x000000ffff097224 */ /* 0x000fe400078e0011 */
[----:B------:R-:W-:Y:S02]  /*4b2f0*/  IMAD.MOV.U32 R0, RZ, RZ, R18 ;  /* 0x000000ffff007224 */ /* 0x000fe400078e0012 */
[----:B------:R-:W-:Y:S01]  /*4b300*/  IMAD.MOV.U32 R28, RZ, RZ, R19 ;  /* 0x000000ffff1c7224 */ /* 0x000fe200078e0013 */
[----:B------:R-:W4:Y:S01]  /*4b310*/  LDL.LU.64 R16, [R1+0x510] ;  /* 0x0005100001107983 */ /* 0x000f220000300a00 */
[----:B------:R-:W4:Y:S03]  /*4b320*/  LDL.LU.64 R18, [R1+0x518] ;  /* 0x0005180001127983 */ /* 0x000f260000300a00 */
[----:B--2---:R0:W-:Y:S04]  /*4b330*/  STL.64 [R1+0x2188], R24 ;  /* 0x0021881801007387 */ /* 0x0041e80000100a00 */
[----:B0-----:R-:W2:Y:S01]  /*4b340*/  LDL.LU R24, [R1+0x320] ;  /* 0x0003200001187983 */ /* 0x001ea20000300800 */
[----:B------:R-:W2:Y:S02]  /*4b350*/  LDL.LU R25, [R1+0x324] ;  /* 0x0003240001197983 */ /* 0x000ea40000300800 */
[----:B------:R-:W-:Y:S02]  /*4b360*/  STL [R1+0x2070], R28 ;  /* 0x0020701c01007387 */ /* 0x000fe40000100800 */
[----:B------:R-:W-:Y:S01]  /*4b370*/  STL [R1+0x206c], R0 ;  /* 0x00206c0001007387 */ /* 0x000fe20000100800 */
[----:B------:R-:W-:Y:S01]  /*4b380*/  STL [R1+0x2068], R9 ;  /* 0x0020680901007387 */ /* 0x000fe20000100800 */
[----:B------:R0:W-:Y:S03]  /*4b390*/  STL [R1+0x2064], R8 ;  /* 0x0020640801007387 */ /* 0x0001e60000100800 */
[----:B0-----:R-:W2:Y:S01]  /*4b3a0*/  LDL.LU.64 R8, [R1+0x520] ;  /* 0x0005200001087983 */ /* 0x001ea20000300a00 */
[----:B------:R-:W2:Y:S01]  /*4b3b0*/  LDL.LU.64 R10, [R1+0x528] ;  /* 0x00052800010a7983 */ /* 0x000ea20000300a00 */
[C---:B---3--:R-:W-:Y:S01]  /*4b3c0*/  HMMA.16816.F32 R20, R12.reuse, R20, R4 ;  /* 0x000000140c14723c */ /* 0x048fe20000001804 */
[----:B------:R-:W3:Y:S11]  /*4b3d0*/  LDL.LU.64 R4, [R1+0x2198] ;  /* 0x0021980001047983 */ /* 0x000ef60000300a00 */
[----:B------:R-:W-:Y:S11]  /*4b3e0*/  @!UPT UIADD3 URZ, URZ, URZ, URZ ;  /* 0x0000003f3f3ff290 */ /* 0x000ff6000fffe03f */
[----:B------:R-:W-:Y:S01]  /*4b3f0*/  @!UPT UIADD3 URZ, URZ, URZ, URZ ;  /* 0x0000003f3f3ff290 */ /* 0x000fe2000fffe03f */
[----:B------:R-:W-:Y:S01]  /*4b400*/  IMAD.MOV.U32 R29, RZ, RZ, R23 ;  /* 0x000000ffff1d7224 */ /* 0x000fe200078e0017 */
[----:B------:R0:W-:Y:S01]  /*4b410*/  STL.64 [R1+0x130], R20 ;  /* 0x0001301401007387 */ /* 0x0001e20000100a00 */
[----:B------:R-:W-:Y:S03]  /*4b420*/  STL [R1+0x138], R22 ;  /* 0x0001381601007387 */ /* 0x000fe60000100800 */
[----:B0-----:R-:W4:Y:S01]  /*4b430*/  LDL.LU.64 R20, [R1+0x2190] ;  /* 0x0021900001147983 */ /* 0x001f220000300a00 */
[----:B------:R-:W-:Y:S01]  /*4b440*/  STL [R1+0x2074], R29 ;  /* 0x0020741d01007387 */ /* 0x000fe20000100800 */
[----:B--2---:R-:W-:Y:S11]  /*4b450*/  HMMA.16816.F32 R24, R12, R24, R8 ;  /* 0x000000180c18723c */ /* 0x004ff60000001808 */
[----:B------:R-:W-:Y:S11]  /*4b460*/  @!UPT UIADD3 URZ, URZ, URZ, URZ ;  /* 0x0000003f3f3ff290 */ /* 0x000ff6000fffe03f */
[----:B------:R-:W-:Y:S02]  /*4b470*/  @!UPT UIADD3 URZ, URZ, URZ, URZ ;  /* 0x0000003f3f3ff290 */ /* 0x000fe4000fffe03f */
[----:B------:R-:W-:Y:S02]  /*4b480*/  IMAD.MOV.U32 R8, RZ, RZ, R27 ;  /* 0x000000ffff087224 */ /* 0x000fe400078e001b */
[----:B------:R-:W-:-:S03]  /*4b490*/  IMAD.MOV.U32 R9, RZ, RZ, R26 ;  /* 0x000000ffff097224 */ /* 0x000fc600078e001a */
[----:B------:R-:W-:Y:S02]  /*4b4a0*/  STL [R1+0x2084], R8 ;  /* 0x0020840801007387 */ /* 0x000fe40000100800 */
[----:B------:R0:W-:Y:S02]  /*4b4b0*/  STL [R1+0x2080], R9 ;  /* 0x0020800901007387 */ /* 0x0001e40000100800 */
[----:B0-----:R-:W3:Y:S01]  /*4b4c0*/  LDL.LU.64 R8, [R1+0x500] ;  /* 0x0005000001087983 */ /* 0x001ee20000300a00 */
[----:B------:R-:W3:Y:S01]  /*4b4d0*/  LDL.LU.64 R10, [R1+0x508] ;  /* 0x00050800010a7983 */ /* 0x000ee20000300a00 */
[----:B----4-:R-:W-:Y:S01]  /*4b4e0*/  HMMA.16816.F32 R16, R12, R20, R16 ;  /* 0x000000140c10723c */ /* 0x010fe20000001810 */
[----:B------:R-:W-:Y:S02]  /*4b4f0*/  IMAD.MOV.U32 R0, RZ, RZ, R25 ;  /* 0x000000ffff007224 */ /* 0x000fe400078e0019 */
[----:B------:R-:W-:-:S03]  /*4b500*/  IMAD.MOV.U32 R28, RZ, RZ, R24 ;  /* 0x000000ffff1c7224 */ /* 0x000fc600078e0018 */
[----:B------:R-:W-:Y:S02]  /*4b510*/  STL [R1+0x207c], R0 ;  /* 0x00207c0001007387 */ /* 0x000fe40000100800 */
[----:B------:R-:W-:Y:S11]  /*4b520*/  STL [R1+0x2078], R28 ;  /* 0x0020781c01007387 */ /* 0x000ff60000100800 */
[----:B------:R-:W-:Y:S04]  /*4b530*/  @!UPT UIADD3 URZ, URZ, URZ, URZ ;  /* 0x0000003f3f3ff290 */ /* 0x000fe8000fffe03f */
[----:B------:R0:W-:Y:S01]  /*4b540*/  STL.64 [R1+0x110], R16 ;  /* 0x0001101001007387 */ /* 0x0001e20000100a00 */
[----:B------:R1:W-:Y:S02]  /*4b550*/  STL [R1+0x118], R18 ;  /* 0x0001181201007387 */ /* 0x0003e40000100800 */
[----:B------:R-:W2:Y:S02]  /*4b560*/  LDL.LU.64 R24, [R1+0x4f0] ;  /* 0x0004f00001187983 */ /* 0x000ea40000300a00 */
[----:B------:R-:W-:Y:S01]  /*4b570*/  IMAD.MOV.U32 R29, RZ, RZ, R19 ;  /* 0x000000ffff1d7224 */ /* 0x000fe200078e0013 */
[----:B------:R-:W2:Y:S04]  /*4b580*/  LDL.LU.64 R26, [R1+0x4f8] ;  /* 0x0004f800011a7983 */ /* 0x000ea80000300a00 */
[----:B0-----:R-:W4:Y:S01]  /*4b590*/  LDL.LU.64 R16, [R1+0x4e0] ;  /* 0x0004e00001107983 */ /* 0x001f220000300a00 */
[----:B-1----:R-:W4:Y:S02]  /*4b5a0*/  LDL.LU.64 R18, [R1+0x4e8] ;  /* 0x0004e80001127983 */ /* 0x002f240000300a00 */
[----:B------:R-:W2:Y:S02]  /*4b5b0*/  LDL.LU R20, [R1+0x2d0] ;  /* 0x0002d00001147983 */ /* 0x000ea40000300800 */
[----:B------:R-:W2:Y:S01]  /*4b5c0*/  LDL.LU R21, [R1+0x2d4] ;  /* 0x0002d40001157983 */ /* 0x000ea20000300800 */
[----:B------:R-:W-:Y:S01]  /*4b5d0*/  STL [R1+0x2088], R29 ;  /* 0x0020881d01007387 */ /* 0x000fe20000100800 */
[C---:B---3--:R-:W-:Y:S11]  /*4b5e0*/  HMMA.16816.F32 R4, R12.reuse, R4, R8 ;  /* 0x000000040c04723c */ /* 0x048ff60000001808 */
[----:B------:R-:W-:Y:S11]  /*4b5f0*/  @!UPT UIADD3 URZ, URZ, URZ, URZ ;  /* 0x0000003f3f3ff290 */ /* 0x000ff6000fffe03f */
[----:B------:R-:W-:Y:S02]  /*4b600*/  @!UPT UIADD3 URZ, URZ, URZ, URZ ;  /* 0x0000003f3f3ff290 */ /* 0x000fe4000fffe03f */
[----:B------:R-:W-:Y:S02]  /*4b610*/  IMAD.MOV.U32 R28, RZ, RZ, R7 ;  /* 0x000000ffff1c7224 */ /* 0x000fe400078e0007 */
[----:B------:R-:W-:Y:S02]  /*4b620*/  IMAD.MOV.U32 R0, RZ, RZ, R6 ;  /* 0x000000ffff007224 */ /* 0x000fe400078e0006 */
[----:B------:R-:W-:Y:S02]  /*4b630*/  IMAD.MOV.U32 R8, RZ, RZ, R4 ;  /* 0x000000ffff087224 */ /* 0x000fe400078e0004 */
[----:B------:R-:W-:Y:S01]  /*4b640*/  IMAD.MOV.U32 R9, RZ, RZ, R5 ;  /* 0x000000ffff097224 */ /* 0x000fe200078e0005 */
[----:B------:R-:W3:Y:S01]  /*4b650*/  LDL.LU R4, [R1+0x2c0] ;  /* 0x0002c00001047983 */ /* 0x000ee20000300800 */
[----:B------:R-:W3:Y:S02]  /*4b660*/  LDL.LU R5, [R1+0x2c4] ;  /* 0x0002c40001057983 */ /* 0x000ee40000300800 */
[----:B------:R-:W-:Y:S02]  /*4b670*/  STL [R1+0x2098], R28 ;  /* 0x0020981c01007387 */ /* 0x000fe40000100800 */
[----:B------:R-:W-:Y:S01]  /*4b680*/  STL [R1+0x2094], R0 ;  /* 0x0020940001007387 */ /* 0x000fe20000100800 */
[----:B------:R-:W-:Y:S01]  /*4b690*/  STL [R1+0x2090], R9 ;  /* 0x0020900901007387 */ /* 0x000fe20000100800 */
[----:B------:R0:W-:Y:S03]  /*4b6a0*/  STL [R1+0x208c], R8 ;  /* 0x00208c0801007387 */ /* 0x0001e60000100800 */
[----:B0-----:R-:W2:Y:S01]  /*4b6b0*/  LDL.LU R8, [R1+0x2f0] ;  /* 0x0002f00001087983 */ /* 0x001ea20000300800 */
[----:B------:R-:W2:Y:S02]  /*4b6c0*/  LDL.LU R9, [R1+0x2f4] ;  /* 0x0002f40001097983 */ /* 0x000ea40000300800 */
[C---:B--2---:R-:W-:Y:S01]  /*4b6d0*/  HMMA.16816.F32 R8, R12.reuse, R8, R24 ;  /* 0x000000080c08723c */ /* 0x044fe20000001818 */
[----:B------:R-:W4:Y:S11]  /*4b6e0*/  LDL.LU.64 R24, [R1+0x2188] ;  /* 0x0021880001187983 */ /* 0x000f360000300a00 */
[----:B------:R-:W-:Y:S11]  /*4b6f0*/  @!UPT UIADD3 URZ, URZ, URZ, URZ ;  /* 0x0000003f3f3ff290 */ /* 0x000ff6000fffe03f */
[----:B------:R-:W-:Y:S01]  /*4b700*/  @!UPT UIADD3 URZ, URZ, URZ, URZ ;  /* 0x0000003f3f3ff290 */ /* 0x000fe2000fffe03f */
[----:B------:R-:W-:Y:S01]  /*4b710*/  IMAD.MOV.U32 R29, RZ, RZ, R11 ;  /* 0x000000ffff1d7224 */ /* 0x000fe200078e000b */
[----:B------:R0:W-:Y:S01]  /*4b720*/  STL.64 [R1+0xf0], R8 ;  /* 0x0000f00801007387 */ /* 0x0001e20000100a00 */
[----:B------:R-:W-:Y:S03]  /*4b730*/  STL [R1+0xf8], R10 ;  /* 0x0000f80a01007387 */ /* 0x000fe60000100800 */
[----:B------:R-:W-:Y:S01]  /*4b740*/  STL [R1+0x209c], R29 ;  /* 0x00209c1d01007387 */ /* 0x000fe20000100800 */
[C---:B----4-:R-:W-:Y:S03]  /*4b750*/  HMMA.16816.F32 R16, R12.reuse, R24, R16 ;  /* 0x000000180c10723c */ /* 0x050fe60000001810 */
[----:B------:R-:W2:Y:S01]  /*4b760*/  LDL.LU R24, [R1+0x290] ;  /* 0x0002900001187983 */ /* 0x000ea20000300800 */
[----:B------:R-:W2:Y:S11]  /*4b770*/  LDL.LU R25, [R1+0x294] ;  /* 0x0002940001197983 */ /* 0x000eb60000300800 */
[----:B------:R-:W-:Y:S09]  /*4b780*/  @!UPT UIADD3 URZ, URZ, URZ, URZ ;  /* 0x0000003f3f3ff290 */ /* 0x000ff2000fffe03f */
[----:B------:R-:W-:Y:S02]  /*4b790*/  IMAD.MOV.U32 R28, RZ, RZ, R16 ;  /* 0x000000ffff1c7224 */ /* 0x000fe400078e0010 */
[----:B------:R-:W-:Y:S02]  /*4b7a0*/  IMAD.MOV.U32 R0, RZ, RZ, R17 ;  /* 0x000000ffff007224 */ /* 0x000fe400078e0011 */
[----:B0-----:R-:W-:Y:S02]  /*4b7b0*/  IMAD.MOV.U32 R9, RZ, RZ, R18 ;  /* 0x000000ffff097224 */ /* 0x001fe400078e0012 */
[----:B------:R-:W-:Y:S01]  /*4b7c0*/  IMAD.MOV.U32 R8, RZ, RZ, R19 ;  /* 0x000000ffff087224 */ /* 0x000fe200078e0013 */
[----:B------:R-:W3:Y:S01]  /*4b7d0*/  LDL.LU.64 R16, [R1+0x4c0] ;  /* 0x0004c00001107983 */ /* 0x000ee20000300a00 */
[----:B------:R-:W3:Y:S03]  /*4b7e0*/  LDL.LU.64 R18, [R1+0x4c8] ;  /* 0x0004c80001127983 */ /* 0x000ee60000300a00 */
[----:B--2---:R0:W-:Y:S04]  /*4b7f0*/  STL.64 [R1+0x2170], R24 ;  /* 0x0021701801007387 */ /* 0x0041e80000100a00 */
[----:B0-----:R-:W2:Y:S01]  /*4b800*/  LDL.LU R24, [R1+0x2a0] ;  /* 0x0002a00001187983 */ /* 0x001ea20000300800 */
[----:B------:R-:W2:Y:S03]  /*4b810*/  LDL.LU R25, [R1+0x2a4] ;  /* 0x0002a40001197983 */ /* 0x000ea60000300800 */
[----:B--2---:R0:W-:Y:S04]  /*4b820*/  STL.64 [R1+0x2178], R24 ;  /* 0x0021781801007387 */ /* 0x0041e80000100a00 */
[----:B0-----:R-:W2:Y:S01]  /*4b830*/  LDL.LU R24, [R1+0x2b0] ;  /* 0x0002b00001187983 */ /* 0x001ea20000300800 */
[----:B------:R-:W2:Y:S02]  /*4b840*/  LDL.LU R25, [R1+0x2b4] ;  /* 0x0002b40001197983 */ /* 0x000ea40000300800 */
[----:B------:R-:W-:Y:S02]  /*4b850*/  STL [R1+0x20ac], R8 ;  /* 0x0020ac0801007387 */ /* 0x000fe40000100800 */
[----:B------:R0:W-:Y:S02]  /*4b860*/  STL [R1+0x20a8], R9 ;  /* 0x0020a80901007387 */ /* 0x0001e40000100800 */
[----:B0-----:R-:W4:Y:S01]  /*4b870*/  LDL.LU.64 R8, [R1+0x4d0] ;  /* 0x0004d00001087983 */ /* 0x001f220000300a00 */
[----:B------:R-:W4:Y:S02]  /*4b880*/  LDL.LU.64 R10, [R1+0x4d8] ;  /* 0x0004d800010a7983 */ /* 0x000f240000300a00 */
[----:B------:R-:W-:Y:S02]  /*4b890*/  STL [R1+0x20a4], R0 ;  /* 0x0020a40001007387 */ /* 0x000fe40000100800 */
[----:B------:R-:W-:Y:S01]  /*4b8a0*/  STL [R1+0x20a0], R28 ;  /* 0x0020a01c01007387 */ /* 0x000fe20000100800 */
[C---:B----4-:R-:W-:Y:S11]  /*4b8b0*/  HMMA.16816.F32 R20, R12.reuse, R20, R8 ;  /* 0x000000140c14723c */ /* 0x050ff60000001808 */
[----:B------:R-:W-:Y:S11]  /*4b8c0*/  @!UPT UIADD3 URZ, URZ, URZ, URZ ;  /* 0x0000003f3f3ff290 */ /* 0x000ff6000fffe03f */
[----:B------:R-:W-:Y:S01]  /*4b8d0*/  @!UPT UIADD3 URZ, URZ, URZ, URZ ;  /* 0x0000003f3f3ff290 */ /* 0x000fe2000fffe03f */
[----:B------:R0:W-:Y:S01]  /*4b8e0*/  STL.64 [R1+0xd0], R20 ;  /* 0x0000d01401007387 */ /* 0x0001e20000100a00 */
[----:B------:R-:W-:Y:S03]  /*4b8f0*/  STL [R1+0xd8], R22 ;  /* 0x0000d81601007387 */ /* 0x000fe60000100800 */
[----:B0-----:R-:W4:Y:S01]  /*4b900*/  LDL.LU R20, [R1+0x280] ;  /* 0x0002800001147983 */ /* 0x001f220000300800 */
[----:B------:R-:W4:Y:S02]  /*4b910*/  LDL.LU R21, [R1+0x284] ;  /* 0x0002840001157983 */ /* 0x000f240000300800 */
[----:B------:R-:W-:Y:S01]  /*4b920*/  IMAD.MOV.U32 R29, RZ, RZ, R23 ;  /* 0x000000ffff1d7224 */ /* 0x000fe200078e0017 */
[C---:B---3--:R-:W-:Y:S01]  /*4b930*/  HMMA.16816.F32 R4, R12.reuse, R4, R16 ;  /* 0x000000040c04723c */ /* 0x048fe20000001810 */
[----:B----4-:R0:W-:Y:S04]  /*4b940*/  STL.64 [R1+0x2180], R20 ;  /* 0x0021801401007387 */ /* 0x0101e80000100a00 */
[----:B0-----:R-:W2:Y:S01]  /*4b950*/  LDL.LU.64 R20, [R1+0x4b0] ;  /* 0x0004b00001147983 */ /* 0x001ea20000300a00 */
[----:B------:R-:W2:Y:S02]  /*4b960*/  LDL.LU.64 R22, [R1+0x4b8] ;  /* 0x0004b80001167983 */ /* 0x000ea40000300a00 */
[----:B------:R-:W-:Y:S11]  /*4b970*/  STL [R1+0x20b0], R29 ;  /* 0x0020b01d01007387 */ /* 0x000ff60000100800 */
[----:B------:R-:W-:Y:S05]  /*4b980*/  @!UPT UIADD3 URZ, URZ, URZ, URZ ;  /* 0x0000003f3f3ff290 */ /* 0x000fea000fffe03f */
[----:B------:R-:W-:Y:S02]  /*4b990*/  IMAD.MOV.U32 R8, RZ, RZ, R4 ;  /* 0x000000ffff087224 */ /* 0x000fe400078e0004 */
[----:B------:R-:W-:Y:S02]  /*4b9a0*/  IMAD.MOV.U32 R28, RZ, RZ, R7 ;  /* 0x000000ffff1c7224 */ /* 0x000fe400078e0007 */
[----:B------:R-:W-:Y:S02]  /*4b9b0*/  IMAD.MOV.U32 R9, RZ, RZ, R5 ;  /* 0x000000ffff097224 */ /* 0x000fe400078e0005 */
[----:B------:R-:W-:Y:S01]  /*4b9c0*/  IMAD.MOV.U32 R0, RZ, RZ, R6 ;  /* 0x000000ffff007224 */ /* 0x000fe200078e0006 */
[----:B------:R-:W3:Y:S01]  /*4b9d0*/  LDL.LU R4, [R1+0x270] ;  /* 0x0002700001047983 */ /* 0x000ee20000300800 */
[----:B------:R-:W3:Y:S02]  /*4b9e0*/  LDL.LU R5, [R1+0x274] ;  /* 0x0002740001057983 */ /* 0x000ee40000300800 */
[----:B------:R-:W4:Y:S02]  /*4b9f0*/  LDL.LU.64 R16, [R1+0x490] ;  /* 0x0004900001107983 */ /* 0x000f240000300a00 */
[----:B------:R-:W4:Y:S01]  /*4ba00*/  LDL.LU.64 R18, [R1+0x498] ;  /* 0x0004980001127983 */ /* 0x000f220000300a00 */
[----:B------:R-:W-:Y:S01]  /*4ba10*/  STL [R1+0x20c0], R28 ;  /* 0x0020c01c01007387 */ /* 0x000fe20000100800 */
[----:B------:R-:W-:Y:S02]  /*4ba20*/  STL [R1+0x20bc], R0 ;  /* 0x0020bc0001007387 */ /* 0x000fe40000100800 */
[----:B------:R-:W-:Y:S02]  /*4ba30*/  STL [R1+0x20b8], R9 ;  /* 0x0020b80901007387 */ /* 0x000fe40000100800 */
[----:B------:R0:W-:Y:S02]  /*4ba40*/  STL [R1+0x20b4], R8 ;  /* 0x0020b40801007387 */ /* 0x0001e40000100800 */
[----:B0-----:R-:W3:Y:S01]  /*4ba50*/  LDL.LU.64 R8, [R1+0x4a0] ;  /* 0x0004a00001087983 */ /* 0x001ee20000300a00 */
[----:B------:R-:W3:Y:S01]  /*4ba60*/  LDL.LU.64 R10, [R1+0x4a8] ;  /* 0x0004a800010a7983 */ /* 0x000ee20000300a00 */
[----:B--2---:R-:W-:Y:S02]  /*4ba70*/  HMMA.16816.F32 R24, R12, R24, R20 ;  /* 0x000000180c18723c */ /* 0x004fe40000001814 */
[----:B------:R-:W2:Y:S11]  /*4ba80*/  LDL.LU.64 R20, [R1+0x2180] ;  /* 0x0021800001147983 */ /* 0x000eb60000300a00 */
[----:B------:R-:W-:Y:S10]  /*4ba90*/  @!UPT UIADD3 URZ, URZ, URZ, URZ ;  /* 0x0000003f3f3ff290 */ /* 0x000ff4000fffe03f */
[----:B------:R0:W-:Y:S01]  /*4baa0*/  STL.64 [R1+0xb0], R24 ;  /* 0x0000b01801007387 */ /* 0x0001e20000100a00 */
[----:B------:R3:W-:Y:S03]  /*4bab0*/  STL [R1+0xb8], R26 ;  /* 0x0000b81a01007387 */ /* 0x0007e60000100800 */
[----:B0-----:R-:W3:Y:S01]  /*4bac0*/  LDL.LU.64 R24, [R1+0x2178] ;  /* 0x0021780001187983 */ /* 0x001ee20000300a00 */
[----:B------:R-:W-:-:S05]  /*4bad0*/  IMAD.MOV.U32 R29, RZ, RZ, R27 ;  /* 0x000000ffff1d7224 */ /* 0x000fca00078e001b */
[----:B------:R-:W-:Y:S01]  /*4bae0*/  STL [R1+0x20c4], R29 ;  /* 0x0020c41d01007387 */ /* 0x000fe20000100800 */
[----:B---3--:R-:W-:Y:S11]  /*4baf0*/  HMMA.16816.F32 R24, R12, R24, R8 ;  /* 0x000000180c18723c */ /* 0x008ff60000001808 */
[----:B------:R-:W-:Y:S11]  /*4bb00*/  @!UPT UIADD3 URZ, URZ, URZ, URZ ;  /* 0x0000003f3f3ff290 */ /* 0x000ff6000fffe03f */
[----:B------:R-:W-:Y:S02]  /*4bb10*/  @!UPT UIADD3 URZ, URZ, URZ, URZ ;  /* 0x0000003f3f3ff290 */ /* 0x000fe4000fffe03f */
[----:B------:R-:W-:Y:S02]  /*4bb20*/  IMAD.MOV.U32 R28, RZ, RZ, R24 ;  /* 0x000000ffff1c7224 */ /* 0x000fe400078e0018 */
[----:B------:R-:W-:Y:S02]  /*4bb30*/  IMAD.MOV.U32 R0, RZ, RZ, R25 ;  /* 0x000000ffff007224 */ /* 0x000fe400078e0019 */
[----:B------:R-:W4:Y:S01]  /*4bb40*/  LDL.LU.64 R24, [R1+0x2170] ;  /* 0x0021700001187983 */ /* 0x000f220000300a00 */
[----:B------:R-:W-:Y:S02]  /*4bb50*/  IMAD.MOV.U32 R8, RZ, RZ, R27 ;  /* 0x000000ffff087224 */ /* 0x000fe400078e001b */
[----:B------:R-:W-:-:S03]  /*4bb60*/  IMAD.MOV.U32 R9, RZ, RZ, R26 ;  /* 0x000000ffff097224 */ /* 0x000fc600078e001a */
[----:B------:R-:W-:Y:S02]  /*4bb70*/  STL [R1+0x20d4], R8 ;  /* 0x0020d40801007387 */ /* 0x000fe40000100800 */
[----:B------:R0:W-:Y:S02]  /*4bb80*/  STL [R1+0x20d0], R9 ;  /* 0x0020d00901007387 */ /* 0x0001e40000100800 */
[----:B0-----:R-:W2:Y:S01]  /*4bb90*/  LDL.LU.64 R8, [R1+0x480] ;  /* 0x0004800001087983 */ /* 0x001ea20000300a00 */
[----:B------:R-:W2:Y:S02]  /*4bba0*/  LDL.LU.64 R10, [R1+0x488] ;  /* 0x00048800010a7983 */ /* 0x000ea40000300a00 */
[----:B------:R-:W-:Y:S02]  /*4bbb0*/  STL [R1+0x20cc], R0 ;  /* 0x0020cc0001007387 */ /* 0x000fe40000100800 */
[----:B------:R-:W-:Y:S01]  /*4bbc0*/  STL [R1+0x20c8], R28 ;  /* 0x0020c81c01007387 */ /* 0x000fe20000100800 */
[C---:B----4-:R-:W-:Y:S11]  /*4bbd0*/  HMMA.16816.F32 R16, R12.reuse, R24, R16 ;  /* 0x000000180c10723c */ /* 0x050ff60000001810 */
[----:B------:R-:W-:Y:S11]  /*4bbe0*/  @!UPT UIADD3 URZ, URZ, URZ, URZ ;  /* 0x0000003f3f3ff290 */ /* 0x000ff6000fffe03f */
[----:B------:R-:W-:Y:S01]  /*4bbf0*/  @!UPT UIADD3 URZ, URZ, URZ, URZ ;  /* 0x0000003f3f3ff290 */ /* 0x000fe2000fffe03f */
[----:B------:R0:W-:Y:S01]  /*4bc00*/  STL.64 [R1+0x90], R16 ;  /* 0x0000901001007387 */ /* 0x0001e20000100a00 */
[----:B------:R1:W-:Y:S02]  /*4bc10*/  STL [R1+0x98], R18 ;  /* 0x0000981201007387 */ /* 0x0003e40000100800 */
[----:B------:R-:W-:Y:S01]  /*4bc20*/  IMAD.MOV.U32 R29, RZ, RZ, R19 ;  /* 0x000000ffff1d7224 */ /* 0x000fe200078e0013 */
[----:B0-----:R-:W3:Y:S01]  /*4bc30*/  LDL.LU.64 R16, [R1+0x470] ;  /* 0x0004700001107983 */ /* 0x001ee20000300a00 */
[----:B-1----:R-:W3:Y:S02]  /*4bc40*/  LDL.LU.64 R18, [R1+0x478] ;  /* 0x0004780001127983 */ /* 0x002ee40000300a00 */
[----:B------:R-:W4:Y:S02]  /*4bc50*/  LDL.LU R24, [R1+0x250] ;  /* 0x0002500001187983 */ /* 0x000f240000300800 */
[----:B------:R-:W4:Y:S01]  /*4bc60*/  LDL.LU R25, [R1+0x254] ;  /* 0x0002540001197983 */ /* 0x000f220000300800 */
[C---:B--2---:R-:W-:Y:S11]  /*4bc70*/  HMMA.16816.F32 R20, R12.reuse, R20, R8 ;  /* 0x000000140c14723c */ /* 0x044ff60000001808 */
[----:B------:R-:W-:Y:S11]  /*4bc80*/  @!UPT UIADD3 URZ, URZ, URZ, URZ ;  /* 0x0000003f3f3ff290 */ /* 0x000ff6000fffe03f */
[----:B------:R-:W-:Y:S02]  /*4bc90*/  @!UPT UIADD3 URZ, URZ, URZ, URZ ;  /* 0x0000003f3f3ff290 */ /* 0x000fe4000fffe03f */
[----:B------:R-:W-:Y:S02]  /*4bca0*/  IMAD.MOV.U32 R28, RZ, RZ, R23 ;  /* 0x000000ffff1c7224 */ /* 0x000fe400078e0017 */
[----:B------:R-:W-:Y:S02]  /*4bcb0*/  IMAD.MOV.U32 R0, RZ, RZ, R22 ;  /* 0x000000ffff007224 */ /* 0x000fe400078e0016 */
[----:B------:R-:W-:Y:S02]  /*4bcc0*/  IMAD.MOV.U32 R9, RZ, RZ, R21 ;  /* 0x000000ffff097224 */ /* 0x000fe400078e0015 */
[----:B------:R-:W-:Y:S01]  /*4bcd0*/  IMAD.MOV.U32 R8, RZ, RZ, R20 ;  /* 0x000000ffff087224 */ /* 0x000fe200078e0014 */
[C---:B---3--:R-:W-:Y:S01]  /*4bce0*/  HMMA.16816.F32 R4, R12.reuse, R4, R16 ;  /* 0x000000040c04723c */ /* 0x048fe20000001810 */
[----:B----4-:R0:W-:Y:S04]  /*4bcf0*/  STL.64 [R1+0x2168], R24 ;  /* 0x0021681801007387 */ /* 0x0101e80000100a00 */
[----:B0-----:R-:W2:Y:S01]  /*4bd00*/  LDL.LU R24, [R1+0x260] ;  /* 0x0002600001187983 */ /* 0x001ea20000300800 */
[----:B------:R-:W2:Y:S02]  /*4bd10*/  LDL.LU R25, [R1+0x264] ;  /* 0x0002640001197983 */ /* 0x000ea40000300800 */
[----:B------:R-:W-:Y:S02]  /*4bd20*/  STL [R1+0x20d8], R29 ;  /* 0x0020d81d01007387 */ /* 0x000fe40000100800 */
[----:B------:R-:W-:Y:S01]  /*4bd30*/  STL [R1+0x20e8], R28 ;  /* 0x0020e81c01007387 */ /* 0x000fe20000100800 */
[----:B------:R-:W-:Y:S01]  /*4bd40*/  STL [R1+0x20e4], R0 ;  /* 0x0020e40001007387 */ /* 0x000fe20000100800 */
[----:B------:R-:W-:Y:S02]  /*4bd50*/  STL [R1+0x20e0], R9 ;  /* 0x0020e00901007387 */ /* 0x000fe40000100800 */
[----:B------:R0:W-:Y:S02]  /*4bd60*/  STL [R1+0x20dc], R8 ;  /* 0x0020dc0801007387 */ /* 0x0001e40000100800 */
[----:B0-----:R-:W2:Y:S01]  /*4bd70*/  LDL.LU.64 R8, [R1+0x460] ;  /* 0x0004600001087983 */ /* 0x001ea20000300a00 */
[----:B------:R-:W2:Y:S06]  /*4bd80*/  LDL.LU.64 R10, [R1+0x468] ;  /* 0x00046800010a7983 */ /* 0x000eac0000300a00 */
[----:B------:R-:W-:Y:S02]  /*4bd90*/  STL.64 [R1+0x70], R4 ;  /* 0x0000700401007387 */ /* 0x000fe40000100a00 */
[----:B------:R-:W-:Y:S01]  /*4bda0*/  STL [R1+0x78], R6 ;  /* 0x0000780601007387 */ /* 0x000fe20000100800 */
[----:B------:R-:W3:Y:S01]  /*4bdb0*/  LDL.LU R20, [R1+0x230] ;  /* 0x0002300001147983 */ /* 0x000ee20000300800 */
[----:B------:R-:W3:Y:S02]  /*4bdc0*/  LDL.LU R21, [R1+0x234] ;  /* 0x0002340001157983 */ /* 0x000ee40000300800 */
[----:B------:R-:W4:Y:S02]  /*4bdd0*/  LDL.LU.64 R16, [R1+0x450] ;  /* 0x0004500001107983 */ /* 0x000f240000300a00 */
[----:B------:R-:W4:Y:S02]  /*4bde0*/  LDL.LU.64 R18, [R1+0x458] ;  /* 0x0004580001127983 */ /* 0x000f240000300a00 */
[----:B------:R-:W-:Y:S01]  /*4bdf0*/  IMAD.MOV.U32 R29, RZ, RZ, R7 ;  /* 0x000000ffff1d7224 */ /* 0x000fe200078e0007 */
[----:B--2---:R-:W-:Y:S01]  /*4be00*/  HMMA.16816.F32 R24, R12, R24, R8 ;  /* 0x000000180c18723c */ /* 0x004fe20000001808 */
[----:B---3--:R0:W-:Y:S04]  /*4be10*/  STL.64 [R1+0x2160], R20 ;  /* 0x0021601401007387 */ /* 0x0081e80000100a00 */
[----:B0-----:R-:W2:Y:S01]  /*4be20*/  LDL.LU R20, [R1+0x240] ;  /* 0x0002400001147983 */ /* 0x001ea20000300800 */
[----:B------:R-:W2:Y:S02]  /*4be30*/  LDL.LU R21, [R1+0x244] ;  /* 0x0002440001157983 */ /* 0x000ea40000300800 */
[----:B------:R-:W3:Y:S02]  /*4be40*/  LDL.LU R4, [R1+0x220] ;  /* 0x0002200001047983 */ /* 0x000ee40000300800 */
[----:B------:R-:W3:Y:S01]  /*4be50*/  LDL.LU R5, [R1+0x224] ;  /* 0x0002240001057983 */ /* 0x000ee20000300800 */
[----:B------:R-:W-:Y:S11]  /*4be60*/  STL [R1+0x20ec], R29 ;  /* 0x0020ec1d01007387 */ /* 0x000ff60000100800 */
        /* <DEDUP_REMOVED lines=17> */
[----:B------:R-:W4:Y:S02]  /*4bf80*/  LDL.LU R24, [R1+0x200] ;  /* 0x0002000001187983 */ /* 0x000f240000300800 */
[----:B------:R-:W4:Y:S01]  /*4bf90*/  LDL.LU R25, [R1+0x204] ;  /* 0x0002040001197983 */ /* 0x000f220000300800 */
[C---:B--2---:R-:W-:Y:S01]  /*4bfa0*/  HMMA.16816.F32 R20, R12.reuse, R20, R8 ;  /* 0x000000140c14723c */ /* 0x044fe20000001808 */
[----:B------:R-:W-:Y:S01]  /*4bfb0*/  IMAD.MOV.U32 R29, RZ, RZ, R19 ;  /* 0x000000ffff1d7224 */ /* 0x000fe200078e0013 */
[----:B0-----:R-:W3:Y:S01]  /*4bfc0*/  LDL.LU.64 R16, [R1+0x420] ;  /* 0x0004200001107983 */ /* 0x001ee20000300a00 */
[----:B-1----:R-:W3:Y:S11]  /*4bfd0*/  LDL.LU.64 R18, [R1+0x428] ;  /* 0x0004280001127983 */ /* 0x002ef60000300a00 */
[----:B------:R-:W-:Y:S10]  /*4bfe0*/  @!UPT UIADD3 URZ, URZ, URZ, URZ ;  /* 0x0000003f3f3ff290 */ /* 0x000ff4000fffe03f */
[----:B------:R-:W-:Y:S02]  /*4bff0*/  IMAD.MOV.U32 R28, RZ, RZ, R23 ;  /* 0x000000ffff1c7224 */ /* 0x000fe400078e0017 */
[----:B------:R-:W-:Y:S02]  /*4c000*/  IMAD.MOV.U32 R0, RZ, RZ, R22 ;  /* 0x000000ffff007224 */ /* 0x000fe400078e0016 */
[----:B------:R-:W-:Y:S02]  /*4c010*/  IMAD.MOV.U32 R9, RZ, RZ, R21 ;  /* 0x000000ffff097224 */ /* 0x000fe400078e0015 */
[----:B------:R-:W-:Y:S01]  /*4c020*/  IMAD.MOV.U32 R8, RZ, RZ, R20 ;  /* 0x000000ffff087224 */ /* 0x000fe200078e0014 */
[----:B----4-:R0:W-:Y:S04]  /*4c030*/  STL.64 [R1+0x2148], R24 ;  /* 0x0021481801007387 */ /* 0x0101e80000100a00 */
[----:B0-----:R-:W2:Y:S01]  /*4c040*/  LDL.LU R24, [R1+0x210] ;  /* 0x0002100001187983 */ /* 0x001ea20000300800 */
[----:B------:R-:W2:Y:S02]  /*4c050*/  LDL.LU R25, [R1+0x214] ;  /* 0x0002140001197983 */ /* 0x000ea40000300800 */
[----:B------:R-:W-:Y:S02]  /*4c060*/  STL [R1+0x2100], R29 ;  /* 0x0021001d01007387 */ /* 0x000fe40000100800 */
[----:B------:R-:W4:Y:S01]  /*4c070*/  LDL.LU.64 R20, [R1+0x2160] ;  /* 0x0021600001147983 */ /* 0x000f220000300a00 */
[----:B------:R-:W-:Y:S01]  /*4c080*/  STL [R1+0x2110], R28 ;  /* 0x0021101c01007387 */ /* 0x000fe20000100800 */
[----:B------:R-:W-:Y:S02]  /*4c090*/  STL [R1+0x210c], R0 ;  /* 0x00210c0001007387 */ /* 0x000fe40000100800 */
[----:B------:R-:W-:Y:S02]  /*4c0a0*/  STL [R1+0x2108], R9 ;  /* 0x0021080901007387 */ /* 0x000fe40000100800 */
[----:B------:R0:W-:Y:S02]  /*4c0b0*/  STL [R1+0x2104], R8 ;  /* 0x0021040801007387 */ /* 0x0001e40000100800 */
[----:B0-----:R-:W4:Y:S01]  /*4c0c0*/  LDL.LU.64 R8, [R1+0x430] ;  /* 0x0004300001087983 */ /* 0x001f220000300a00 */
[----:B------:R-:W4:Y:S01]  /*4c0d0*/  LDL.LU.64 R10, [R1+0x438] ;  /* 0x00043800010a7983 */ /* 0x000f220000300a00 */
[C---:B---3--:R-:W-:Y:S08]  /*4c0e0*/  HMMA.16816.F32 R4, R12.reuse, R4, R16 ;  /* 0x000000040c04723c */ /* 0x048ff00000001810 */
[----:B----4-:R-:W-:Y:S11]  /*4c0f0*/  HMMA.16816.F32 R20, R12, R20, R8 ;  /* 0x000000140c14723c */ /* 0x010ff60000001808 */
[----:B------:R-:W-:Y:S11]  /*4c100*/  @!UPT UIADD3 URZ, URZ, URZ, URZ ;  /* 0x0000003f3f3ff290 */ /* 0x000ff6000fffe03f */
[----:B------:R-:W-:Y:S02]  /*4c110*/  @!UPT UIADD3 URZ, URZ, URZ, URZ ;  /* 0x0000003f3f3ff290 */ /* 0x000fe4000fffe03f */
[----:B------:R-:W-:Y:S01]  /*4c120*/  IMAD.MOV.U32 R29, RZ, RZ, R23 ;  /* 0x000000ffff1d7224 */ /* 0x000fe200078e0017 */
[----:B------:R-:W-:Y:S01]  /*4c130*/  STL.64 [R1+0x30], R20 ;  /* 0x0000301401007387 */ /* 0x000fe20000100a00 */
[----:B------:R-:W-:Y:S03]  /*4c140*/  STL [R1+0x38], R22 ;  /* 0x0000381601007387 */ /* 0x000fe60000100800 */
[----:B------:R-:W-:Y:S01]  /*4c150*/  STL [R1+0x2114], R29 ;  /* 0x0021141d01007387 */ /* 0x000fe20000100800 */
[----:B------:R-:W3:Y:S02]  /*4c160*/  LDL.LU.64 R16, [R1+0x400] ;  /* 0x0004000001107983 */ /* 0x000ee40000300a00 */
[----:B------:R-:W4:Y:S02]  /*4c170*/  LDL.LU.64 R18, [R1+0x408] ;  /* 0x0004080001127983 */ /* 0x000f240000300a00 */
[----:B----4-:R-:W-:Y:S01]  /*4c180*/  STL.64 [R1+0x2158], R18 ;  /* 0x0021581201007387 */ /* 0x010fe20000100a00 */
[----:B---3--:R0:W-:Y:S03]  /*4c190*/  STL.64 [R1+0x2150], R16 ;  /* 0x0021501001007387 */ /* 0x0081e60000100a00 */
[----:B0-----:R-:W2:Y:S01]  /*4c1a0*/  LDL.LU.64 R16, [R1+0x410] ;  /* 0x0004100001107983 */ /* 0x001ea20000300a00 */
[----:B------:R-:W2:Y:S02]  /*4c1b0*/  LDL.LU.64 R18, [R1+0x418] ;  /* 0x0004180001127983 */ /* 0x000ea40000300a00 */
[----:B------:R-:W-:-:S02]  /*4c1c0*/  IMAD.MOV.U32 R9, RZ, RZ, R6 ;  /* 0x000000ffff097224 */ /* 0x000fc400078e0006 */
[----:B------:R-:W-:Y:S01]  /*4c1d0*/  IMAD.MOV.U32 R0, RZ, RZ, R5 ;  /* 0x000000ffff007224 */ /* 0x000fe200078e0005 */
[----:B------:R-:W3:Y:S01]  /*4c1e0*/  LDL.LU.64 R20, [R1+0x3f0] ;  /* 0x0003f00001147983 */ /* 0x000ee20000300a00 */
[----:B------:R-:W-:Y:S02]  /*4c1f0*/  IMAD.MOV.U32 R28, RZ, RZ, R4 ;  /* 0x000000ffff1c7224 */ /* 0x000fe400078e0004 */
[----:B------:R-:W3:Y:S02]  /*4c200*/  LDL.LU.64 R22, [R1+0x3f8] ;  /* 0x0003f80001167983 */ /* 0x000ee40000300a00 */
[----:B------:R-:W-:Y:S01]  /*4c210*/  IMAD.MOV.U32 R8, RZ, RZ, R7 ;  /* 0x000000ffff087224 */ /* 0x000fe200078e0007 */
[----:B------:R-:W4:Y:S01]  /*4c220*/  LDL.LU.64 R4, [R1+0x3e0] ;  /* 0x0003e00001047983 */ /* 0x000f220000300a00 */
[----:B------:R-:W4:Y:S02]  /*4c230*/  LDL.LU.64 R6, [R1+0x3e8] ;  /* 0x0003e80001067983 */ /* 0x000f240000300a00 */
[----:B------:R0:W-:Y:S02]  /*4c240*/  STL [R1+0x2120], R9 ;  /* 0x0021200901007387 */ /* 0x0001e40000100800 */
[----:B------:R1:W-:Y:S01]  /*4c250*/  STL [R1+0x211c], R0 ;  /* 0x00211c0001007387 */ /* 0x0003e20000100800 */
[----:B------:R0:W-:Y:S01]  /*4c260*/  STL [R1+0x2118], R28 ;  /* 0x0021181c01007387 */ /* 0x0001e20000100800 */
[C---:B--2---:R-:W-:Y:S03]  /*4c270*/  HMMA.16816.F32 R24, R12.reuse, R24, R16 ;  /* 0x000000180c18723c */ /* 0x044fe60000001810 */
[----:B------:R-:W2:Y:S01]  /*4c280*/  LDL.LU.64 R18, [R1+0x2158] ;  /* 0x0021580001127983 */ /* 0x000ea20000300a00 */
[----:B------:R-:W2:Y:S11]  /*4c290*/  LDL.LU.64 R16, [R1+0x2150] ;  /* 0x0021500001107983 */ /* 0x000eb60000300a00 */
[----:B------:R-:W-:Y:S09]  /*4c2a0*/  @!UPT UIADD3 URZ, URZ, URZ, URZ ;  /* 0x0000003f3f3ff290 */ /* 0x000ff2000fffe03f */
[----:B------:R-:W-:Y:S02]  /*4c2b0*/  IMAD.MOV.U32 R3, RZ, RZ, R24 ;  /* 0x000000ffff037224 */ /* 0x000fe400078e0018 */
[----:B------:R-:W-:Y:S02]  /*4c2c0*/  IMAD.MOV.U32 R11, RZ, RZ, R25 ;  /* 0x000000ffff0b7224 */ /* 0x000fe400078e0019 */
[----:B------:R-:W2:Y:S01]  /*4c2d0*/  LDL.LU.64 R24, [R1+0x2148] ;  /* 0x0021480001187983 */ /* 0x000ea20000300a00 */
[----:B------:R-:W-:Y:S02]  /*4c2e0*/  IMAD.MOV.U32 R10, RZ, RZ, R26 ;  /* 0x000000ffff0a7224 */ /* 0x000fe400078e001a */
[----:B------:R-:W-:Y:S02]  /*4c2f0*/  IMAD.MOV.U32 R2, RZ, RZ, R27 ;  /* 0x000000ffff027224 */ /* 0x000fe400078e001b */
[C---:B--2---:R-:W-:Y:S01]  /*4c300*/  HMMA.16816.F32 R24, R12.reuse, R24, R16 ;  /* 0x000000180c18723c */ /* 0x044fe20000001810 */
[----:B------:R-:W2:Y:S11]  /*4c310*/  LDL.LU.64 R16, [R1+0x2140] ;  /* 0x0021400001107983 */ /* 0x000eb60000300a00 */
[----:B------:R-:W-:Y:S11]  /*4c320*/  @!UPT UIADD3 URZ, URZ, URZ, URZ ;  /* 0x0000003f3f3ff290 */ /* 0x000ff6000fffe03f */
[----:B------:R-:W-:Y:S01]  /*4c330*/  @!UPT UIADD3 URZ, URZ, URZ, URZ ;  /* 0x0000003f3f3ff290 */ /* 0x000fe2000fffe03f */
[----:B0-----:R-:W-:Y:S02]  /*4c340*/  IMAD.MOV.U32 R9, RZ, RZ, R24 ;  /* 0x000000ffff097224 */ /* 0x001fe400078e0018 */
[----:B-1----:R-:W-:Y:S02]  /*4c350*/  IMAD.MOV.U32 R0, RZ, RZ, R25 ;  /* 0x000000ffff007224 */ /* 0x002fe400078e0019 */
[----:B------:R-:W3:Y:S01]  /*4c360*/  LDL.LU.64 R24, [R1+0x2138] ;  /* 0x0021380001187983 */ /* 0x000ee20000300a00 */
[----:B------:R-:W-:Y:S02]  /*4c370*/  IMAD.MOV.U32 R28, RZ, RZ, R26 ;  /* 0x000000ffff1c7224 */ /* 0x000fe400078e001a */
[----:B------:R-:W-:Y:S02]  /*4c380*/  IMAD.MOV.U32 R29, RZ, RZ, R27 ;  /* 0x000000ffff1d7224 */ /* 0x000fe400078e001b */
[C---:B---3--:R-:W-:Y:S01]  /*4c390*/  HMMA.16816.F32 R24, R12.reuse, R24, R20 ;  /* 0x000000180c18723c */ /* 0x048fe20000001814 */
[----:B------:R-:W4:Y:S11]  /*4c3a0*/  LDL.LU.64 R20, [R1+0x2130] ;  /* 0x0021300001147983 */ /* 0x000f360000300a00 */
[----:B------:R-:W-:Y:S11]  /*4c3b0*/  @!UPT UIADD3 URZ, URZ, URZ, URZ ;  /* 0x0000003f3f3ff290 */ /* 0x000ff6000fffe03f */
[----:B------:R-:W-:Y:S01]  /*4c3c0*/  STL.64 [R1+0x1d88], R26 ;  /* 0x001d881a01007387 */ /* 0x000fe20000100a00 */
[----:B------:R0:W-:Y:S03]  /*4c3d0*/  STL.64 [R1+0x1d80], R24 ;  /* 0x001d801801007387 */ /* 0x0001e60000100a00 */
[----:B0-----:R-:W3:Y:S01]  /*4c3e0*/  LDL.LU.64 R24, [R1+0x3c0] ;  /* 0x0003c00001187983 */ /* 0x001ee20000300a00 */
[----:B------:R-:W3:Y:S01]  /*4c3f0*/  LDL.LU.64 R26, [R1+0x3c8] ;  /* 0x0003c800011a7983 */ /* 0x000ee20000300a00 */
[C---:B----4-:R-:W-:Y:S02]  /*4c400*/  HMMA.16816.F32 R20, R12.reuse, R20, R4 ;  /* 0x000000140c14723c */ /* 0x050fe40000001804 */
[----:B------:R-:W3:Y:S11]  /*4c410*/  LDL.LU.64 R4, [R1+0x2128] ;  /* 0x0021280001047983 */ /* 0x000ef60000300a00 */
[----:B------:R-:W-:Y:S10]  /*4c420*/  @!UPT UIADD3 URZ, URZ, URZ, URZ ;  /* 0x0000003f3f3ff290 */ /* 0x000ff4000fffe03f */
[----:B------:R-:W-:Y:S01]  /*4c430*/  STL.64 [R1+0x1d78], R22 ;  /* 0x001d781601007387 */ /* 0x000fe20000100a00 */
[----:B------:R0:W-:Y:S03]  /*4c440*/  STL.64 [R1+0x1d70], R20 ;  /* 0x001d701401007387 */ /* 0x0001e60000100a00 */
[----:B0-----:R-:W2:Y:S01]  /*4c450*/  LDL.LU.64 R20, [R1+0x3d0] ;  /* 0x0003d00001147983 */ /* 0x001ea20000300a00 */
[----:B------:R-:W2:Y:S01]  /*4c460*/  LDL.LU.64 R22, [R1+0x3d8] ;  /* 0x0003d80001167983 */ /* 0x000ea20000300a00 */
[C---:B---3--:R-:W-:Y:S08]  /*4c470*/  HMMA.16816.F32 R4, R12.reuse, R4, R24 ;  /* 0x000000040c04723c */ /* 0x048ff00000001818 */
[----:B--2---:R-:W-:Y:S11]  /*4c480*/  HMMA.16816.F32 R16, R12, R16, R20 ;  /* 0x000000100c10723c */ /* 0x004ff60000001814 */
[----:B------:R-:W-:Y:S11]  /*4c490*/  @!UPT UIADD3 URZ, URZ, URZ, URZ ;  /* 0x0000003f3f3ff290 */ /* 0x000ff6000fffe03f */
[----:B------:R-:W-:Y:S01]  /*4c4a0*/  @!UPT UIADD3 URZ, URZ, URZ, URZ ;  /* 0x0000003f3f3ff290 */ /* 0x000fe2000fffe03f */
[----:B------:R0:W-:Y:S01]  /*4c4b0*/  STL.64 [R1+0x1d98], R18 ;  /* 0x001d981201007387 */ /* 0x0001e20000100a00 */
[----:B------:R1:W-:Y:S02]  /*4c4c0*/  STL.64 [R1+0x1d90], R16 ;  /* 0x001d901001007387 */ /* 0x0003e40000100a00 */
[----:B------:R2:W-:Y:S02]  /*4c4d0*/  STL.64 [R1+0x1da8], R6 ;  /* 0x001da80601007387 */ /* 0x0005e40000100a00 */
[----:B------:R-:W-:Y:S01]  /*4c4e0*/  STL.64 [R1+0x1da0], R4 ;  /* 0x001da00401007387 */ /* 0x000fe20000100a00 */
[----:B------:R-:W3:Y:S01]  /*4c4f0*/  LDL.LU R26, [R1+0x208] ;  /* 0x00020800011a7983 */ /* 0x000ee20000300800 */
[----:B------:R-:W3:Y:S02]  /*4c500*/  LDL.LU R27, [R1+0x20c] ;  /* 0x00020c00011b7983 */ /* 0x000ee40000300800 */
[----:B0-----:R-:W-:Y:S02]  /*4c510*/  IMAD.MOV.U32 R18, RZ, RZ, R28 ;  /* 0x000000ffff127224 */ /* 0x001fe400078e001c */
[----:B-1----:R-:W-:-:S02]  /*4c520*/  IMAD.MOV.U32 R16, RZ, RZ, R9 ;  /* 0x000000ffff107224 */ /* 0x002fc400078e0009 */
[----:B------:R-:W-:Y:S02]  /*4c530*/  IMAD.MOV.U32 R19, RZ, RZ, R29 ;  /* 0x000000ffff137224 */ /* 0x000fe400078e001d */
[----:B------:R-:W-:Y:S01]  /*4c540*/  IMAD.MOV.U32 R17, RZ, RZ, R0 ;  /* 0x000000ffff117224 */ /* 0x000fe200078e0000 */
[----:B---3--:R-:W-:Y:S01]  /*4c550*/  STL.64 [R1+0x1db0], R26 ;  /* 0x001db01a01007387 */ /* 0x008fe20000100a00 */
[----:B------:R-:W3:Y:S02]  /*4c560*/  LDL.LU R9, [R1+0x2120] ;  /* 0x0021200001097983 */ /* 0x000ee40000300800 */
[----:B------:R-:W4:Y:S02]  /*4c570*/  LDL.LU R0, [R1+0x211c] ;  /* 0x00211c0001007983 */ /* 0x000f240000300800 */
[----:B------:R-:W3:Y:S01]  /*4c580*/  LDL.LU R28, [R1+0x2118] ;  /* 0x00211800011c7983 */ /* 0x000ee20000300800 */
[----:B------:R-:W3:Y:S01]  /*4c590*/  LDL.LU R29, [R1+0x2114] ;  /* 0x00211400011d7983 */ /* 0x000ee20000300800 */
[----:B------:R0:W-:Y:S02]  /*4c5a0*/  STL.64 [R1+0x1dc0], R18 ;  /* 0x001dc01201007387 */ /* 0x0001e40000100a00 */
[----:B------:R-:W-:Y:S02]  /*4c5b0*/  STL.64 [R1+0x1db8], R16 ;  /* 0x001db81001007387 */ /* 0x000fe40000100a00 */
[----:B--2---:R-:W2:Y:S01]  /*4c5c0*/  LDL.LU R6, [R1+0x218] ;  /* 0x0002180001067983 */ /* 0x004ea20000300800 */
[----:B------:R-:W2:Y:S04]  /*4c5d0*/  LDL.LU R7, [R1+0x21c] ;  /* 0x00021c0001077983 */ /* 0x000ea80000300800 */
[----:B--2---:R1:W-:Y:S01]  /*4c5e0*/  STL.64 [R1+0x1dc8], R6 ;  /* 0x001dc80601007387 */ /* 0x0043e20000100a00 */
[----:B0-----:R-:W2:Y:S02]  /*4c5f0*/  LDL.LU R18, [R1+0x228] ;  /* 0x0002280001127983 */ /* 0x001ea40000300800 */
[----:B------:R-:W2:Y:S02]  /*4c600*/  LDL.LU R19, [R1+0x22c] ;  /* 0x00022c0001137983 */ /* 0x000ea40000300800 */
[----:B---3--:R-:W-:-:S02]  /*4c610*/  IMAD.MOV.U32 R4, RZ, RZ, R28 ;  /* 0x000000ffff047224 */ /* 0x008fc400078e001c */
[----:B----4-:R-:W-:Y:S02]  /*4c620*/  IMAD.MOV.U32 R5, RZ, RZ, R0 ;  /* 0x000000ffff057224 */ /* 0x010fe400078e0000 */
[----:B-1----:R-:W-:Y:S02]  /*4c630*/  IMAD.MOV.U32 R6, RZ, RZ, R9 ;  /* 0x000000ffff067224 */ /* 0x002fe400078e0009 */
[----:B------:R-:W-:Y:S01]  /*4c640*/  IMAD.MOV.U32 R7, RZ, RZ, R8 ;  /* 0x000000ffff077224 */ /* 0x000fe200078e0008 */
[----:B--2---:R0:W-:Y:S01]  /*4c650*/  STL.64 [R1+0x1dd0], R18 ;  /* 0x001dd01201007387 */ /* 0x0041e20000100a00 */
[----:B------:R-:W2:Y:S02]  /*4c660*/  LDL.LU R28, [R1+0x2110] ;  /* 0x00211000011c7983 */ /* 0x000ea40000300800 */
[----:B------:R-:W3:Y:S02]  /*4c670*/  LDL.LU R0, [R1+0x210c] ;  /* 0x00210c0001007983 */ /* 0x000ee40000300800 */
[----:B------:R-:W4:Y:S01]  /*4c680*/  LDL.LU R9, [R1+0x2108] ;  /* 0x0021080001097983 */ /* 0x000f220000300800 */
[----:B------:R-:W2:Y:S01]  /*4c690*/  LDL.LU R8, [R1+0x2104] ;  /* 0x0021040001087983 */ /* 0x000ea20000300800 */
[----:B------:R-:W-:Y:S02]  /*4c6a0*/  STL.64 [R1+0x1de0], R6 ;  /* 0x001de00601007387 */ /* 0x000fe40000100a00 */
[----:B------:R1:W-:Y:S01]  /*4c6b0*/  STL.64 [R1+0x1dd8], R4 ;  /* 0x001dd80401007387 */ /* 0x0003e20000100a00 */
[----:B0-----:R-:W2:Y:S01]  /*4c6c0*/  LDL.LU R18, [R1+0x238] ;  /* 0x0002380001127983 */ /* 0x001ea20000300800 */
[----:B------:R-:W2:Y:S03]  /*4c6d0*/  LDL.LU R19, [R1+0x23c] ;  /* 0x00023c0001137983 */ /* 0x000ea60000300800 */
[----:B--2---:R0:W-:Y:S01]  /*4c6e0*/  STL.64 [R1+0x1de8], R18 ;  /* 0x001de81201007387 */ /* 0x0041e20000100a00 */
[----:B-1----:R-:W2:Y:S02]  /*4c6f0*/  LDL.LU R4, [R1+0x30] ;  /* 0x0000300001047983 */ /* 0x002ea40000300800 */
[----:B------:R-:W2:Y:S02]  /*4c700*/  LDL.LU R5, [R1+0x34] ;  /* 0x0000340001057983 */ /* 0x000ea40000300800 */
[----:B------:R-:W2:Y:S02]  /*4c710*/  LDL.LU R6, [R1+0x38] ;  /* 0x0000380001067983 */ /* 0x000ea40000300800 */
[----:B------:R-:W-:-:S02]  /*4c720*/  IMAD.MOV.U32 R7, RZ, RZ, R29 ;  /* 0x000000ffff077224 */ /* 0x000fc400078e001d */
[----:B------:R-:W3:Y:S04]  /*4c730*/  LDL.LU R29, [R1+0x2100] ;  /* 0x00210000011d7983 */ /* 0x000ee80000300800 */
[----:B--2---:R3:W-:Y:S01]  /*4c740*/  STL.64 [R1+0x1df8], R6 ;  /* 0x001df80601007387 */ /* 0x0047e20000100a00 */
[----:B------:R1:W-:Y:S02]  /*4c750*/  STL.64 [R1+0x1df0], R4 ;  /* 0x001df00401007387 */ /* 0x0003e40000100a00 */
[----:B0-----:R-:W2:Y:S02]  /*4c760*/  LDL.LU R18, [R1+0x248] ;  /* 0x0002480001127983 */ /* 0x001ea40000300800 */
[----:B------:R-:W2:Y:S02]  /*4c770*/  LDL.LU R19, [R1+0x24c] ;  /* 0x00024c0001137983 */ /* 0x000ea40000300800 */
[----:B---3--:R-:W-:-:S02]  /*4c780*/  IMAD.MOV.U32 R6, RZ, RZ, R0 ;  /* 0x000000ffff067224 */ /* 0x008fc400078e0000 */
[----:B-1----:R-:W-:Y:S02]  /*4c790*/  IMAD.MOV.U32 R4, RZ, RZ, R8 ;  /* 0x000000ffff047224 */ /* 0x002fe400078e0008 */
[----:B------:R-:W-:Y:S02]  /*4c7a0*/  IMAD.MOV.U32 R7, RZ, RZ, R28 ;  /* 0x000000ffff077224 */ /* 0x000fe400078e001c */
[----:B----4-:R-:W-:Y:S01]  /*4c7b0*/  IMAD.MOV.U32 R5, RZ, RZ, R9 ;  /* 0x000000ffff057224 */ /* 0x010fe200078e0009 */
[----:B--2---:R0:W-:Y:S01]  /*4c7c0*/  STL.64 [R1+0x1e00], R18 ;  /* 0x001e001201007387 */ /* 0x0041e20000100a00 */
[----:B------:R-:W2:Y:S02]  /*4c7d0*/  LDL.LU R8, [R1+0x20fc] ;  /* 0x0020fc0001087983 */ /* 0x000ea40000300800 */
[----:B------:R-:W3:Y:S02]  /*4c7e0*/  LDL.LU R9, [R1+0x20f8] ;  /* 0x0020f80001097983 */ /* 0x000ee40000300800 */
[----:B------:R-:W4:Y:S01]  /*4c7f0*/  LDL.LU R0, [R1+0x20f4] ;  /* 0x0020f40001007983 */ /* 0x000f220000300800 */
[----:B------:R-:W2:Y:S01]  /*4c800*/  LDL.LU R28, [R1+0x20f0] ;  /* 0x0020f000011c7983 */ /* 0x000ea20000300800 */
[----:B------:R-:W-:Y:S02]  /*4c810*/  STL.64 [R1+0x1e10], R6 ;  /* 0x001e100601007387 */ /* 0x000fe40000100a00 */
[----:B------:R-:W-:Y:S01]  /*4c820*/  STL.64 [R1+0x1e08], R4 ;  /* 0x001e080401007387 */ /* 0x000fe20000100a00 */
[----:B0-----:R-:W2:Y:S01]  /*4c830*/  LDL.LU R18, [R1+0x258] ;  /* 0x0002580001127983 */ /* 0x001ea20000300800 */
[----:B------:R-:W2:Y:S03]  /*4c840*/  LDL.LU R19, [R1+0x25c] ;  /* 0x00025c0001137983 */ /* 0x000ea60000300800 */
[----:B--2---:R0:W-:Y:S04]  /*4c850*/  STL.64 [R1+0x1e18], R18 ;  /* 0x001e181201007387 */ /* 0x0041e80000100a00 */
[----:B0-----:R-:W2:Y:S01]  /*4c860*/  LDL.LU R18, [R1+0x268] ;  /* 0x0002680001127983 */ /* 0x001ea20000300800 */
[----:B------:R-:W2:Y:S02]  /*4c870*/  LDL.LU R19, [R1+0x26c] ;  /* 0x00026c0001137983 */ /* 0x000ea40000300800 */
[----:B------:R-:W-:Y:S01]  /*4c880*/  IMAD.MOV.U32 R7, RZ, RZ, R29 ;  /* 0x000000ffff077224 */ /* 0x000fe200078e001d */
[----:B--2---:R0:W-:Y:S01]  /*4c890*/  STL.64 [R1+0x1e30], R18 ;  /* 0x001e301201007387 */ /* 0x0041e20000100a00 */
[----:B------:R-:W2:Y:S02]  /*4c8a0*/  LDL.LU R4, [R1+0x50] ;  /* 0x0000500001047983 */ /* 0x000ea40000300800 */
[----:B------:R-:W2:Y:S02]  /*4c8b0*/  LDL.LU R5, [R1+0x54] ;  /* 0x0000540001057983 */ /* 0x000ea40000300800 */
[----:B------:R-:W2:Y:S01]  /*4c8c0*/  LDL.LU R6, [R1+0x58] ;  /* 0x0000580001067983 */ /* 0x000ea20000300800 */
[----:B------:R-:W2:Y:S04]  /*4c8d0*/  LDL.LU R29, [R1+0x20ec] ;  /* 0x0020ec00011d7983 */ /* 0x000ea80000300800 */
[----:B0-----:R-:W2:Y:S01]  /*4c8e0*/  LDL.LU R18, [R1+0x278] ;  /* 0x0002780001127983 */ /* 0x001ea20000300800 */
[----:B------:R-:W2:Y:S03]  /*4c8f0*/  LDL.LU R19, [R1+0x27c] ;  /* 0x00027c0001137983 */ /* 0x000ea60000300800 */
[----:B--2---:R-:W-:Y:S01]  /*4c900*/  STL.64 [R1+0x1e48], R18 ;  /* 0x001e481201007387 */ /* 0x004fe20000100a00 */
[----:B------:R-:W-:Y:S02]  /*4c910*/  STL.64 [R1+0x1e28], R6 ;  /* 0x001e280601007387 */ /* 0x000fe40000100a00 */
[----:B------:R0:W-:Y:S02]  /*4c920*/  STL.64 [R1+0x1e20], R4 ;  /* 0x001e200401007387 */ /* 0x0001e40000100a00 */
[----:B0-----:R-:W-:-:S02]  /*4c930*/  IMAD.MOV.U32 R4, RZ, RZ, R28 ;  /* 0x000000ffff047224 */ /* 0x001fc400078e001c */
[----:B----4-:R-:W-:Y:S01]  /*4c940*/  IMAD.MOV.U32 R5, RZ, RZ, R0 ;  /* 0x000000ffff057224 */ /* 0x010fe200078e0000 */
[----:B------:R-:W2:Y:S01]  /*4c950*/  LDL.LU R28, [R1+0x20e8] ;  /* 0x0020e800011c7983 */ /* 0x000ea20000300800 */
[----:B------:R-:W4:Y:S02]  /*4c960*/  LDL.LU R0, [R1+0x20e4] ;  /* 0x0020e40001007983 */ /* 0x000f240000300800 */
[----:B---3--:R-:W-:Y:S02]  /*4c970*/  IMAD.MOV.U32 R6, RZ, RZ, R9 ;  /* 0x000000ffff067224 */ /* 0x008fe400078e0009 */
[----:B------:R-:W-:Y:S01]  /*4c980*/  IMAD.MOV.U32 R7, RZ, RZ, R8 ;  /* 0x000000ffff077224 */ /* 0x000fe200078e0008 */
[----:B------:R-:W3:Y:S01]  /*4c990*/  LDL.LU R9, [R1+0x20e0] ;  /* 0x0020e00001097983 */ /* 0x000ee20000300800 */
[----:B------:R-:W2:Y:S02]  /*4c9a0*/  LDL.LU R8, [R1+0x20dc] ;  /* 0x0020dc0001087983 */ /* 0x000ea40000300800 */
[----:B------:R-:W2:Y:S02]  /*4c9b0*/  LDL.LU R18, [R1+0x288] ;  /* 0x0002880001127983 */ /* 0x000ea40000300800 */
[----:B------:R-:W2:Y:S02]  /*4c9c0*/  LDL.LU R19, [R1+0x28c] ;  /* 0x00028c0001137983 */ /* 0x000ea40000300800 */
[----:B--2---:R-:W-:Y:S01]  /*4c9d0*/  STL.64 [R1+0x1e60], R18 ;  /* 0x001e601201007387 */ /* 0x004fe20000100a00 */
[----:B------:R-:W-:Y:S02]  /*4c9e0*/  STL.64 [R1+0x1e40], R6 ;  /* 0x001e400601007387 */ /* 0x000fe40000100a00 */
[----:B------:R0:W-:Y:S02]  /*4c9f0*/  STL.64 [R1+0x1e38], R4 ;  /* 0x001e380401007387 */ /* 0x0001e40000100a00 */
[----:B0-----:R-:W2:Y:S01]  /*4ca00*/  LDL.LU R4, [R1+0x70] ;  /* 0x0000700001047983 */ /* 0x001ea20000300800 */
[----:B------:R-:W2:Y:S02]  /*4ca10*/  LDL.LU R5, [R1+0x74] ;  /* 0x0000740001057983 */ /* 0x000ea40000300800 */
[----:B------:R-:W2:Y:S02]  /*4ca20*/  LDL.LU R6, [R1+0x78] ;  /* 0x0000780001067983 */ /* 0x000ea40000300800 */
[----:B------:R-:W-:-:S02]  /*4ca30*/  IMAD.MOV.U32 R7, RZ, RZ, R29 ;  /* 0x000000ffff077224 */ /* 0x000fc400078e001d */
[----:B------:R-:W2:Y:S01]  /*4ca40*/  LDL.LU R29, [R1+0x20d8] ;  /* 0x0020d800011d7983 */ /* 0x000ea20000300800 */
[----:B------:R-:W2:Y:S02]  /*4ca50*/  LDL.LU R18, [R1+0x298] ;  /* 0x0002980001127983 */ /* 0x000ea40000300800 */
[----:B------:R-:W2:Y:S02]  /*4ca60*/  LDL.LU R19, [R1+0x29c] ;  /* 0x00029c0001137983 */ /* 0x000ea40000300800 */
[----:B--2---:R-:W-:Y:S01]  /*4ca70*/  STL.64 [R1+0x1e78], R18 ;  /* 0x001e781201007387 */ /* 0x004fe20000100a00 */
[----:B------:R-:W-:Y:S02]  /*4ca80*/  STL.64 [R1+0x1e58], R6 ;  /* 0x001e580601007387 */ /* 0x000fe40000100a00 */
[----:B------:R0:W-:Y:S02]  /*4ca90*/  STL.64 [R1+0x1e50], R4 ;  /* 0x001e500401007387 */ /* 0x0001e40000100a00 */
[----:B0-----:R-:W-:-:S02]  /*4caa0*/  IMAD.MOV.U32 R4, RZ, RZ, R8 ;  /* 0x000000ffff047224 */ /* 0x001fc400078e0008 */
[----:B---3--:R-:W-:Y:S01]  /*4cab0*/  IMAD.MOV.U32 R5, RZ, RZ, R9 ;  /* 0x000000ffff057224 */ /* 0x008fe200078e0009 */
[----:B------:R-:W2:Y:S01]  /*4cac0*/  LDL.LU R8, [R1+0x20d4] ;  /* 0x0020d40001087983 */ /* 0x000ea20000300800 */
[----:B------:R-:W3:Y:S02]  /*4cad0*/  LDL.LU R9, [R1+0x20d0] ;  /* 0x0020d00001097983 */ /* 0x000ee40000300800 */
[----:B----4-:R-:W-:Y:S02]  /*4cae0*/  IMAD.MOV.U32 R6, RZ, RZ, R0 ;  /* 0x000000ffff067224 */ /* 0x010fe400078e0000 */
[----:B------:R-:W-:Y:S01]  /*4caf0*/  IMAD.MOV.U32 R7, RZ, RZ, R28 ;  /* 0x000000ffff077224 */ /* 0x000fe200078e001c */
[----:B------:R-:W4:Y:S01]  /*4cb00*/  LDL.LU R0, [R1+0x20cc] ;  /* 0x0020cc0001007983 */ /* 0x000f220000300800 */
        /* <DEDUP_REMOVED lines=13> */
[----:B--2---:R0:W-:Y:S04]  /*4cbe0*/  STL.64 [R1+0x1ea8], R18 ;  /* 0x001ea81201007387 */ /* 0x0041e80000100a00 */
        /* <DEDUP_REMOVED lines=154> */
[----:B------:R-:W-:Y:S02]  /*4d590*/  IMAD.MOV.U32 R7, RZ, RZ, R8 ;  /* 0x000000ffff077224 */ /* 0x000fe400078e0008 */
[----:B------:R-:W3:Y:S01]  /*4d5a0*/  LDL.LU R8, [R1+0x1b0] ;  /* 0x0001b00001087983 */ /* 0x000ee20000300800 */
[----:B------:R-:W3:Y:S02]  /*4d5b0*/  LDL.LU R9, [R1+0x1b4] ;  /* 0x0001b40001097983 */ /* 0x000ee40000300800 */
[----:B------:R-:W3:Y:S02]  /*4d5c0*/  LDL.LU.64 R16, [R1+0x3b0] ;  /* 0x0003b00001107983 */ /* 0x000ee40000300a00 */
[----:B------:R-:W3:Y:S01]  /*4d5d0*/  LDL.LU.64 R18, [R1+0x3b8] ;  /* 0x0003b80001127983 */ /* 0x000ee20000300a00 */
[----:B------:R-:W-:Y:S01]  /*4d5e0*/  STL.64 [R1+0x1fc0], R6 ;  /* 0x001fc00601007387 */ /* 0x000fe20000100a00 */
[----:B------:R0:W-:Y:S03]  /*4d5f0*/  STL.64 [R1+0x1fb8], R4 ;  /* 0x001fb80401007387 */ /* 0x0001e60000100a00 */
[----:B0-----:R-:W2:Y:S01]  /*4d600*/  LDL.LU R4, [R1+0x170] ;  /* 0x0001700001047983 */ /* 0x001ea20000300800 */
[----:B------:R-:W2:Y:S02]  /*4d610*/  LDL.LU R5, [R1+0x174] ;  /* 0x0001740001057983 */ /* 0x000ea40000300800 */
[----:B------:R-:W2:Y:S02]  /*4d620*/  LDL.LU R6, [R1+0x178] ;  /* 0x0001780001067983 */ /* 0x000ea40000300800 */
[----:B------:R-:W-:-:S02]  /*4d630*/  IMAD.MOV.U32 R7, RZ, RZ, R29 ;  /* 0x000000ffff077224 */ /* 0x000fc400078e001d */
[----:B------:R-:W3:Y:S04]  /*4d640*/  LDL.LU R29, [R1+0x2040] ;  /* 0x00204000011d7983 */ /* 0x000ee80000300800 */
[----:B--2---:R-:W-:Y:S01]  /*4d650*/  STL.64 [R1+0x1fd8], R6 ;  /* 0x001fd80601007387 */ /* 0x004fe20000100a00 */
[----:B------:R0:W-:Y:S03]  /*4d660*/  STL.64 [R1+0x1fd0], R4 ;  /* 0x001fd00401007387 */ /* 0x0001e60000100a00 */
[----:B0-----:R-:W2:Y:S01]  /*4d670*/  LDL.LU R4, [R1+0x180] ;  /* 0x0001800001047983 */ /* 0x001ea20000300800 */
[----:B------:R-:W2:Y:S02]  /*4d680*/  LDL.LU R5, [R1+0x184] ;  /* 0x0001840001057983 */ /* 0x000ea40000300800 */
[----:B----4-:R-:W-:-:S02]  /*4d690*/  IMAD.MOV.U32 R6, RZ, RZ, R0 ;  /* 0x000000ffff067224 */ /* 0x010fc400078e0000 */
[----:B------:R-:W-:Y:S01]  /*4d6a0*/  IMAD.MOV.U32 R7, RZ, RZ, R28 ;  /* 0x000000ffff077224 */ /* 0x000fe200078e001c */
[----:B------:R-:W4:Y:S01]  /*4d6b0*/  LDL.LU R0, [R1+0x203c] ;  /* 0x00203c0001007983 */ /* 0x000f220000300800 */
[----:B------:R-:W3:Y:S03]  /*4d6c0*/  LDL.LU R28, [R1+0x2038] ;  /* 0x00203800011c7983 */ /* 0x000ee60000300800 */
[----:B------:R-:W-:Y:S04]  /*4d6d0*/  STL.64 [R1+0x1ff0], R6 ;  /* 0x001ff00601007387 */ /* 0x000fe80000100a00 */
[----:B--2---:R0:W-:Y:S04]  /*4d6e0*/  STL.64 [R1+0x1fe8], R4 ;  /* 0x001fe80401007387 */ /* 0x0041e80000100a00 */
[----:B0-----:R-:W2:Y:S01]  /*4d6f0*/  LDL.LU R4, [R1+0x190] ;  /* 0x0001900001047983 */ /* 0x001ea20000300800 */
[----:B------:R-:W2:Y:S02]  /*4d700*/  LDL.LU R5, [R1+0x194] ;  /* 0x0001940001057983 */ /* 0x000ea40000300800 */
[----:B------:R-:W2:Y:S02]  /*4d710*/  LDL.LU R6, [R1+0x198] ;  /* 0x0001980001067983 */ /* 0x000ea40000300800 */
[----:B---3--:R-:W-:-:S02]  /*4d720*/  IMAD.MOV.U32 R7, RZ, RZ, R29 ;  /* 0x000000ffff077224 */ /* 0x008fc400078e001d */
[----:B------:R-:W3:Y:S01]  /*4d730*/  LDL.LU R29, [R1+0x2034] ;  /* 0x00203400011d7983 */ /* 0x000ee20000300800 */
[----:B------:R-:W-:Y:S01]  /*4d740*/  IMAD.MOV.U32 R24, RZ, RZ, R3 ;  /* 0x000000ffff187224 */ /* 0x000fe200078e0003 */
[----:B------:R-:W-:Y:S01]  /*4d750*/  HMMA.16816.F32 R12, R12, R8, R16 ;  /* 0x000000080c0c723c */ /* 0x000fe20000001810 */
[----:B------:R-:W-:Y:S02]  /*4d760*/  IMAD.MOV.U32 R25, RZ, RZ, R11 ;  /* 0x000000ffff197224 */ /* 0x000fe400078e000b */
[----:B------:R-:W-:Y:S01]  /*4d770*/  IMAD.MOV.U32 R26, RZ, RZ, R10 ;  /* 0x000000ffff1a7224 */ /* 0x000fe200078e000a */
[----:B--2---:R-:W-:Y:S01]  /*4d780*/  STL.64 [R1+0x2008], R6 ;  /* 0x0020080601007387 */ /* 0x004fe20000100a00 */
[----:B------:R0:W-:Y:S03]  /*4d790*/  STL.64 [R1+0x2000], R4 ;  /* 0x0020000401007387 */ /* 0x0001e60000100a00 */
[----:B0-----:R-:W2:Y:S01]  /*4d7a0*/  LDL.LU R4, [R1+0x1a0] ;  /* 0x0001a00001047983 */ /* 0x001ea20000300800 */
[----:B------:R-:W-:-:S02]  /*4d7b0*/  IMAD.MOV.U32 R5, RZ, RZ, R28 ;  /* 0x000000ffff057224 */ /* 0x000fc400078e001c */
[----:B------:R-:W2:Y:S02]  /*4d7c0*/  LDL.LU R28, [R1+0x2030] ;  /* 0x00203000011c7983 */ /* 0x000ea40000300800 */
[----:B------:R-:W2:Y:S02]  /*4d7d0*/  LDL.LU R6, [R1+0x1a8] ;  /* 0x0001a80001067983 */ /* 0x000ea40000300800 */
[----:B----4-:R-:W-:Y:S02]  /*4d7e0*/  IMAD.MOV.U32 R7, RZ, RZ, R0 ;  /* 0x000000ffff077224 */ /* 0x010fe400078e0000 */
[----:B------:R-:W4:Y:S01]  /*4d7f0*/  LDL.LU R0, [R1+0x202c] ;  /* 0x00202c0001007983 */ /* 0x000f220000300800 */
[----:B------:R-:W2:Y:S02]  /*4d800*/  LDL.LU R3, [R1+0x2028] ;  /* 0x0020280001037983 */ /* 0x000ea40000300800 */
[----:B------:R-:W2:Y:S02]  /*4d810*/  LDL.LU R22, [R1+0x1f8] ;  /* 0x0001f80001167983 */ /* 0x000ea40000300800 */
[----:B------:R-:W2:Y:S01]  /*4d820*/  LDL.LU.64 R18, [R1+0x2020] ;  /* 0x0020200001127983 */ /* 0x000ea20000300a00 */
[----:B------:R-:W2:Y:S01]  /*4d830*/  LDL.LU.64 R10, [R1+0x2018] ;  /* 0x00201800010a7983 */ /* 0x000ea20000300a00 */
[----:B------:R-:W2:Y:S02]  /*4d840*/  LDL.LU.64 R8, [R1+0x2010] ;  /* 0x0020100001087983 */ /* 0x000ea40000300a00 */
[C---:B--2---:R-:W-:Y:S01]  /*4d850*/  HMMA.16816.F32 R16, R8.reuse, R18, R4 ;  /* 0x000000120810723c */ /* 0x044fe20000001804 */
[----:B------:R-:W2:Y:S01]  /*4d860*/  LDL.LU.64 R6, [R1+0x2008] ;  /* 0x0020080001067983 */ /* 0x000ea20000300a00 */
[----:B------:R-:W2:Y:S11]  /*4d870*/  LDL.LU.64 R4, [R1+0x2000] ;  /* 0x0020000001047983 */ /* 0x000eb60000300a00 */
[----:B------:R-:W-:Y:S10]  /*4d880*/  @!UPT UIADD3 URZ, URZ, URZ, URZ ;  /* 0x0000003f3f3ff290 */ /* 0x000ff4000fffe03f */
[----:B------:R-:W-:Y:S01]  /*4d890*/  STL.64 [R1+0x3c0], R16 ;  /* 0x0003c01001007387 */ /* 0x000fe20000100a00 */
[----:B------:R0:W-:Y:S03]  /*4d8a0*/  STL.64 [R1+0x3c8], R18 ;  /* 0x0003c81201007387 */ /* 0x0001e60000100a00 */
[----:B0-----:R-:W2:Y:S02]  /*4d8b0*/  LDL.LU.64 R18, [R1+0x1ff8] ;  /* 0x001ff80001127983 */ /* 0x001ea40000300a00 */
[C---:B--2---:R-:W-:Y:S02]  /*4d8c0*/  HMMA.16816.F32 R16, R8.reuse, R18, R4 ;  /* 0x000000120810723c */ /* 0x044fe40000001804 */
[----:B------:R-:W2:Y:S01]  /*4d8d0*/  LDL.LU.64 R6, [R1+0x1ff0] ;  /* 0x001ff00001067983 */ /* 0x000ea20000300a00 */
[----:B------:R-:W2:Y:S11]  /*4d8e0*/  LDL.LU.64 R4, [R1+0x1fe8] ;  /* 0x001fe80001047983 */ /* 0x000eb60000300a00 */
[----:B------:R-:W-:Y:S09]  /*4d8f0*/  @!UPT UIADD3 URZ, URZ, URZ, URZ ;  /* 0x0000003f3f3ff290 */ /* 0x000ff2000fffe03f */
        /* <DEDUP_REMOVED lines=51> */
[----:B0-----:R-:W2:Y:S01]  /*4dc30*/  LDL.LU.64 R18, [R1+0x1f38] ;  /* 0x001f380001127983 */ /* 0x001ea20000300a00 */
[----:B------:R-:W-:Y:S01]  /*4dc40*/  IMAD.MOV.U32 R23, RZ, RZ, R28 ;  /* 0x000000ffff177224 */ /* 0x000fe200078e001c */
[C---:B--2---:R-:W-:Y:S02]  /*4dc50*/  HMMA.16816.F32 R16, R8.reuse, R18, R4 ;  /* 0x000000120810723c */ /* 0x044fe40000001804 */
[----:B------:R-:W2:Y:S01]  /*4dc60*/  LDL.LU.64 R6, [R1+0x1f30] ;  /* 0x001f300001067983 */ /* 0x000ea20000300a00 */
[----:B------:R-:W2:Y:S11]  /*4dc70*/  LDL.LU.64 R4, [R1+0x1f28] ;  /* 0x001f280001047983 */ /* 0x000eb60000300a00 */
[----:B------:R-:W-:Y:S09]  /*4dc80*/  @!UPT UIADD3 URZ, URZ, URZ, URZ ;  /* 0x0000003f3f3ff290 */ /* 0x000ff2000fffe03f */
[----:B------:R-:W-:Y:S01]  /*4dc90*/  STL.64 [R1+0x120], R16 ;  /* 0x0001201001007387 */ /* 0x000fe20000100a00 */
[----:B------:R0:W-:Y:S02]  /*4dca0*/  STL [R1+0x128], R18 ;  /* 0x0001281201007387 */ /* 0x0001e40000100800 */
[----:B------:R-:W-:Y:S02]  /*4dcb0*/  IMAD.MOV.U32 R28, RZ, RZ, R19 ;  /* 0x000000ffff1c7224 */ /* 0x000fe400078e0013 */
[----:B0-----:R-:W2:Y:S03]  /*4dcc0*/  LDL.LU.64 R18, [R1+0x1f20] ;  /* 0x001f200001127983 */ /* 0x001ea60000300a00 */
[----:B------:R-:W-:Y:S01]  /*4dcd0*/  STL [R1+0x1d30], R28 ;  /* 0x001d301c01007387 */ /* 0x000fe20000100800 */
        /* <DEDUP_REMOVED lines=100> */
[----:B------:R-:W2:Y:S11]  /*4e320*/  LDL.LU.64 R6, [R1+0x1dc8] ;  /* 0x001dc80001067983 */ /* 0x000eb60000300a00 */
[----:B------:R-:W-:Y:S10]  /*4e330*/  @!UPT UIADD3 URZ, URZ, URZ, URZ ;  /* 0x0000003f3f3ff290 */ /* 0x000ff4000fffe03f */
[----:B------:R-:W-:Y:S01]  /*4e340*/  STL.64 [R1+0x30], R16 ;  /* 0x0000301001007387 */ /* 0x000fe20000100a00 */
[----:B------:R0:W-:Y:S03]  /*4e350*/  STL.64 [R1+0x38], R18 ;  /* 0x0000381201007387 */ /* 0x0001e60000100a00 */
[----:B0-----:R-:W3:Y:S01]  /*4e360*/  LDL.LU.64 R18, [R1+0x1dc0] ;  /* 0x001dc00001127983 */ /* 0x001ee20000300a00 */
[----:B------:R-:W3:Y:S01]  /*4e370*/  LDL.LU.64 R16, [R1+0x1db8] ;  /* 0x001db80001107983 */ /* 0x000ee20000300a00 */
[C---:B--2---:R-:W-:Y:S02]  /*4e380*/  HMMA.16816.F32 R4, R8.reuse, R6, R24 ;  /* 0x000000060804723c */ /* 0x044fe40000001818 */
[----:B------:R-:W3:Y:S11]  /*4e390*/  LDL.LU.64 R26, [R1+0x1db0] ;  /* 0x001db000011a7983 */ /* 0x000ef60000300a00 */
[----:B------:R-:W-:Y:S10]  /*4e3a0*/  @!UPT UIADD3 URZ, URZ, URZ, URZ ;  /* 0x0000003f3f3ff290 */ /* 0x000ff4000fffe03f */
[----:B------:R-:W-:Y:S01]  /*4e3b0*/  STL.64 [R1+0x20], R4 ;  /* 0x0000200401007387 */ /* 0x000fe20000100a00 */
[----:B------:R0:W-:Y:S03]  /*4e3c0*/  STL.64 [R1+0x28], R6 ;  /* 0x0000280601007387 */ /* 0x0001e60000100a00 */
[----:B0-----:R-:W2:Y:S01]  /*4e3d0*/  LDL.LU.64 R6, [R1+0x1da8] ;  /* 0x001da80001067983 */ /* 0x001ea20000300a00 */
[----:B------:R-:W2:Y:S01]  /*4e3e0*/  LDL.LU.64 R4, [R1+0x1da0] ;  /* 0x001da00001047983 */ /* 0x000ea20000300a00 */
[C---:B---3--:R-:W-:Y:S02]  /*4e3f0*/  HMMA.16816.F32 R24, R8.reuse, R26, R16 ;  /* 0x0000001a0818723c */ /* 0x048fe40000001810 */
[----:B------:R-:W3:Y:S01]  /*4e400*/  LDL.LU.64 R18, [R1+0x1d98] ;  /* 0x001d980001127983 */ /* 0x000ee20000300a00 */
[----:B------:R-:W3:Y:S11]  /*4e410*/  LDL.LU.64 R16, [R1+0x1d90] ;  /* 0x001d900001107983 */ /* 0x000ef60000300a00 */
[----:B------:R-:W-:Y:S09]  /*4e420*/  @!UPT UIADD3 URZ, URZ, URZ, URZ ;  /* 0x0000003f3f3ff290 */ /* 0x000ff2000fffe03f */
[----:B------:R-:W-:Y:S01]  /*4e430*/  STL.64 [R1+0x10], R24 ;  /* 0x0000101801007387 */ /* 0x000fe20000100a00 */
[----:B------:R0:W-:Y:S03]  /*4e440*/  STL.64 [R1+0x18], R26 ;  /* 0x0000181a01007387 */ /* 0x0001e60000100a00 */
[----:B0-----:R-:W2:Y:S01]  /*4e450*/  LDL.LU.64 R26, [R1+0x1d88] ;  /* 0x001d8800011a7983 */ /* 0x001ea20000300a00 */
[----:B------:R-:W2:Y:S02]  /*4e460*/  LDL.LU.64 R24, [R1+0x1d80] ;  /* 0x001d800001187983 */ /* 0x000ea40000300a00 */
[C---:B--2---:R-:W-:Y:S01]  /*4e470*/  HMMA.16816.F32 R24, R8.reuse, R22, R24 ;  /* 0x000000160818723c */ /* 0x044fe20000001818 */
[----:B------:R-:W2:Y:S01]  /*4e480*/  LDL.LU.64 R22, [R1+0x1d78] ;  /* 0x001d780001167983 */ /* 0x000ea20000300a00 */
[----:B------:R-:W2:Y:S11]  /*4e490*/  LDL.LU.64 R20, [R1+0x1d70] ;  /* 0x001d700001147983 */ /* 0x000eb60000300a00 */
[----:B------:R-:W-:Y:S10]  /*4e4a0*/  @!UPT UIADD3 URZ, URZ, URZ, URZ ;  /* 0x0000003f3f3ff290 */ /* 0x000ff4000fffe03f */
[----:B------:R-:W-:Y:S01]  /*4e4b0*/  STL.64 [R1], R24 ;  /* 0x0000001801007387 */ /* 0x000fe20000100a00 */
[----:B------:R0:W-:Y:S03]  /*4e4c0*/  STL.64 [R1+0x8], R26 ;  /* 0x0000081a01007387 */ /* 0x0001e60000100a00 */
[----:B0-----:R-:W2:Y:S01]  /*4e4d0*/  LDL.LU R26, [R1+0x1e8] ;  /* 0x0001e800011a7983 */ /* 0x001ea20000300800 */
[----:B------:R-:W2:Y:S02]  /*4e4e0*/  LDL.LU R27, [R1+0x1ec] ;  /* 0x0001ec00011b7983 */ /* 0x000ea40000300800 */
[C---:B--2---:R-:W-:Y:S01]  /*4e4f0*/  HMMA.16816.F32 R24, R8.reuse, R26, R20 ;  /* 0x0000001a0818723c */ /* 0x044fe20000001814 */
[----:B------:R-:W3:Y:S01]  /*4e500*/  LDL.LU R22, [R1+0x1d8] ;  /* 0x0001d80001167983 */ /* 0x000ee20000300800 */
[----:B------:R-:W3:Y:S11]  /*4e510*/  LDL.LU R23, [R1+0x1dc] ;  /* 0x0001dc0001177983 */ /* 0x000ef60000300800 */
[----:B------:R-:W-:Y:S10]  /*4e520*/  @!UPT UIADD3 URZ, URZ, URZ, URZ ;  /* 0x0000003f3f3ff290 */ /* 0x000ff4000fffe03f */
[----:B------:R0:W-:Y:S01]  /*4e530*/  STL.64 [R1+0x1b78], R26 ;  /* 0x001b781a01007387 */ /* 0x0001e20000100a00 */
[----:B------:R-:W-:Y:S03]  /*4e540*/  STL.64 [R1+0x1b70], R24 ;  /* 0x001b701801007387 */ /* 0x000fe60000100a00 */
[----:B0-----:R-:W2:Y:S01]  /*4e550*/  LDL.LU R26, [R1+0x1b8] ;  /* 0x0001b800011a7983 */ /* 0x001ea20000300800 */
[----:B------:R-:W-:Y:S01]  /*4e560*/  IMAD.MOV.U32 R27, RZ, RZ, R29 ;  /* 0x000000ffff1b7224 */ /* 0x000fe200078e001d */
[----:B---3--:R-:W-:Y:S07]  /*4e570*/  HMMA.16816.F32 R20, R8, R22, R16 ;  /* 0x000000160814723c */ /* 0x008fee0000001810 */
[----:B----4-:R-:W-:-:S02]  /*4e580*/  IMAD.MOV.U32 R19, RZ, RZ, R0 ;  /* 0x000000ffff137224 */ /* 0x010fc400078e0000 */
[----:B------:R-:W0:Y:S01]  /*4e590*/  S2R R0, SR_TID.X ;  /* 0x0000000000007919 */ /* 0x000e220000002100 */
[----:B------:R-:W-:Y:S01]  /*4e5a0*/  IMAD.MOV.U32 R18, RZ, RZ, R3 ;  /* 0x000000ffff127224 */ /* 0x000fe200078e0003 */
[C---:B0-----:R-:W-:Y:S01]  /*4e5b0*/  LOP3.LUT R3, R0.reuse, 0x7, RZ, 0xc0, !PT ;  /* 0x0000000700037812 */ /* 0x041fe200078ec0ff */
[----:B------:R-:W-:-:S04]  /*4e5c0*/  IMAD.SHL.U32 R29, R0, 0x2, RZ ;  /* 0x00000002001d7824 */ /* 0x000fc800078e00ff */
[----:B------:R-:W-:Y:S02]  /*4e5d0*/  IMAD R3, R3, 0x90, RZ ;  /* 0x0000009003037824 */ /* 0x000fe400078e02ff */
[----:B------:R-:W-:-:S03]  /*4e5e0*/  IMAD.SHL.U32 R0, R0, 0x20, RZ ;  /* 0x0000002000007824 */ /* 0x000fc600078e00ff */
[----:B------:R-:W-:-:S04]  /*4e5f0*/  LOP3.LUT R3, R3, 0x30, R29, 0x78, !PT ;  /* 0x0000003003037812 */ /* 0x000fc800078e781d */
[----:B------:R-:W-:Y:S01]  /*4e600*/  LOP3.LUT R3, R3, 0x400, R0, 0xf8, !PT ;  /* 0x0000040003037812 */ /* 0x000fe200078ef800 */
[----:B------:R-:W-:Y:S03]  /*4e610*/  HMMA.16816.F32 R16, R8, R18, R4 ;  /* 0x000000120810723c */ /* 0x000fe60000001804 */
[----:B------:R-:W-:-:S05]  /*4e620*/  LOP3.LUT R3, R3, 0x40, RZ, 0x3c, !PT ;  /* 0x0000004003037812 */ /* 0x000fca00078e3cff */
[----:B--2---:R-:W-:Y:S01]  /*4e630*/  HMMA.16816.F32 R4, R8, R26, R12 ;  /* 0x0000001a0804723c */ /* 0x004fe2000000180c */
[----:B------:R-:W0:Y:S04]  /*4e640*/  LDSM.16.M88.4 R12, [R3] ;  /* 0x00000000030c783b */ /* 0x000e280000000200 */
[----:B------:R-:W-:Y:S01]  /*4e650*/  STL [R1+0x1b5c], R20 ;  /* 0x001b5c1401007387 */ /* 0x000fe20000100800 */
[----:B------:R-:W-:Y:S02]  /*4e660*/  STL [R1+0x1b58], R21 ;  /* 0x001b581501007387 */ /* 0x000fe40000100800 */
[----:B------:R1:W-:Y:S01]  /*4e670*/  STL [R1+0x1b54], R22 ;  /* 0x001b541601007387 */ /* 0x0003e20000100800 */
[----:B------:R-:W2:Y:S04]  /*4e680*/  LDSM.16.M88.4 R24, [R3+0x1000] ;  /* 0x001000000318783b */ /* 0x000ea80000000200 */
[----:B-1----:R-:W3:Y:S01]  /*4e690*/  LDL R22, [R1+0x6c4] ;  /* 0x0006c40001167983 */ /* 0x002ee20000100800 */
[----:B------:R-:W-:Y:S02]  /*4e6a0*/  STL [R1+0x1b50], R23 ;  /* 0x001b501701007387 */ /* 0x000fe40000100800 */
[----:B------:R-:W-:Y:S02]  /*4e6b0*/  STL [R1+0x1b4c], R16 ;  /* 0x001b4c1001007387 */ /* 0x000fe40000100800 */
[----:B------:R-:W-:Y:S01]  /*4e6c0*/  STL [R1+0x1b48], R17 ;  /* 0x001b481101007387 */ /* 0x000fe20000100800 */
[----:B------:R-:W-:Y:S01]  /*4e6d0*/  STL [R1+0x1b34], R18 ;  /* 0x001b341201007387 */ /* 0x000fe20000100800 */
[----:B------:R-:W-:Y:S03]  /*4e6e0*/  STL [R1+0x1b30], R19 ;  /* 0x001b301301007387 */ /* 0x000fe60000100800 */
[----:B------:R-:W-:Y:S02]  /*4e6f0*/  STL.64 [R1+0x1b28], R6 ;  /* 0x001b280601007387 */ /* 0x000fe40000100a00 */
[----:B------:R-:W-:Y:S02]  /*4e700*/  STL.64 [R1+0x1b20], R4 ;  /* 0x001b200401007387 */ /* 0x000fe40000100a00 */
[----:B0-----:R-:W-:Y:S01]  /*4e710*/  IMAD.MOV.U32 R2, RZ, RZ, R12 ;  /* 0x000000ffff027224 */ /* 0x001fe200078e000c */
[----:B------:R-:W-:Y:S01]  /*4e720*/  STL.64 [R1+0x3b8], R14 ;  /* 0x0003b80e01007387 */ /* 0x000fe20000100a00 */
[----:B------:R-:W-:-:S02]  /*4e730*/  IMAD.MOV.U32 R0, RZ, RZ, R13 ;  /* 0x000000ffff007224 */ /* 0x000fc400078e000d */
[----:B------:R-:W0:Y:S04]  /*4e740*/  LDSM.16.M88.4 R12, [R3+0x800] ;  /* 0x00080000030c783b */ /* 0x000e280000000200 */
[----:B--2---:R-:W-:Y:S02]  /*4e750*/  IMAD.MOV.U32 R29, RZ, RZ, R27 ;  /* 0x000000ffff1d7224 */ /* 0x004fe400078e001b */
[----:B0-----:R-:W-:Y:S02]  /*4e760*/  IMAD.MOV.U32 R17, RZ, RZ, R15 ;  /* 0x000000ffff117224 */ /* 0x001fe400078e000f */
[----:B------:R-:W-:Y:S02]  /*4e770*/  IMAD.MOV.U32 R16, RZ, RZ, R14 ;  /* 0x000000ffff107224 */ /* 0x000fe400078e000e */
[----:B------:R-:W-:-:S02]  /*4e780*/  IMAD.MOV.U32 R5, RZ, RZ, R12 ;  /* 0x000000ffff057224 */ /* 0x000fc400078e000c */
[----:B------:R-:W-:Y:S01]  /*4e790*/  IMAD.MOV.U32 R4, RZ, RZ, R13 ;  /* 0x000000ffff047224 */ /* 0x000fe200078e000d */
[----:B------:R-:W-:Y:S01]  /*4e7a0*/  STL [R1+0x1b64], R17 ;  /* 0x001b641101007387 */ /* 0x000fe20000100800 */
[----:B------:R-:W-:Y:S02]  /*4e7b0*/  STL [R1+0x1b60], R16 ;  /* 0x001b601001007387 */ /* 0x000fe40000100800 */
[----:B------:R-:W-:Y:S02]  /*4e7c0*/  IMAD.MOV.U32 R13, RZ, RZ, R24 ;  /* 0x000000ffff0d7224 */ /* 0x000fe400078e0018 */
[----:B------:R-:W-:Y:S01]  /*4e7d0*/  IMAD.MOV.U32 R12, RZ, RZ, R25 ;  /* 0x000000ffff0c7224 */ /* 0x000fe200078e0019 */
[----:B------:R-:W-:Y:S02]  /*4e7e0*/  STL [R1+0x398], R26 ;  /* 0x0003981a01007387 */ /* 0x000fe40000100800 */
[----:B------:R-:W0:Y:S04]  /*4e7f0*/  LDSM.16.M88.4 R24, [R3+0x1800] ;  /* 0x001800000318783b */ /* 0x000e280000000200 */
[----:B------:R-:W-:Y:S02]  /*4e800*/  STL [R1+0x1b08], R29 ;  /* 0x001b081d01007387 */ /* 0x000fe40000100800 */
[----:B0-----:R-:W-:Y:S01]  /*4e810*/  IMAD.MOV.U32 R19, RZ, RZ, R24 ;  /* 0x000000ffff137224 */ /* 0x001fe200078e0018 */
[----:B------:R-:W-:Y:S01]  /*4e820*/  STL.64 [R1+0x388], R26 ;  /* 0x0003881a01007387 */ /* 0x000fe20000100a00 */
[----:B------:R-:W-:-:S02]  /*4e830*/  IMAD.MOV.U32 R18, RZ, RZ, R25 ;  /* 0x000000ffff127224 */ /* 0x000fc400078e0019 */
[----:B------:R-:W0:Y:S03]  /*4e840*/  LDSM.16.M88.4 R24, [R3+0x2000] ;  /* 0x002000000318783b */ /* 0x000e260000000200 */
[----:B------:R-:W-:Y:S01]  /*4e850*/  STL [R1+0x1d38], R18 ;  /* 0x001d381201007387 */ /* 0x000fe20000100800 */
[----:B0-----:R-:W-:Y:S02]  /*4e860*/  IMAD.MOV.U32 R28, RZ, RZ, R24 ;  /* 0x000000ffff1c7224 */ /* 0x001fe400078e0018 */
[----:B------:R-:W-:Y:S02]  /*4e870*/  IMAD.MOV.U32 R29, RZ, RZ, R25 ;  /* 0x000000ffff1d7224 */ /* 0x000fe400078e0019 */
[----:B------:R-:W-:Y:S02]  /*4e880*/  IMAD.MOV.U32 R17, RZ, RZ, R26 ;  /* 0x000000ffff117224 */ /* 0x000fe400078e001a */
[----:B------:R-:W-:-:S02]  /*4e890*/  IMAD.MOV.U32 R16, RZ, RZ, R27 ;  /* 0x000000ffff107224 */ /* 0x000fc400078e001b */
[----:B------:R-:W0:Y:S04]  /*4e8a0*/  LDSM.16.M88.4 R24, [R3+0x2800] ;  /* 0x002800000318783b */ /* 0x000e280000000200 */
[----:B------:R-:W-:Y:S01]  /*4e8b0*/  STL [R1+0x1d34], R19 ;  /* 0x001d341301007387 */ /* 0x000fe20000100800 */
[----:B------:R-:W-:Y:S02]  /*4e8c0*/  STL [R1+0x1d40], R29 ;  /* 0x001d401d01007387 */ /* 0x000fe40000100800 */
[----:B------:R-:W-:Y:S02]  /*4e8d0*/  STL [R1+0x1d3c], R28 ;  /* 0x001d3c1c01007387 */ /* 0x000fe40000100800 */
[----:B------:R0:W-:Y:S02]  /*4e8e0*/  STL.64 [R1+0x1d10], R16 ;  /* 0x001d101001007387 */ /* 0x0001e40000100a00 */
[----:B0-----:R-:W-:Y:S01]  /*4e8f0*/  IMAD.MOV.U32 R17, RZ, RZ, R24 ;  /* 0x000000ffff117224 */ /* 0x001fe200078e0018 */
[----:B------:R-:W-:Y:S01]  /*4e900*/  STL.64 [R1+0x368], R26 ;  /* 0x0003681a01007387 */ /* 0x000fe20000100a00 */
[----:B------:R-:W-:-:S02]  /*4e910*/  IMAD.MOV.U32 R16, RZ, RZ, R25 ;  /* 0x000000ffff107224 */ /* 0x000fc400078e0019 */
[----:B------:R-:W0:Y:S03]  /*4e920*/  LDSM.16.M88.4 R24, [R3+0x3000] ;  /* 0x003000000318783b */ /* 0x000e260000000200 */
[----:B------:R-:W-:Y:S01]  /*4e930*/  STL [R1+0x1d48], R16 ;  /* 0x001d481001007387 */ /* 0x000fe20000100800 */
[----:B------:R-:W-:Y:S03]  /*4e940*/  STL [R1+0x1d44], R17 ;  /* 0x001d441101007387 */ /* 0x000fe60000100800 */
[----:B0-----:R-:W-:Y:S01]  /*4e950*/  STL [R1+0x354], R25 ;  /* 0x0003541901007387 */ /* 0x001fe20000100800 */
[----:B------:R-:W-:Y:S02]  /*4e960*/  STL.64 [R1+0x358], R26 ;  /* 0x0003581a01007387 */ /* 0x000fe40000100a00 */
[----:B------:R-:W-:-:S02]  /*4e970*/  IMAD.MOV.U32 R19, RZ, RZ, R24 ;  /* 0x000000ffff137224 */ /* 0x000fc400078e0018 */
[----:B------:R-:W0:Y:S04]  /*4e980*/  LDSM.16.M88.4 R24, [R3+0x3800] ;  /* 0x003800000318783b */ /* 0x000e280000000200 */
[----:B------:R-:W-:Y:S01]  /*4e990*/  STL [R1+0x1d4c], R19 ;  /* 0x001d4c1301007387 */ /* 0x000fe20000100800 */
[----:B0-----:R-:W-:-:S03]  /*4e9a0*/  IMAD.MOV.U32 R17, RZ, RZ, R24 ;  /* 0x000000ffff117224 */ /* 0x001fc600078e0018 */
[----:B------:R-:W-:Y:S01]  /*4e9b0*/  STL.64 [R1+0x348], R26 ;  /* 0x0003481a01007387 */ /* 0x000fe20000100a00 */
[----:B------:R-:W-:Y:S02]  /*4e9c0*/  IMAD.MOV.U32 R29, RZ, RZ, R25 ;  /* 0x000000ffff1d7224 */ /* 0x000fe400078e0019 */
[----:B------:R-:W0:Y:S01]  /*4e9d0*/  LDSM.16.M88.4 R24, [R3+0x4000] ;  /* 0x004000000318783b */ /* 0x000e220000000200 */
[----:B---3--:R-:W-:Y:S04]  /*4e9e0*/  LDSM.16.MT88.4 R8, [R22+0x10400] ;  /* 0x010400001608783b */ /* 0x008fe80000004200 */
[----:B0-----:R-:W-:Y:S01]  /*4e9f0*/  STL.64 [R1+0x330], R24 ;  /* 0x0003301801007387 */ /* 0x001fe20000100a00 */
[----:B------:R-:W-:Y:S02]  /*4ea00*/  STL.64 [R1+0x338], R26 ;  /* 0x0003381a01007387 */ /* 0x000fe40000100a00 */
        /* <DEDUP_REMOVED lines=8> */
[----:B------:R-:W0:Y:S01]  /*4ea90*/  LDSM.16.M88.4 R24, [R3+0x5800] ;  /* 0x005800000318783b */ /* 0x000e220000000200 */
[----:B------:R-:W-:Y:S03]  /*4eaa0*/  STL.64 [R1+0x1d58], R18 ;  /* 0x001d581201007387 */ /* 0x000fe60000100a00 */
[----:B------:R-:W-:Y:S02]  /*4eab0*/  STL.64 [R1+0x1d50], R16 ;  /* 0x001d501001007387 */ /* 0x000fe40000100a00 */
[----:B------:R-:W1:Y:S01]  /*4eac0*/  LDSM.16.M88.4 R16, [R3+0x6000] ;  /* 0x006000000310783b */ /* 0x000e620000000200 */
[----:B0-----:R-:W-:Y:S03]  /*4ead0*/  STL.64 [R1+0x300], R24 ;  /* 0x0003001801007387 */ /* 0x001fe60000100a00 */
[----:B------:R-:W-:Y:S02]  /*4eae0*/  STL.64 [R1+0x308], R26 ;  /* 0x0003081a01007387 */ /* 0x000fe40000100a00 */
[----:B------:R-:W0:Y:S01]  /*4eaf0*/  LDSM.16.M88.4 R24, [R3+0x6800] ;  /* 0x006800000318783b */ /* 0x000e220000000200 */
[----:B-1----:R-:W-:Y:S03]  /*4eb00*/  STL.64 [R1+0x2f0], R16 ;  /* 0x0002f01001007387 */ /* 0x002fe60000100a00 */
        /* <DEDUP_REMOVED lines=11> */
[----:B-1----:R1:W-:Y:S03]  /*4ebc0*/  STL.64 [R1+0x2b0], R16 ;  /* 0x0002b01001007387 */ /* 0x0023e60000100a00 */
[----:B------:R-:W-:Y:S02]  /*4ebd0*/  STL.64 [R1+0x2b8], R18 ;  /* 0x0002b81201007387 */ /* 0x000fe40000100a00 */
[----:B-1----:R-:W-:-:S02]  /*4ebe0*/  IMAD.MOV.U32 R16, RZ, RZ, R5 ;  /* 0x000000ffff107224 */ /* 0x002fc400078e0005 */
[----:B------:R-:W-:Y:S02]  /*4ebf0*/  IMAD.MOV.U32 R17, RZ, RZ, R4 ;  /* 0x000000ffff117224 */ /* 0x000fe400078e0004 */
[----:B------:R-:W-:Y:S04]  /*4ec00*/  LDSM.16.M88.4 R4, [R3+0xa000] ;  /* 0x00a000000304783b */ /* 0x000fe80000000200 */
[----:B0-----:R-:W-:Y:S01]  /*4ec10*/  STL.64 [R1+0x2a0], R24 ;  /* 0x0002a01801007387 */ /* 0x001fe20000100a00 */
[----:B------:R-:W-:Y:S02]  /*4ec20*/  STL.64 [R1+0x2a8], R26 ;  /* 0x0002a81a01007387 */ /* 0x000fe40000100a00 */
[----:B------:R-:W-:Y:S02]  /*4ec30*/  STL.64 [R1+0x1d60], R16 ;  /* 0x001d601001007387 */ /* 0x000fe40000100a00 */
[----:B------:R-:W0:Y:S04]  /*4ec40*/  LDSM.16.M88.4 R16, [R3+0x9000] ;  /* 0x009000000310783b */ /* 0x000e280000000200 */
[----:B------:R-:W1:Y:S04]  /*4ec50*/  LDSM.16.M88.4 R24, [R3+0x9800] ;  /* 0x009800000318783b */ /* 0x000e680000000200 */
[----:B0-----:R-:W-:Y:S01]  /*4ec60*/  STL.64 [R1+0x290], R16 ;  /* 0x0002901001007387 */ /* 0x001fe20000100a00 */
[----:B------:R-:W-:Y:S02]  /*4ec70*/  STL.64 [R1+0x298], R18 ;  /* 0x0002981201007387 */ /* 0x000fe40000100a00 */
[----:B-1----:R-:W-:Y:S02]  /*4ec80*/  STL.64 [R1+0x280], R24 ;  /* 0x0002801801007387 */ /* 0x002fe40000100a00 */
[----:B------:R-:W-:Y:S01]  /*4ec90*/  STL.64 [R1+0x288], R26 ;  /* 0x0002881a01007387 */ /* 0x000fe20000100a00 */
[----:B------:R-:W-:Y:S04]  /*4eca0*/  STL.64 [R1+0x270], R4 ;  /* 0x0002700401007387 */ /* 0x000fe80000100a00 */
[----:B------:R-:W0:Y:S01]  /*4ecb0*/  LDSM.16.M88.4 R24, [R3+0xa800] ;  /* 0x00a800000318783b */ /* 0x000e220000000200 */
[----:B------:R-:W-:Y:S02]  /*4ecc0*/  STL.64 [R1+0x278], R6 ;  /* 0x0002780601007387 */ /* 0x000fe40000100a00 */
[----:B------:R-:W1:Y:S01]  /*4ecd0*/  LDSM.16.M88.4 R4, [R3+0xb000] ;  /* 0x00b000000304783b */ /* 0x000e620000000200 */
[----:B0-----:R-:W-:Y:S03]  /*4ece0*/  STL.64 [R1+0x260], R24 ;  /* 0x0002601801007387 */ /* 0x001fe60000100a00 */
[----:B------:R-:W-:Y:S02]  /*4ecf0*/  STL.64 [R1+0x268], R26 ;  /* 0x0002681a01007387 */ /* 0x000fe40000100a00 */
[----:B------:R-:W0:Y:S04]  /*4ed00*/  LDSM.16.M88.4 R24, [R3+0xb800] ;  /* 0x00b800000318783b */ /* 0x000e280000000200 */
[----:B-1----:R-:W-:Y:S01]  /*4ed10*/  STL.64 [R1+0x250], R4 ;  /* 0x0002500401007387 */ /* 0x002fe20000100a00 */
[----:B------:R-:W-:Y:S02]  /*4ed20*/  STL.64 [R1+0x258], R6 ;  /* 0x0002580601007387 */ /* 0x000fe40000100a00 */
[----:B------:R-:W1:Y:S02]  /*4ed30*/  LDSM.16.M88.4 R4, [R3+0xc000] ;  /* 0x00c000000304783b */ /* 0x000e640000000200 */
[----:B0-----:R-:W-:Y:S02]  /*4ed40*/  STL.64 [R1+0x240], R24 ;  /* 0x0002401801007387 */ /* 0x001fe40000100a00 */
[----:B------:R-:W-:Y:S02]  /*4ed50*/  STL.64 [R1+0x248], R26 ;  /* 0x0002481a01007387 */ /* 0x000fe40000100a00 */
[----:B------:R-:W0:Y:S04]  /*4ed60*/  LDSM.16.M88.4 R24, [R3+0xc800] ;  /* 0x00c800000318783b */ /* 0x000e280000000200 */
[----:B-1----:R-:W-:Y:S01]  /*4ed70*/  STL.64 [R1+0x230], R4 ;  /* 0x0002300401007387 */ /* 0x002fe20000100a00 */
[----:B------:R-:W-:Y:S02]  /*4ed80*/  STL.64 [R1+0x238], R6 ;  /* 0x0002380601007387 */ /* 0x000fe40000100a00 */
[----:B------:R-:W1:Y:S02]  /*4ed90*/  LDSM.16.M88.4 R4, [R3+0xd000] ;  /* 0x00d000000304783b */ /* 0x000e640000000200 */
[----:B0-----:R-:W-:Y:S02]  /*4eda0*/  STL.64 [R1+0x220], R24 ;  /* 0x0002201801007387 */ /* 0x001fe40000100a00 */
[----:B------:R-:W-:Y:S02]  /*4edb0*/  STL.64 [R1+0x228], R26 ;  /* 0x0002281a01007387 */ /* 0x000fe40000100a00 */
[----:B-1----:R-:W-:Y:S02]  /*4edc0*/  STL.64 [R1+0x210], R4 ;  /* 0x0002100401007387 */ /* 0x002fe40000100a00 */
[----:B------:R-:W-:Y:S02]  /*4edd0*/  STL.64 [R1+0x218], R6 ;  /* 0x0002180601007387 */ /* 0x000fe40000100a00 */
[----:B------:R-:W0:Y:S01]  /*4ede0*/  LDSM.16.M88.4 R4, [R3+0xe000] ;  /* 0x00e000000304783b */ /* 0x000e220000000200 */
[----:B------:R-:W-:-:S02]  /*4edf0*/  IMAD.MOV.U32 R16, RZ, RZ, R2 ;  /* 0x000000ffff107224 */ /* 0x000fc400078e0002 */
[----:B------:R-:W-:Y:S01]  /*4ee00*/  IMAD.MOV.U32 R17, RZ, RZ, R0 ;  /* 0x000000ffff117224 */ /* 0x000fe200078e0000 */
[----:B------:R-:W-:Y:S04]  /*4ee10*/  LDSM.16.M88.4 R24, [R3+0xd800] ;  /* 0x00d800000318783b */ /* 0x000fe80000000200 */
[----:B0-----:R-:W-:Y:S01]  /*4ee20*/  STL.64 [R1+0x1f0], R4 ;  /* 0x0001f00401007387 */ /* 0x001fe20000100a00 */
[----:B------:R-:W-:Y:S02]  /*4ee30*/  STL.64 [R1+0x1f8], R6 ;  /* 0x0001f80601007387 */ /* 0x000fe40000100a00 */
[----:B------:R-:W0:Y:S02]  /*4ee40*/  LDSM.16.M88.4 R4, [R3+0xe800] ;  /* 0x00e800000304783b */ /* 0x000e240000000200 */
[----:B0-----:R-:W-:Y:S02]  /*4ee50*/  STL.64 [R1+0x1e0], R4 ;  /* 0x0001e00401007387 */ /* 0x001fe40000100a00 */
[----:B------:R-:W-:Y:S02]  /*4ee60*/  STL.64 [R1+0x1e8], R6 ;  /* 0x0001e80601007387 */ /* 0x000fe40000100a00 */
[----:B------:R-:W0:Y:S02]  /*4ee70*/  LDSM.16.M88.4 R4, [R3+0xf000] ;  /* 0x00f000000304783b */ /* 0x000e240000000200 */
[----:B0-----:R0:W-:Y:S02]  /*4ee80*/  STL.64 [R1+0x1d68], R4 ;  /* 0x001d680401007387 */ /* 0x0011e40000100a00 */
[----:B------:R-:W-:-:S02]  /*4ee90*/  IMAD.MOV.U32 R2, RZ, RZ, R6 ;  /* 0x000000ffff027224 */ /* 0x000fc400078e0006 */
[----:B------:R-:W-:Y:S01]  /*4eea0*/  IMAD.MOV.U32 R0, RZ, RZ, R7 ;  /* 0x000000ffff007224 */ /* 0x000fe200078e0007 */
[----:B0-----:R-:W2:Y:S01]  /*4eeb0*/  LDL.LU R4, [R1+0x3c0] ;  /* 0x0003c00001047983 */ /* 0x001ea20000300800 */
[----:B------:R-:W2:Y:S02]  /*4eec0*/  LDL.LU R5, [R1+0x3c4] ;  /* 0x0003c40001057983 */ /* 0x000ea40000300800 */
[----:B------:R-:W2:Y:S02]  /*4eed0*/  LDL.LU R6, [R1+0x3c8] ;  /* 0x0003c80001067983 */ /* 0x000ea40000300800 */
[----:B------:R-:W2:Y:S01]  /*4eee0*/  LDL.LU R7, [R1+0x3cc] ;  /* 0x0003cc0001077983 */ /* 0x000ea20000300800 */
[----:B------:R-:W-:Y:S01]  /*4eef0*/  STL.64 [R1+0x208], R26 ;  /* 0x0002081a01007387 */ /* 0x000fe20000100a00 */
[----:B------:R0:W-:Y:S02]  /*4ef00*/  STL.64 [R1+0x1b90], R24 ;  /* 0x001b901801007387 */ /* 0x0001e40000100a00 */
[----:B0-----:R-:W-:-:S02]  /*4ef10*/  IMAD.MOV.U32 R24, RZ, RZ, R13 ;  /* 0x000000ffff187224 */ /* 0x001fc400078e000d */
[----:B------:R-:W-:Y:S02]  /*4ef20*/  IMAD.MOV.U32 R25, RZ, RZ, R12 ;  /* 0x000000ffff197224 */ /* 0x000fe400078e000c */
[----:B------:R-:W0:Y:S04]  /*4ef30*/  LDSM.16.M88.4 R12, [R3+0xf800] ;  /* 0x00f80000030c783b */ /* 0x000e280000000200 */
[----:B------:R-:W-:Y:S01]  /*4ef40*/  STL [R1+0x1a4c], R0 ;  /* 0x001a4c0001007387 */ /* 0x000fe20000100800 */
[----:B------:R-:W-:Y:S02]  /*4ef50*/  STL [R1+0x1a48], R2 ;  /* 0x001a480201007387 */ /* 0x000fe40000100800 */
[----:B0-----:R-:W-:Y:S02]  /*4ef60*/  IMAD.MOV.U32 R20, RZ, RZ, R12 ;  /* 0x000000ffff147224 */ /* 0x001fe400078e000c */
[----:B------:R-:W-:Y:S01]  /*4ef70*/  IMAD.MOV.U32 R21, RZ, RZ, R13 ;  /* 0x000000ffff157224 */ /* 0x000fe200078e000d */
[----:B------:R-:W-:Y:S01]  /*4ef80*/  STL [R1+0x1c8], R14 ;  /* 0x0001c80e01007387 */ /* 0x000fe20000100800 */
[----:B------:R-:W-:-:S02]  /*4ef90*/  IMAD.MOV.U32 R3, RZ, RZ, R15 ;  /* 0x000000ffff037224 */ /* 0x000fc400078e000f */
[----:B------:R-:W0:Y:S03]  /*4efa0*/  LDSM.16.MT88.4 R12, [R22+0x10600] ;  /* 0x01060000160c783b */ /* 0x000e260000004200 */
[----:B------:R-:W-:Y:S04]  /*4efb0*/  STL [R1+0x1a50], R3 ;  /* 0x001a500301007387 */ /* 0x000fe80000100800 */
[----:B0-----:R-:W-:Y:S01]  /*4efc0*/  STL.64 [R1+0x1b18], R14 ;  /* 0x001b180e01007387 */ /* 0x001fe20000100a00 */
[----:B------:R0:W-:Y:S03]  /*4efd0*/  STL.64 [R1+0x1b10], R12 ;  /* 0x001b100c01007387 */ /* 0x0001e60000100a00 */
[----:B0-----:R-:W3:Y:S01]  /*4efe0*/  LDL.LU R12, [R1+0x1a0] ;  /* 0x0001a000010c7983 */ /* 0x001ee20000300800 */
[----:B------:R-:W3:Y:S02]  /*4eff0*/  LDL.LU R13, [R1+0x1a4] ;  /* 0x0001a400010d7983 */ /* 0x000ee40000300800 */
[----:B------:R-:W3:Y:S02]  /*4f000*/  LDL.LU R14, [R1+0x1a8] ;  /* 0x0001a800010e7983 */ /* 0x000ee40000300800 */
[----:B------:R-:W3:Y:S01]  /*4f010*/  LDL.LU R15, [R1+0x1ac] ;  /* 0x0001ac00010f7983 */ /* 0x000ee20000300800 */
[C---:B--2---:R-:W-:Y:S01]  /*4f020*/  HMMA.16816.F32 R16, R8.reuse, R16, R4 ;  /* 0x000000100810723c */ /* 0x044fe20000001804 */
[----:B------:R-:W2:Y:S11]  /*4f030*/  LDL.LU.64 R4, [R1+0x1d68] ;  /* 0x001d680001047983 */ /* 0x000eb60000300a00 */
[----:B------:R-:W-:Y:S11]  /*4f040*/  @!UPT UIADD3 URZ, URZ, URZ, URZ ;  /* 0x0000003f3f3ff290 */ /* 0x000ff6000fffe03f */
[----:B------:R0:W-:Y:S01]  /*4f050*/  STL.64 [R1+0x1b0], R16 ;  /* 0x0001b01001007387 */ /* 0x0001e20000100a00 */
[----:B------:R3:W-:Y:S03]  /*4f060*/  STL.64 [R1+0x1b8], R18 ;  /* 0x0001b81201007387 */ /* 0x0007e60000100a00 */
[----:B0-----:R-:W3:Y:S02]  /*4f070*/  LDL.LU.64 R16, [R1+0x1d60] ;  /* 0x001d600001107983 */ /* 0x001ee40000300a00 */
[C---:B---3--:R-:W-:Y:S11]  /*4f080*/  HMMA.16816.F32 R16, R8.reuse, R16, R12 ;  /* 0x000000100810723c */ /* 0x048ff6000000180c */
[----:B------:R-:W-:Y:S11]  /*4f090*/  @!UPT UIADD3 URZ, URZ, URZ, URZ ;  /* 0x0000003f3f3ff290 */ /* 0x000ff6000fffe03f */
[----:B------:R-:W-:Y:S02]  /*4f0a0*/  @!UPT UIADD3 URZ, URZ, URZ, URZ ;  /* 0x0000003f3f3ff290 */ /* 0x000fe4000fffe03f */
[----:B------:R-:W-:Y:S02]  /*4f0b0*/  IMAD.MOV.U32 R15, RZ, RZ, R16 ;  /* 0x000000ffff0f7224 */ /* 0x000fe400078e0010 */
[----:B------:R-:W-:Y:S02]  /*4f0c0*/  IMAD.MOV.U32 R14, RZ, RZ, R17 ;  /* 0x000000ffff0e7224 */ /* 0x000fe400078e0011 */
[----:B------:R-:W-:Y:S02]  /*4f0d0*/  IMAD.MOV.U32 R7, RZ, RZ, R18 ;  /* 0x000000ffff077224 */ /* 0x000fe400078e0012 */
[----:B------:R-:W-:Y:S02]  /*4f0e0*/  IMAD.MOV.U32 R6, RZ, RZ, R19 ;  /* 0x000000ffff067224 */ /* 0x000fe400078e0013 */
[----:B------:R-:W3:Y:S01]  /*4f0f0*/  LDL.LU.64 R18, [R1+0x1d58] ;  /* 0x001d580001127983 */ /* 0x000ee20000300a00 */
[----:B------:R-:W4:Y:S02]  /*4f100*/  LDL.LU.64 R16, [R1+0x1d50] ;  /* 0x001d500001107983 */ /* 0x000f240000300a00 */
[----:B------:R0:W-:Y:S02]  /*4f110*/  STL.64 [R1+0x1b68], R14 ;  /* 0x001b680e01007387 */ /* 0x0001e40000100a00 */
[----:B------:R-:W3:Y:S01]  /*4f120*/  LDL.LU R12, [R1+0x190] ;  /* 0x00019000010c7983 */ /* 0x000ee20000300800 */
[----:B------:R-:W3:Y:S04]  /*4f130*/  LDL.LU R13, [R1+0x194] ;  /* 0x00019400010d7983 */ /* 0x000ee80000300800 */
[----:B0-----:R-:W3:Y:S01]  /*4f140*/  LDL.LU R14, [R1+0x198] ;  /* 0x00019800010e7983 */ /* 0x001ee20000300800 */
[----:B------:R-:W3:Y:S02]  /*4f150*/  LDL.LU R15, [R1+0x19c] ;  /* 0x00019c00010f7983 */ /* 0x000ee40000300800 */
[----:B------:R0:W-:Y:S02]  /*4f160*/  STL.64 [R1+0x1b40], R6 ;  /* 0x001b400601007387 */ /* 0x0001e40000100a00 */
[----:B--2---:R1:W-:Y:S01]  /*4f170*/  STL.64 [R1+0x1b38], R4 ;  /* 0x001b380401007387 */ /* 0x0043e20000100a00 */
[----:B---3--:R-:W-:Y:S11]  /*4f180*/  HMMA.16816.F32 R24, R8, R24, R12 ;  /* 0x000000180818723c */ /* 0x008ff6000000180c */
[----:B------:R-:W-:Y:S11]  /*4f190*/  @!UPT UIADD3 URZ, URZ, URZ, URZ ;  /* 0x0000003f3f3ff290 */ /* 0x000ff6000fffe03f */
[----:B------:R-:W-:Y:S02]  /*4f1a0*/  @!UPT UIADD3 URZ, URZ, URZ, URZ ;  /* 0x0000003f3f3ff290 */ /* 0x000fe4000fffe03f */
[----:B------:R-:W-:Y:S02]  /*4f1b0*/  IMAD.MOV.U32 R22, RZ, RZ, R24 ;  /* 0x000000ffff167224 */ /* 0x000fe400078e0018 */
[----:B------:R-:W-:Y:S02]  /*4f1c0*/  IMAD.MOV.U32 R23, RZ, RZ, R25 ;  /* 0x000000ffff177224 */ /* 0x000fe400078e0019 */
[----:B------:R-:W-:Y:S02]  /*4f1d0*/  IMAD.MOV.U32 R24, RZ, RZ, R19 ;  /* 0x000000ffff187224 */ /* 0x000fe400078e0013 */
[----:B----4-:R-:W-:Y:S01]  /*4f1e0*/  IMAD.MOV.U32 R25, RZ, RZ, R16 ;  /* 0x000000ffff197224 */ /* 0x010fe200078e0010 */
[----:B------:R-:W2:Y:S01]  /*4f1f0*/  LDL.LU R19, [R1+0x1d4c] ;  /* 0x001d4c0001137983 */ /* 0x000ea20000300800 */
[----:B------:R-:W3:Y:S03]  /*4f200*/  LDL.LU R16, [R1+0x1d48] ;  /* 0x001d480001107983 */ /* 0x000ee60000300800 */
[----:B------:R-:W-:Y:S01]  /*4f210*/  STL.64 [R1+0x1cb8], R24 ;  /* 0x001cb81801007387 */ /* 0x000fe20000100a00 */
[----:B------:R-:W4:Y:S02]  /*4f220*/  LDL.LU R12, [R1+0x110] ;  /* 0x00011000010c7983 */ /* 0x000f240000300800 */
[----:B------:R-:W4:Y:S02]  /*4f230*/  LDL.LU R13, [R1+0x114] ;  /* 0x00011400010d7983 */ /* 0x000f240000300800 */
[----:B------:R-:W2:Y:S01]  /*4f240*/  LDL.LU R14, [R1+0x118] ;  /* 0x00011800010e7983 */ /* 0x000ea20000300800 */
[----:B------:R-:W2:Y:S01]  /*4f250*/  LDL.LU R15, [R1+0x11c] ;  /* 0x00011c00010f7983 */ /* 0x000ea20000300800 */
[----:B0-----:R-:W-:-:S02]  /*4f260*/  IMAD.MOV.U32 R7, RZ, RZ, R26 ;  /* 0x000000ffff077224 */ /* 0x001fc400078e001a */
[----:B------:R-:W-:Y:S02]  /*4f270*/  IMAD.MOV.U32 R6, RZ, RZ, R27 ;  /* 0x000000ffff067224 */ /* 0x000fe400078e001b */
[----:B-1----:R-:W-:Y:S02]  /*4f280*/  IMAD.MOV.U32 R4, RZ, RZ, R28 ;  /* 0x000000ffff047224 */ /* 0x002fe400078e001c */
[----:B------:R-:W-:Y:S01]  /*4f290*/  IMAD.MOV.U32 R5, RZ, RZ, R18 ;  /* 0x000000ffff057224 */ /* 0x000fe200078e0012 */
[----:B--2---:R-:W-:Y:S01]  /*4f2a0*/  STL.64 [R1+0x1cc8], R14 ;  /* 0x001cc80e01007387 */ /* 0x004fe20000100a00 */
[----:B----4-:R0:W-:Y:S02]  /*4f2b0*/  STL.64 [R1+0x1cc0], R12 ;  /* 0x001cc00c01007387 */ /* 0x0101e40000100a00 */
[----:B0-----:R-:W-:Y:S02]  /*4f2c0*/  IMAD.MOV.U32 R12, RZ, RZ, R17 ;  /* 0x000000ffff0c7224 */ /* 0x001fe400078e0011 */
[----:B------:R-:W-:Y:S01]  /*4f2d0*/  IMAD.MOV.U32 R13, RZ, RZ, R29 ;  /* 0x000000ffff0d7224 */ /* 0x000fe200078e001d */
[----:B------:R-:W2:Y:S01]  /*4f2e0*/  LDL.LU R17, [R1+0x1d44] ;  /* 0x001d440001117983 */ /* 0x000ea20000300800 */
[----:B------:R-:W4:Y:S03]  /*4f2f0*/  LDL.LU R29, [R1+0x1d40] ;  /* 0x001d4000011d7983 */ /* 0x000f260000300800 */
[----:B------:R0:W-:Y:S01]  /*4f300*/  STL.64 [R1+0x1cd8], R12 ;  /* 0x001cd80c01007387 */ /* 0x0001e20000100a00 */
[----:B------:R-:W-:Y:S02]  /*4f310*/  STL.64 [R1+0x1bc0], R6 ;  /* 0x001bc00601007387 */ /* 0x000fe40000100a00 */
[----:B------:R-:W2:Y:S02]  /*4f320*/  LDL.LU R28, [R1+0x1d3c] ;  /* 0x001d3c00011c7983 */ /* 0x000ea40000300800 */
[----:B------:R-:W2:Y:S02]  /*4f330*/  LDL.LU R18, [R1+0x1d38] ;  /* 0x001d380001127983 */ /* 0x000ea40000300800 */
[----:B0-----:R-:W-:-:S02]  /*4f340*/  IMAD.MOV.U32 R12, RZ, RZ, R19 ;  /* 0x000000ffff0c7224 */ /* 0x001fc400078e0013 */
[----:B------:R-:W2:Y:S01]  /*4f350*/  LDL.LU R19, [R1+0x1d34] ;  /* 0x001d340001137983 */ /* 0x000ea20000300800 */
[----:B------:R-:W2:Y:S03]  /*4f360*/  LDL.LU R13, [R1+0x354] ;  /* 0x00035400010d7983 */ /* 0x000ea60000300800 */
[----:B--2---:R0:W-:Y:S02]  /*4f370*/  STL.64 [R1+0x1cf0], R12 ;  /* 0x001cf00c01007387 */ /* 0x0041e40000100a00 */
[----:B0-----:R-:W-:Y:S02]  /*4f380*/  IMAD.MOV.U32 R12, RZ, RZ, R17 ;  /* 0x000000ffff0c7224 */ /* 0x001fe400078e0011 */
[----:B---3--:R-:W-:-:S05]  /*4f390*/  IMAD.MOV.U32 R13, RZ, RZ, R16 ;  /* 0x000000ffff0d7224 */ /* 0x008fca00078e0010 */
[----:B------:R0:W-:Y:S02]  /*4f3a0*/  STL.64 [R1+0x1d08], R12 ;  /* 0x001d080c01007387 */ /* 0x0001e40000100a00 */
[----:B0-----:R-:W-:Y:S02]  /*4f3b0*/  IMAD.MOV.U32 R12, RZ, RZ, R28 ;  /* 0x000000ffff0c7224 */ /* 0x001fe400078e001c */
[----:B----4-:R-:W-:Y:S01]  /*4f3c0*/  IMAD.MOV.U32 R13, RZ, RZ, R29 ;  /* 0x000000ffff0d7224 */ /* 0x010fe200078e001d */
[----:B------:R-:W2:Y:S04]  /*4f3d0*/  LDL.LU R28, [R1+0x1d30] ;  /* 0x001d3000011c7983 */ /* 0x000ea80000300800 */
[----:B------:R0:W-:Y:S01]  /*4f3e0*/  STL.64 [R1+0x1d18], R12 ;  /* 0x001d180c01007387 */ /* 0x0001e20000100a00 */
[----:B------:R-:W3:Y:S02]  /*4f3f0*/  LDL.LU R16, [R1+0x170] ;  /* 0x0001700001107983 */ /* 0x000ee40000300800 */
[----:B------:R-:W3:Y:S02]  /*4f400*/  LDL.LU R17, [R1+0x174] ;  /* 0x0001740001117983 */ /* 0x000ee40000300800 */
[----:B0-----:R-:W-:-:S02]  /*4f410*/  IMAD.MOV.U32 R13, RZ, RZ, R18 ;  /* 0x000000ffff0d7224 */ /* 0x001fc400078e0012 */
[----:B------:R-:W-:Y:S01]  /*4f420*/  IMAD.MOV.U32 R12, RZ, RZ, R19 ;  /* 0x000000ffff0c7224 */ /* 0x000fe200078e0013 */
[----:B------:R-:W4:Y:S01]  /*4f430*/  LDL.LU R18, [R1+0x178] ;  /* 0x0001780001127983 */ /* 0x000f220000300800 */
[----:B------:R-:W4:Y:S03]  /*4f440*/  LDL.LU R19, [R1+0x17c] ;  /* 0x00017c0001137983 */ /* 0x000f260000300800 */
[----:B----4-:R-:W-:Y:S01]  /*4f450*/  STL.64 [R1+0x1d28], R18 ;  /* 0x001d281201007387 */ /* 0x010fe20000100a00 */
[----:B---3--:R0:W-:Y:S03]  /*4f460*/  STL.64 [R1+0x1d20], R16 ;  /* 0x001d201001007387 */ /* 0x0081e60000100a00 */
[----:B0-----:R-:W3:Y:S01]  /*4f470*/  LDL.LU R16, [R1+0x180] ;  /* 0x0001800001107983 */ /* 0x001ee20000300800 */
[----:B------:R-:W3:Y:S02]  /*4f480*/  LDL.LU R17, [R1+0x184] ;  /* 0x0001840001117983 */ /* 0x000ee40000300800 */
[----:B------:R-:W3:Y:S02]  /*4f490*/  LDL.LU R18, [R1+0x188] ;  /* 0x0001880001127983 */ /* 0x000ee40000300800 */
[----:B------:R-:W3:Y:S01]  /*4f4a0*/  LDL.LU R19, [R1+0x18c] ;  /* 0x00018c0001137983 */ /* 0x000ee20000300800 */
[----:B------:R0:W-:Y:S04]  /*4f4b0*/  STL.64 [R1+0x1cd0], R4 ;  /* 0x001cd00401007387 */ /* 0x0001e80000100a00 */
[----:B0-----:R-:W4:Y:S01]  /*4f4c0*/  LDL.LU R4, [R1+0x140] ;  /* 0x0001400001047983 */ /* 0x001f220000300800 */
[----:B------:R-:W4:Y:S02]  /*4f4d0*/  LDL.LU R5, [R1+0x144] ;  /* 0x0001440001057983 */ /* 0x000f240000300800 */
[----:B------:R-:W2:Y:S02]  /*4f4e0*/  LDL.LU R6, [R1+0x148] ;  /* 0x0001480001067983 */ /* 0x000ea40000300800 */
[----:B------:R-:W2:Y:S02]  /*4f4f0*/  LDL.LU R7, [R1+0x14c] ;  /* 0x00014c0001077983 */ /* 0x000ea40000300800 */
[----:B--2---:R-:W-:Y:S01]  /*4f500*/  STL.64 [R1+0x1ce8], R6 ;  /* 0x001ce80601007387 */ /* 0x004fe20000100a00 */
[----:B----4-:R0:W-:Y:S03]  /*4f510*/  STL.64 [R1+0x1ce0], R4 ;  /* 0x001ce00401007387 */ /* 0x0101e60000100a00 */
[----:B0-----:R-:W2:Y:S01]  /*4f520*/  LDL.LU R4, [R1+0x150] ;  /* 0x0001500001047983 */ /* 0x001ea20000300800 */
[----:B------:R-:W2:Y:S02]  /*4f530*/  LDL.LU R5, [R1+0x154] ;  /* 0x0001540001057983 */ /* 0x000ea40000300800 */
[----:B------:R-:W4:Y:S02]  /*4f540*/  LDL.LU R6, [R1+0x158] ;  /* 0x0001580001067983 */ /* 0x000f240000300800 */
[----:B------:R-:W4:Y:S01]  /*4f550*/  LDL.LU R7, [R1+0x15c] ;  /* 0x00015c0001077983 */ /* 0x000f220000300800 */
[----:B---3--:R-:W-:Y:S01]  /*4f560*/  HMMA.16816.F32 R12, R8, R12, R16 ;  /* 0x0000000c080c723c */ /* 0x008fe20000001810 */
[----:B----4-:R-:W-:Y:S01]  /*4f570*/  STL.64 [R1+0x1d00], R6 ;  /* 0x001d000601007387 */ /* 0x010fe20000100a00 */
[----:B--2---:R0:W-:Y:S03]  /*4f580*/  STL.64 [R1+0x1cf8], R4 ;  /* 0x001cf80401007387 */ /* 0x0041e60000100a00 */
[----:B0-----:R-:W2:Y:S01]  /*4f590*/  LDL.LU R4, [R1+0x160] ;  /* 0x0001600001047983 */ /* 0x001ea20000300800 */
[----:B------:R-:W2:Y:S02]  /*4f5a0*/  LDL.LU R5, [R1+0x164] ;  /* 0x0001640001057983 */ /* 0x000ea40000300800 */
[----:B------:R-:W2:Y:S02]  /*4f5b0*/  LDL.LU R6, [R1+0x168] ;  /* 0x0001680001067983 */ /* 0x000ea40000300800 */
[----:B------:R-:W2:Y:S01]  /*4f5c0*/  LDL.LU R7, [R1+0x16c] ;  /* 0x00016c0001077983 */ /* 0x000ea20000300800 */
[----:B------:R-:W3:Y:S01]  /*4f5d0*/  LDL.LU R24, [R1+0x130] ;  /* 0x0001300001187983 */ /* 0x000ee20000300800 */
[----:B------:R-:W3:Y:S02]  /*4f5e0*/  LDL.LU R25, [R1+0x134] ;  /* 0x0001340001197983 */ /* 0x000ee40000300800 */
[----:B------:R-:W3:Y:S02]  /*4f5f0*/  LDL.LU R26, [R1+0x138] ;  /* 0x00013800011a7983 */ /* 0x000ee40000300800 */
[----:B------:R-:W3:Y:S01]  /*4f600*/  LDL.LU R27, [R1+0x13c] ;  /* 0x00013c00011b7983 */ /* 0x000ee20000300800 */
[----:B------:R-:W-:Y:S01]  /*4f610*/  STL.64 [R1+0x1b88], R22 ;  /* 0x001b881601007387 */ /* 0x000fe20000100a00 */
[----:B------:R0:W-:Y:S03]  /*4f620*/  STL.64 [R1+0x1b80], R20 ;  /* 0x001b801401007387 */ /* 0x0001e60000100a00 */
[----:B0-----:R-:W4:Y:S01]  /*4f630*/  LDL.LU R20, [R1+0x120] ;  /* 0x0001200001147983 */ /* 0x001f220000300800 */
[----:B------:R-:W4:Y:S02]  /*4f640*/  LDL.LU R21, [R1+0x124] ;  /* 0x0001240001157983 */ /* 0x000f240000300800 */
[----:B------:R-:W4:Y:S02]  /*4f650*/  LDL.LU R22, [R1+0x128] ;  /* 0x0001280001167983 */ /* 0x000f240000300800 */
[----:B------:R-:W2:Y:S01]  /*4f660*/  LDL.LU.64 R18, [R1+0x1d28] ;  /* 0x001d280001127983 */ /* 0x000ea20000300a00 */
[----:B------:R-:W2:Y:S01]  /*4f670*/  LDL.LU.64 R16, [R1+0x1d20] ;  /* 0x001d200001107983 */ /* 0x000ea20000300a00 */
[----:B------:R0:W-:Y:S03]  /*4f680*/  STL.64 [R1+0x180], R12 ;  /* 0x0001800c01007387 */ /* 0x0001e60000100a00 */
[----:B0-----:R-:W2:Y:S01]  /*4f690*/  LDL.LU.64 R12, [R1+0x1d18] ;  /* 0x001d1800010c7983 */ /* 0x001ea20000300a00 */
[----:B------:R-:W-:-:S02]  /*4f6a0*/  IMAD.MOV.U32 R23, RZ, RZ, R28 ;  /* 0x000000ffff177224 */ /* 0x000fc400078e001c */
[----:B------:R-:W-:Y:S02]  /*4f6b0*/  IMAD.MOV.U32 R29, RZ, RZ, R14 ;  /* 0x000000ffff1d7224 */ /* 0x000fe400078e000e */
[----:B------:R-:W-:Y:S02]  /*4f6c0*/  IMAD.MOV.U32 R28, RZ, RZ, R15 ;  /* 0x000000ffff1c7224 */ /* 0x000fe400078e000f */
[C---:B--2---:R-:W-:Y:S01]  /*4f6d0*/  HMMA.16816.F32 R12, R8.reuse, R12, R16 ;  /* 0x0000000c080c723c */ /* 0x044fe20000001810 */
[----:B------:R-:W2:Y:S11]  /*4f6e0*/  LDL.LU.64 R16, [R1+0x1d10] ;  /* 0x001d100001107983 */ /* 0x000eb60000300a00 */
[----:B------:R-:W-:Y:S11]  /*4f6f0*/  @!UPT UIADD3 URZ, URZ, URZ, URZ ;  /* 0x0000003f3f3ff290 */ /* 0x000ff6000fffe03f */
[----:B------:R-:W-:Y:S01]  /*4f700*/  STL.64 [R1+0x178], R14 ;  /* 0x0001780e01007387 */ /* 0x000fe20000100a00 */
[----:B------:R-:W-:Y:S02]  /*4f710*/  IMAD.MOV.U32 R18, RZ, RZ, R12 ;  /* 0x000000ffff127224 */ /* 0x000fe400078e000c */
[----:B------:R-:W-:Y:S02]  /*4f720*/  IMAD.MOV.U32 R19, RZ, RZ, R13 ;  /* 0x000000ffff137224 */ /* 0x000fe400078e000d */
[----:B------:R-:W3:Y:S03]  /*4f730*/  LDL.LU.64 R12, [R1+0x1d08] ;  /* 0x001d0800010c7983 */ /* 0x000ee60000300a00 */
[----:B------:R-:W-:Y:S01]  /*4f740*/  STL.64 [R1+0x1ba0], R18 ;  /* 0x001ba01201007387 */ /* 0x000fe20000100a00 */
[----:B--2---:R0:W-:Y:S04]  /*4f750*/  STL.64 [R1+0x1b98], R16 ;  /* 0x001b981001007387 */ /* 0x0041e80000100a00 */
[----:B0-----:R-:W2:Y:S01]  /*4f760*/  LDL.LU R16, [R1+0x330] ;  /* 0x0003300001107983 */ /* 0x001ea20000300800 */
[----:B------:R-:W2:Y:S01]  /*4f770*/  LDL.LU R17, [R1+0x334] ;  /* 0x0003340001117983 */ /* 0x000ea20000300800 */
[----:B---3--:R-:W-:Y:S02]  /*4f780*/  HMMA.16816.F32 R12, R8, R12, R4 ;  /* 0x0000000c080c723c */ /* 0x008fe40000001804 */
[----:B------:R-:W3:Y:S01]  /*4f790*/  LDL.LU.64 R6, [R1+0x1d00] ;  /* 0x001d000001067983 */ /* 0x000ee20000300a00 */
[----:B------:R-:W3:Y:S11]  /*4f7a0*/  LDL.LU.64 R4, [R1+0x1cf8] ;  /* 0x001cf80001047983 */ /* 0x000ef60000300a00 */
[----:B------:R-:W-:Y:S09]  /*4f7b0*/  @!UPT UIADD3 URZ, URZ, URZ, URZ ;  /* 0x0000003f3f3ff290 */ /* 0x000ff2000fffe03f */
[----:B------:R0:W-:Y:S01]  /*4f7c0*/  STL [R1+0x160], R12 ;  /* 0x0001600c01007387 */ /* 0x0001e20000100800 */
[----:B------:R-:W-:-:S03]  /*4f7d0*/  IMAD.MOV.U32 R3, RZ, RZ, R13 ;  /* 0x000000ffff037224 */ /* 0x000fc600078e000d */
[----:B0-----:R-:W3:Y:S01]  /*4f7e0*/  LDL.LU.64 R12, [R1+0x1cf0] ;  /* 0x001cf000010c7983 */ /* 0x001ee20000300a00 */
[----:B------:R-:W-:Y:S02]  /*4f7f0*/  IMAD.MOV.U32 R0, RZ, RZ, R14 ;  /* 0x000000ffff007224 */ /* 0x000fe400078e000e */
[----:B------:R-:W-:Y:S02]  /*4f800*/  IMAD.MOV.U32 R2, RZ, RZ, R15 ;  /* 0x000000ffff027224 */ /* 0x000fe400078e000f */
[----:B------:R-:W-:Y:S01]  /*4f810*/  STL [R1+0x1a5c], R3 ;  /* 0x001a5c0301007387 */ /* 0x000fe20000100800 */
[----:B------:R-:W-:Y:S02]  /*4f820*/  STL [R1+0x1a58], R0 ;  /* 0x001a580001007387 */ /* 0x000fe40000100800 */
[----:B------:R-:W-:Y:S01]  /*4f830*/  STL [R1+0x1a54], R2 ;  /* 0x001a540201007387 */ /* 0x000fe20000100800 */
[C---:B---3--:R-:W-:Y:S01]  /*4f840*/  HMMA.16816.F32 R12, R8.reuse, R12, R4 ;  /* 0x0000000c080c723c */ /* 0x048fe20000001804 */
[----:B------:R-:W3:Y:S01]  /*4f850*/  LDL.LU.64 R6, [R1+0x1ce8] ;  /* 0x001ce80001067983 */ /* 0x000ee20000300a00 */
[----:B------:R-:W3:Y:S11]  /*4f860*/  LDL.LU.64 R4, [R1+0x1ce0] ;  /* 0x001ce00001047983 */ /* 0x000ef60000300a00 */
[----:B------:R-:W-:Y:S10]  /*4f870*/  @!UPT UIADD3 URZ, URZ, URZ, URZ ;  /* 0x0000003f3f3ff290 */ /* 0x000ff4000fffe03f */
[----:B------:R0:W-:Y:S01]  /*4f880*/  STL.64 [R1+0x150], R12 ;  /* 0x0001500c01007387 */ /* 0x0001e20000100a00 */
[----:B------:R3:W-:Y:S03]  /*4f890*/  STL.64 [R1+0x158], R14 ;  /* 0x0001580e01007387 */ /* 0x0007e60000100a00 */
[----:B0-----:R-:W3:Y:S01]  /*4f8a0*/  LDL.LU.64 R12, [R1+0x1cd8] ;  /* 0x001cd800010c7983 */ /* 0x001ee20000300a00 */
[C---:B--2---:R-:W-:Y:S08]  /*4f8b0*/  HMMA.16816.F32 R16, R8.reuse, R16, R24 ;  /* 0x000000100810723c */ /* 0x044ff00000001818 */
[C---:B---3--:R-:W-:Y:S01]  /*4f8c0*/  HMMA.16816.F32 R12, R8.reuse, R12, R4 ;  /* 0x0000000c080c723c */ /* 0x048fe20000001804 */
[----:B------:R-:W4:Y:S11]  /*4f8d0*/  LDL.LU.64 R4, [R1+0x1cd0] ;  /* 0x001cd00001047983 */ /* 0x000f360000300a00 */
[----:B------:R-:W-:Y:S11]  /*4f8e0*/  @!UPT UIADD3 URZ, URZ, URZ, URZ ;  /* 0x0000003f3f3ff290 */ /* 0x000ff6000fffe03f */
[----:B------:R-:W-:Y:S01]  /*4f8f0*/  @!UPT UIADD3 URZ, URZ, URZ, URZ ;  /* 0x0000003f3f3ff290 */ /* 0x000fe2000fffe03f */
[----:B------:R-:W-:Y:S02]  /*4f900*/  IMAD.MOV.U32 R2, RZ, RZ, R14 ;  /* 0x000000ffff027224 */ /* 0x000fe400078e000e */
[----:B------:R-:W-:Y:S02]  /*4f910*/  IMAD.MOV.U32 R0, RZ, RZ, R13 ;  /* 0x000000ffff007224 */ /* 0x000fe400078e000d */
[----:B------:R-:W-:Y:S01]  /*4f920*/  IMAD.MOV.U32 R3, RZ, RZ, R12 ;  /* 0x000000ffff037224 */ /* 0x000fe200078e000c */
[----:B------:R0:W-:Y:S04]  /*4f930*/  STL [R1+0x14c], R15 ;  /* 0x00014c0f01007387 */ /* 0x0001e80000100800 */
[----:B0-----:R-:W2:Y:S01]  /*4f940*/  LDL.LU.64 R14, [R1+0x1cc8] ;  /* 0x001cc800010e7983 */ /* 0x001ea20000300a00 */
[----:B------:R-:W2:Y:S02]  /*4f950*/  LDL.LU.64 R12, [R1+0x1cc0] ;  /* 0x001cc000010c7983 */ /* 0x000ea40000300a00 */
[----:B------:R0:W-:Y:S02]  /*4f960*/  STL [R1+0x1a68], R2 ;  /* 0x001a680201007387 */ /* 0x0001e40000100800 */
[----:B------:R1:W-:Y:S01]  /*4f970*/  STL [R1+0x1a64], R0 ;  /* 0x001a640001007387 */ /* 0x0003e20000100800 */
[----:B------:R3:W-:Y:S01]  /*4f980*/  STL [R1+0x1a60], R3 ;  /* 0x001a600301007387 */ /* 0x0007e20000100800 */
[----:B------:R-:W2:Y:S02]  /*4f990*/  LDL.LU.64 R24, [R1+0x1cb8] ;  /* 0x001cb80001187983 */ /* 0x000ea40000300a00 */
[----:B------:R-:W-:Y:S02]  /*4f9a0*/  STL.64 [R1+0x130], R16 ;  /* 0x0001301001007387 */ /* 0x000fe40000100a00 */
[----:B------:R-:W-:Y:S01]  /*4f9b0*/  STL.64 [R1+0x138], R18 ;  /* 0x0001381201007387 */ /* 0x000fe20000100a00 */
[C---:B----4-:R-:W-:Y:S11]  /*4f9c0*/  HMMA.16816.F32 R4, R8.reuse, R4, R20 ;  /* 0x000000040804723c */ /* 0x050ff60000001814 */
[----:B------:R-:W-:Y:S11]  /*4f9d0*/  @!UPT UIADD3 URZ, URZ, URZ, URZ ;  /* 0x0000003f3f3ff290 */ /* 0x000ff6000fffe03f */
[----:B------:R-:W-:Y:S01]  /*4f9e0*/  @!UPT UIADD3 URZ, URZ, URZ, URZ ;  /* 0x0000003f3f3ff290 */ /* 0x000fe2000fffe03f */
[----:B------:R2:W-:Y:S01]  /*4f9f0*/  STL [R1+0x120], R4 ;  /* 0x0001200401007387 */ /* 0x0005e20000100800 */
[----:B0-----:R-:W-:Y:S02]  /*4fa00*/  IMAD.MOV.U32 R2, RZ, RZ, R5 ;  /* 0x000000ffff027224 */ /* 0x001fe400078e0005 */
[----:B-1----:R-:W-:Y:S02]  /*4fa10*/  IMAD.MOV.U32 R0, RZ, RZ, R6 ;  /* 0x000000ffff007224 */ /* 0x002fe400078e0006 */
[----:B---3--:R-:W-:Y:S02]  /*4fa20*/  IMAD.MOV.U32 R3, RZ, RZ, R7 ;  /* 0x000000ffff037224 */ /* 0x008fe400078e0007 */
[C---:B--2---:R-:W-:Y:S03]  /*4fa30*/  HMMA.16816.F32 R4, R8.reuse, R24, R12 ;  /* 0x000000180804723c */ /* 0x044fe6000000180c */
[----:B------:R-:W-:Y:S01]  /*4fa40*/  STL [R1+0x1a74], R3 ;  /* 0x001a740301007387 */ /* 0x000fe20000100800 */
[----:B------:R-:W-:Y:S02]  /*4fa50*/  STL [R1+0x1a70], R0 ;  /* 0x001a700001007387 */ /* 0x000fe40000100800 */
[----:B------:R-:W-:Y:S02]  /*4fa60*/  STL [R1+0x1a6c], R2 ;  /* 0x001a6c0201007387 */ /* 0x000fe40000100800 */
[----:B------:R-:W2:Y:S11]  /*4fa70*/  LDL.LU R24, [R1+0x280] ;  /* 0x0002800001187983 */ /* 0x000eb60000300800 */
[----:B------:R-:W-:Y:S04]  /*4fa80*/  @!UPT UIADD3 URZ, URZ, URZ, URZ ;  /* 0x0000003f3f3ff290 */ /* 0x000fe8000fffe03f */
[----:B------:R-:W-:Y:S01]  /*4fa90*/  STL.64 [R1+0x110], R4 ;  /* 0x0001100401007387 */ /* 0x000fe20000100a00 */
[----:B------:R-:W-:Y:S02]  /*4faa0*/  STL.64 [R1+0x118], R6 ;  /* 0x0001180601007387 */ /* 0x000fe40000100a00 */
[----:B------:R-:W2:Y:S02]  /*4fab0*/  LDL.LU R25, [R1+0x284] ;  /* 0x0002840001197983 */ /* 0x000ea40000300800 */
[----:B--2---:R-:W-:Y:S01]  /*4fac0*/  STL.64 [R1+0x1c20], R24 ;  /* 0x001c201801007387 */ /* 0x004fe20000100a00 */
[----:B------:R-:W2:Y:S02]  /*4fad0*/  LDL.LU R12, [R1+0x80] ;  /* 0x00008000010c7983 */ /* 0x000ea40000300800 */
[----:B------:R-:W2:Y:S02]  /*4fae0*/  LDL.LU R13, [R1+0x84] ;  /* 0x00008400010d7983 */ /* 0x000ea40000300800 */
[----:B------:R-:W3:Y:S01]  /*4faf0*/  LDL.LU R14, [R1+0x88] ;  /* 0x00008800010e7983 */ /* 0x000ee20000300800 */
[----:B------:R-:W3:Y:S04]  /*4fb00*/  LDL.LU R15, [R1+0x8c] ;  /* 0x00008c00010f7983 */ /* 0x000ee80000300800 */
[----:B---3--:R-:W-:Y:S01]  /*4fb10*/  STL.64 [R1+0x1c30], R14 ;  /* 0x001c300e01007387 */ /* 0x008fe20000100a00 */
[----:B--2---:R0:W-:Y:S02]  /*4fb20*/  STL.64 [R1+0x1c28], R12 ;  /* 0x001c280c01007387 */ /* 0x0041e40000100a00 */
[----:B------:R-:W2:Y:S02]  /*4fb30*/  LDL.LU R16, [R1+0x2a0] ;  /* 0x0002a00001107983 */ /* 0x000ea40000300800 */
[----:B------:R-:W2:Y:S02]  /*4fb40*/  LDL.LU R17, [R1+0x2a4] ;  /* 0x0002a40001117983 */ /* 0x000ea40000300800 */
[----:B--2---:R-:W-:Y:S01]  /*4fb50*/  STL.64 [R1+0x1c38], R16 ;  /* 0x001c381001007387 */ /* 0x004fe20000100a00 */
[----:B0-----:R-:W2:Y:S02]  /*4fb60*/  LDL.LU R12, [R1+0x2b0] ;  /* 0x0002b000010c7983 */ /* 0x001ea40000300800 */
[----:B------:R-:W2:Y:S02]  /*4fb70*/  LDL.LU R13, [R1+0x2b4] ;  /* 0x0002b400010d7983 */ /* 0x000ea40000300800 */
[----:B--2---:R0:W-:Y:S04]  /*4fb80*/  STL.64 [R1+0x1c40], R12 ;  /* 0x001c400c01007387 */ /* 0x0041e80000100a00 */
[----:B0-----:R-:W2:Y:S01]  /*4fb90*/  LDL.LU R12, [R1+0x2c0] ;  /* 0x0002c000010c7983 */ /* 0x001ea20000300800 */
[----:B------:R-:W2:Y:S03]  /*4fba0*/  LDL.LU R13, [R1+0x2c4] ;  /* 0x0002c400010d7983 */ /* 0x000ea60000300800 */
[----:B--2---:R0:W-:Y:S01]  /*4fbb0*/  STL.64 [R1+0x1c58], R12 ;  /* 0x001c580c01007387 */ /* 0x0041e20000100a00 */
[----:B------:R-:W2:Y:S02]  /*4fbc0*/  LDL.LU R16, [R1+0xb0] ;  /* 0x0000b00001107983 */ /* 0x000ea40000300800 */
[----:B------:R-:W2:Y:S02]  /*4fbd0*/  LDL.LU R17, [R1+0xb4] ;  /* 0x0000b40001117983 */ /* 0x000ea40000300800 */
[----:B------:R-:W3:Y:S01]  /*4fbe0*/  LDL.LU R18, [R1+0xb8] ;  /* 0x0000b80001127983 */ /* 0x000ee20000300800 */
[----:B------:R-:W3:Y:S04]  /*4fbf0*/  LDL.LU R19, [R1+0xbc] ;  /* 0x0000bc0001137983 */ /* 0x000ee80000300800 */
[----:B0-----:R-:W4:Y:S01]  /*4fc00*/  LDL.LU R12, [R1+0x2d0] ;  /* 0x0002d000010c7983 */ /* 0x001f220000300800 */
[----:B------:R-:W4:Y:S03]  /*4fc10*/  LDL.LU R13, [R1+0x2d4] ;  /* 0x0002d400010d7983 */ /* 0x000f260000300800 */
[----:B----4-:R0:W-:Y:S04]  /*4fc20*/  STL.64 [R1+0x1c70], R12 ;  /* 0x001c700c01007387 */ /* 0x0101e80000100a00 */
[----:B0-----:R-:W4:Y:S01]  /*4fc30*/  LDL.LU R12, [R1+0x2e0] ;  /* 0x0002e000010c7983 */ /* 0x001f220000300800 */
[----:B------:R-:W4:Y:S03]  /*4fc40*/  LDL.LU R13, [R1+0x2e4] ;  /* 0x0002e400010d7983 */ /* 0x000f260000300800 */
[----:B----4-:R0:W-:Y:S04]  /*4fc50*/  STL.64 [R1+0x1c88], R12 ;  /* 0x001c880c01007387 */ /* 0x0101e80000100a00 */
[----:B0-----:R-:W4:Y:S01]  /*4fc60*/  LDL.LU R12, [R1+0x2f0] ;  /* 0x0002f000010c7983 */ /* 0x001f220000300800 */
[----:B------:R-:W4:Y:S03]  /*4fc70*/  LDL.LU R13, [R1+0x2f4] ;  /* 0x0002f400010d7983 */ /* 0x000f260000300800 */
[----:B----4-:R0:W-:Y:S04]  /*4fc80*/  STL.64 [R1+0x1ca0], R12 ;  /* 0x001ca00c01007387 */ /* 0x0101e80000100a00 */
[----:B0-----:R-:W4:Y:S01]  /*4fc90*/  LDL.LU R12, [R1+0x300] ;  /* 0x00030000010c7983 */ /* 0x001f220000300800 */
[----:B------:R-:W4:Y:S02]  /*4fca0*/  LDL.LU R13, [R1+0x304] ;  /* 0x00030400010d7983 */ /* 0x000f240000300800 */
[----:B---3--:R-:W-:Y:S02]  /*4fcb0*/  STL.64 [R1+0x1c50], R18 ;  /* 0x001c501201007387 */ /* 0x008fe40000100a00 */
[----:B--2---:R0:W-:Y:S02]  /*4fcc0*/  STL.64 [R1+0x1c48], R16 ;  /* 0x001c481001007387 */ /* 0x0041e40000100a00 */
[----:B0-----:R-:W2:Y:S01]  /*4fcd0*/  LDL.LU R16, [R1+0xc0] ;  /* 0x0000c00001107983 */ /* 0x001ea20000300800 */
[----:B------:R-:W2:Y:S02]  /*4fce0*/  LDL.LU R17, [R1+0xc4] ;  /* 0x0000c40001117983 */ /* 0x000ea40000300800 */
[----:B------:R-:W3:Y:S02]  /*4fcf0*/  LDL.LU R18, [R1+0xc8] ;  /* 0x0000c80001127983 */ /* 0x000ee40000300800 */
[----:B------:R-:W3:Y:S02]  /*4fd00*/  LDL.LU R19, [R1+0xcc] ;  /* 0x0000cc0001137983 */ /* 0x000ee40000300800 */
[----:B---3--:R-:W-:Y:S01]  /*4fd10*/  STL.64 [R1+0x1c68], R18 ;  /* 0x001c681201007387 */ /* 0x008fe20000100a00 */
[----:B--2---:R0:W-:Y:S03]  /*4fd20*/  STL.64 [R1+0x1c60], R16 ;  /* 0x001c601001007387 */ /* 0x0041e60000100a00 */
        /* <DEDUP_REMOVED lines=18> */
[----:B0-----:R-:W4:Y:S01]  /*4fe50*/  LDL.LU R16, [R1+0x100] ;  /* 0x0001000001107983 */ /* 0x001f220000300800 */
[----:B------:R-:W4:Y:S02]  /*4fe60*/  LDL.LU R17, [R1+0x104] ;  /* 0x0001040001117983 */ /* 0x000f240000300800 */
[----:B------:R-:W4:Y:S02]  /*4fe70*/  LDL.LU R18, [R1+0x108] ;  /* 0x0001080001127983 */ /* 0x000f240000300800 */
[----:B------:R-:W4:Y:S01]  /*4fe80*/  LDL.LU R19, [R1+0x10c] ;  /* 0x00010c0001137983 */ /* 0x000f220000300800 */
[----:B------:R-:W2:Y:S01]  /*4fe90*/  LDL.LU R24, [R1+0xa0] ;  /* 0x0000a00001187983 */ /* 0x000ea20000300800 */
[----:B------:R-:W2:Y:S02]  /*4fea0*/  LDL.LU R25, [R1+0xa4] ;  /* 0x0000a40001197983 */ /* 0x000ea40000300800 */
[----:B------:R-:W2:Y:S02]  /*4feb0*/  LDL.LU R26, [R1+0xa8] ;  /* 0x0000a800011a7983 */ /* 0x000ea40000300800 */
[----:B------:R-:W2:Y:S01]  /*4fec0*/  LDL.LU R27, [R1+0xac] ;  /* 0x0000ac00011b7983 */ /* 0x000ea20000300800 */
[----:B------:R-:W3:Y:S01]  /*4fed0*/  LDL.LU R4, [R1+0x290] ;  /* 0x0002900001047983 */ /* 0x000ee20000300800 */
[----:B------:R-:W3:Y:S02]  /*4fee0*/  LDL.LU R5, [R1+0x294] ;  /* 0x0002940001057983 */ /* 0x000ee40000300800 */
[----:B------:R-:W3:Y:S02]  /*4fef0*/  LDL.LU R20, [R1+0x90] ;  /* 0x0000900001147983 */ /* 0x000ee40000300800 */
[----:B------:R-:W3:Y:S01]  /*4ff00*/  LDL.LU R21, [R1+0x94] ;  /* 0x0000940001157983 */ /* 0x000ee20000300800 */
[----:B------:R-:W3:Y:S01]  /*4ff10*/  LDL.LU R22, [R1+0x98] ;  /* 0x0000980001167983 */ /* 0x000ee20000300800 */
[----:B------:R-:W3:Y:S01]  /*4ff20*/  LDL.LU R23, [R1+0x9c] ;  /* 0x00009c0001177983 */ /* 0x000ee20000300800 */
[----:B----4-:R-:W-:Y:S02]  /*4ff30*/  HMMA.16816.F32 R12, R8, R12, R16 ;  /* 0x0000000c080c723c */ /* 0x010fe40000001810 */
[----:B------:R-:W4:Y:S01]  /*4ff40*/  LDL.LU.64 R18, [R1+0x1cb0] ;  /* 0x001cb00001127983 */ /* 0x000f220000300a00 */
[----:B------:R-:W4:Y:S11]  /*4ff50*/  LDL.LU.64 R16, [R1+0x1ca8] ;  /* 0x001ca80001107983 */ /* 0x000f360000300a00 */
[----:B------:R-:W-:Y:S09]  /*4ff60*/  @!UPT UIADD3 URZ, URZ, URZ, URZ ;  /* 0x0000003f3f3ff290 */ /* 0x000ff2000fffe03f */
[----:B------:R0:W-:Y:S01]  /*4ff70*/  STL [R1+0x100], R12 ;  /* 0x0001000c01007387 */ /* 0x0001e20000100800 */
[----:B------:R-:W-:-:S03]  /*4ff80*/  IMAD.MOV.U32 R3, RZ, RZ, R13 ;  /* 0x000000ffff037224 */ /* 0x000fc600078e000d */
[----:B0-----:R-:W4:Y:S01]  /*4ff90*/  LDL.LU.64 R12, [R1+0x1ca0] ;  /* 0x001ca000010c7983 */ /* 0x001f220000300a00 */
[----:B------:R-:W-:Y:S02]  /*4ffa0*/  IMAD.MOV.U32 R0, RZ, RZ, R14 ;  /* 0x000000ffff007224 */ /* 0x000fe400078e000e */
[----:B------:R-:W-:-:S05]  /*4ffb0*/  IMAD.MOV.U32 R2, RZ, RZ, R15 ;  /* 0x000000ffff027224 */ /* 0x000fca00078e000f */
[----:B------:R-:W-:Y:S01]  /*4ffc0*/  STL [R1+0x1a80], R2 ;  /* 0x001a800201007387 */ /* 0x000fe20000100800 */
[----:B------:R-:W-:Y:S02]  /*4ffd0*/  STL [R1+0x1a7c], R0 ;  /* 0x001a7c0001007387 */ /* 0x000fe40000100800 */
[----:B------:R-:W-:Y:S01]  /*4ffe0*/  STL [R1+0x1a78], R3 ;  /* 0x001a780301007387 */ /* 0x000fe20000100800 */
[C---:B----4-:R-:W-:Y:S01]  /*4fff0*/  HMMA.16816.F32 R12, R8.reuse, R12, R16 ;  /* 0x0000000c080c723c */ /* 0x050fe20000001810 */
[----:B------:R-:W4:Y:S01]  /*50000*/  LDL.LU.64 R18, [R1+0x1c98] ;  /* 0x001c980001127983 */ /* 0x000f220000300a00 */
[----:B------:R-:W4:Y:S11]  /*50010*/  LDL.LU.64 R16, [R1+0x1c90] ;  /* 0x001c900001107983 */ /* 0x000f360000300a00 */
[----:B------:R-:W-:Y:S10]  /*50020*/  @!UPT UIADD3 URZ, URZ, URZ, URZ ;  /* 0x0000003f3f3ff290 */ /* 0x000ff4000fffe03f */
[----:B------:R0:W-:Y:S01]  /*50030*/  STL.64 [R1+0xf0], R12 ;  /* 0x0000f00c01007387 */ /* 0x0001e20000100a00 */
[----:B------:R4:W-:Y:S03]  /*50040*/  STL.64 [R1+0xf8], R14 ;  /* 0x0000f80e01007387 */ /* 0x0009e60000100a00 */
[----:B0-----:R-:W4:Y:S02]  /*50050*/  LDL.LU.64 R12, [R1+0x1c88] ;  /* 0x001c8800010c7983 */ /* 0x001f240000300a00 */
        /* <DEDUP_REMOVED lines=27> */
[----:B------:R-:W-:-:S03]  /*50210*/  IMAD.MOV.U32 R2, RZ, RZ, R14 ;  /* 0x000000ffff027224 */ /* 0x000fc600078e000e */
[----:B------:R-:W-:Y:S02]  /*50220*/  STL [R1+0x1a98], R0 ;  /* 0x001a980001007387 */ /* 0x000fe40000100800 */
[----:B------:R-:W-:Y:S02]  /*50230*/  STL [R1+0x1a94], R2 ;  /* 0x001a940201007387 */ /* 0x000fe40000100800 */
[----:B------:R-:W-:Y:S01]  /*50240*/  STL [R1+0x1a90], R3 ;  /* 0x001a900301007387 */ /* 0x000fe20000100800 */
[C---:B----4-:R-:W-:Y:S01]  /*50250*/  HMMA.16816.F32 R12, R8.reuse, R12, R16 ;  /* 0x0000000c080c723c */ /* 0x050fe20000001810 */
[----:B------:R-:W2:Y:S11]  /*50260*/  LDL.LU.64 R16, [R1+0x1c38] ;  /* 0x001c380001107983 */ /* 0x000eb60000300a00 */
[----:B------:R-:W-:Y:S11]  /*50270*/  @!UPT UIADD3 URZ, URZ, URZ, URZ ;  /* 0x0000003f3f3ff290 */ /* 0x000ff6000fffe03f */
[----:B------:R-:W-:Y:S01]  /*50280*/  STL.64 [R1+0xb0], R12 ;  /* 0x0000b00c01007387 */ /* 0x000fe20000100a00 */
[----:B------:R0:W-:Y:S03]  /*50290*/  STL.64 [R1+0xb8], R14 ;  /* 0x0000b80e01007387 */ /* 0x0001e60000100a00 */
[----:B0-----:R-:W4:Y:S01]  /*502a0*/  LDL.LU.64 R14, [R1+0x1c30] ;  /* 0x001c3000010e7983 */ /* 0x001f220000300a00 */
[----:B------:R-:W4:Y:S01]  /*502b0*/  LDL.LU.64 R12, [R1+0x1c28] ;  /* 0x001c2800010c7983 */ /* 0x000f220000300a00 */
[C---:B--2---:R-:W-:Y:S02]  /*502c0*/  HMMA.16816.F32 R16, R8.reuse, R16, R24 ;  /* 0x000000100810723c */ /* 0x044fe40000001818 */
[----:B------:R-:W4:Y:S11]  /*502d0*/  LDL.LU.64 R24, [R1+0x1c20] ;  /* 0x001c200001187983 */ /* 0x000f360000300a00 */
[----:B------:R-:W-:Y:S10]  /*502e0*/  @!UPT UIADD3 URZ, URZ, URZ, URZ ;  /* 0x0000003f3f3ff290 */ /* 0x000ff4000fffe03f */
[----:B------:R3:W-:Y:S01]  /*502f0*/  STL [R1+0xa0], R16 ;  /* 0x0000a01001007387 */ /* 0x0007e20000100800 */
[----:B------:R-:W-:Y:S02]  /*50300*/  IMAD.MOV.U32 R0, RZ, RZ, R17 ;  /* 0x000000ffff007224 */ /* 0x000fe400078e0011 */
[----:B------:R-:W-:Y:S02]  /*50310*/  IMAD.MOV.U32 R2, RZ, RZ, R18 ;  /* 0x000000ffff027224 */ /* 0x000fe400078e0012 */
[----:B------:R-:W-:Y:S02]  /*50320*/  IMAD.MOV.U32 R3, RZ, RZ, R19 ;  /* 0x000000ffff037224 */ /* 0x000fe400078e0013 */
[C---:B---3--:R-:W-:Y:S03]  /*50330*/  HMMA.16816.F32 R16, R8.reuse, R4, R20 ;  /* 0x000000040810723c */ /* 0x048fe60000001814 */
[----:B------:R-:W-:Y:S01]  /*50340*/  STL [R1+0x1aa4], R3 ;  /* 0x001aa40301007387 */ /* 0x000fe20000100800 */
[----:B------:R-:W-:Y:S02]  /*50350*/  STL [R1+0x1aa0], R2 ;  /* 0x001aa00201007387 */ /* 0x000fe40000100800 */
[----:B------:R-:W-:Y:S11]  /*50360*/  STL [R1+0x1a9c], R0 ;  /* 0x001a9c0001007387 */ /* 0x000ff60000100800 */
[----:B------:R-:W-:Y:S06]  /*50370*/  @!UPT UIADD3 URZ, URZ, URZ, URZ ;  /* 0x0000003f3f3ff290 */ /* 0x000fec000fffe03f */
[----:B------:R-:W-:Y:S01]  /*50380*/  STL.64 [R1+0x90], R16 ;  /* 0x0000901001007387 */ /* 0x000fe20000100a00 */
[----:B------:R-:W-:Y:S01]  /*50390*/  STL.64 [R1+0x98], R18 ;  /* 0x0000981201007387 */ /* 0x000fe20000100a00 */
[----:B----4-:R-:W-:Y:S11]  /*503a0*/  HMMA.16816.F32 R4, R8, R24, R12 ;  /* 0x000000180804723c */ /* 0x010ff6000000180c */
[----:B------:R-:W-:Y:S11]  /*503b0*/  @!UPT UIADD3 URZ, URZ, URZ, URZ ;  /* 0x0000003f3f3ff290 */ /* 0x000ff6000fffe03f */
[----:B------:R-:W-:Y:S01]  /*503c0*/  @!UPT UIADD3 URZ, URZ, URZ, URZ ;  /* 0x0000003f3f3ff290 */ /* 0x000fe2000fffe03f */
[----:B------:R-:W-:Y:S01]  /*503d0*/  STL [R1+0x80], R4 ;  /* 0x0000800401007387 */ /* 0x000fe20000100800 */
[----:B------:R-:W2:Y:S02]  /*503e0*/  LDL.LU R20, [R1] ;  /* 0x0000000001147983 */ /* 0x000ea40000300800 */
[----:B------:R-:W2:Y:S02]  /*503f0*/  LDL.LU R21, [R1+0x4] ;  /* 0x0000040001157983 */ /* 0x000ea40000300800 */
[----:B------:R-:W3:Y:S01]  /*50400*/  LDL.LU R22, [R1+0x8] ;  /* 0x0000080001167983 */ /* 0x000ee20000300800 */
[----:B------:R-:W3:Y:S04]  /*50410*/  LDL.LU R23, [R1+0xc] ;  /* 0x00000c0001177983 */ /* 0x000ee80000300800 */
[----:B---3--:R-:W-:Y:S01]  /*50420*/  STL.64 [R1+0x1bb0], R22 ;  /* 0x001bb01601007387 */ /* 0x008fe20000100a00 */
[----:B--2---:R0:W-:Y:S03]  /*50430*/  STL.64 [R1+0x1ba8], R20 ;  /* 0x001ba81401007387 */ /* 0x0041e60000100a00 */
[----:B0-----:R-:W2:Y:S01]  /*50440*/  LDL.LU R20, [R1+0x220] ;  /* 0x0002200001147983 */ /* 0x001ea20000300800 */
[----:B------:R-:W2:Y:S02]  /*50450*/  LDL.LU R21, [R1+0x224] ;  /* 0x0002240001157983 */ /* 0x000ea40000300800 */
[----:B------:R-:W-:Y:S01]  /*50460*/  IMAD.MOV.U32 R3, RZ, RZ, R5 ;  /* 0x000000ffff037224 */ /* 0x000fe200078e0005 */
[----:B--2---:R-:W-:Y:S01]  /*50470*/  STL.64 [R1+0x1bc8], R20 ;  /* 0x001bc81401007387 */ /* 0x004fe20000100a00 */
[----:B------:R-:W2:Y:S02]  /*50480*/  LDL.LU R24, [R1+0x210] ;  /* 0x0002100001187983 */ /* 0x000ea40000300800 */
[----:B------:R-:W2:Y:S02]  /*50490*/  LDL.LU R25, [R1+0x214] ;  /* 0x0002140001197983 */ /* 0x000ea40000300800 */
[----:B------:R-:W3:Y:S01]  /*504a0*/  LDL.LU R4, [R1+0x230] ;  /* 0x0002300001047983 */ /* 0x000ee20000300800 */
[----:B------:R-:W3:Y:S04]  /*504b0*/  LDL.LU R5, [R1+0x234] ;  /* 0x0002340001057983 */ /* 0x000ee80000300800 */
[----:B---3--:R0:W-:Y:S04]  /*504c0*/  STL.64 [R1+0x1bd0], R4 ;  /* 0x001bd00401007387 */ /* 0x0081e80000100a00 */
[----:B0-----:R-:W3:Y:S01]  /*504d0*/  LDL.LU R4, [R1+0x240] ;  /* 0x0002400001047983 */ /* 0x001ee20000300800 */
[----:B------:R-:W3:Y:S03]  /*504e0*/  LDL.LU R5, [R1+0x244] ;  /* 0x0002440001057983 */ /* 0x000ee60000300800 */
[----:B---3--:R0:W-:Y:S04]  /*504f0*/  STL.64 [R1+0x1be8], R4 ;  /* 0x001be80401007387 */ /* 0x0081e80000100a00 */
[----:B0-----:R-:W3:Y:S01]  /*50500*/  LDL.LU R4, [R1+0x250] ;  /* 0x0002500001047983 */ /* 0x001ee20000300800 */
[----:B------:R-:W3:Y:S03]  /*50510*/  LDL.LU R5, [R1+0x254] ;  /* 0x0002540001057983 */ /* 0x000ee60000300800 */
[----:B---3--:R0:W-:Y:S04]  /*50520*/  STL.64 [R1+0x1c00], R4 ;  /* 0x001c000401007387 */ /* 0x0081e80000100a00 */
[----:B0-----:R-:W3:Y:S01]  /*50530*/  LDL.LU R4, [R1+0x260] ;  /* 0x0002600001047983 */ /* 0x001ee20000300800 */
[----:B------:R-:W3:Y:S03]  /*50540*/  LDL.LU R5, [R1+0x264] ;  /* 0x0002640001057983 */ /* 0x000ee60000300800 */
[----:B---3--:R0:W-:Y:S01]  /*50550*/  STL.64 [R1+0x1c18], R4 ;  /* 0x001c180401007387 */ /* 0x0081e20000100a00 */
[----:B------:R-:W3:Y:S02]  /*50560*/  LDL.LU R20, [R1+0x30] ;  /* 0x0000300001147983 */ /* 0x000ee40000300800 */
[----:B------:R-:W3:Y:S02]  /*50570*/  LDL.LU R21, [R1+0x34] ;  /* 0x0000340001157983 */ /* 0x000ee40000300800 */
[----:B------:R-:W4:Y:S01]  /*50580*/  LDL.LU R22, [R1+0x38] ;  /* 0x0000380001167983 */ /* 0x000f220000300800 */
[----:B------:R-:W4:Y:S01]  /*50590*/  LDL.LU R23, [R1+0x3c] ;  /* 0x00003c0001177983 */ /* 0x000f220000300800 */
[----:B------:R-:W2:Y:S02]  /*505a0*/  LDL.LU R12, [R1+0x270] ;  /* 0x00027000010c7983 */ /* 0x000ea40000300800 */
[----:B------:R-:W2:Y:S02]  /*505b0*/  LDL.LU R13, [R1+0x274] ;  /* 0x00027400010d7983 */ /* 0x000ea40000300800 */
[----:B------:R-:W-:-:S02]  /*505c0*/  IMAD.MOV.U32 R2, RZ, RZ, R6 ;  /* 0x000000ffff027224 */ /* 0x000fc400078e0006 */
[----:B------:R-:W-:Y:S01]  /*505d0*/  IMAD.MOV.U32 R0, RZ, RZ, R7 ;  /* 0x000000ffff007224 */ /* 0x000fe200078e0007 */
[----:B0-----:R-:W2:Y:S01]  /*505e0*/  LDL.LU R4, [R1+0x70] ;  /* 0x0000700001047983 */ /* 0x001ea20000300800 */
[----:B------:R-:W2:Y:S02]  /*505f0*/  LDL.LU R5, [R1+0x74] ;  /* 0x0000740001057983 */ /* 0x000ea40000300800 */
[----:B------:R-:W2:Y:S02]  /*50600*/  LDL.LU R6, [R1+0x78] ;  /* 0x0000780001067983 */ /* 0x000ea40000300800 */
[----:B------:R-:W2:Y:S01]  /*50610*/  LDL.LU R7, [R1+0x7c] ;  /* 0x00007c0001077983 */ /* 0x000ea20000300800 */
[----:B----4-:R-:W-:Y:S01]  /*50620*/  STL.64 [R1+0x1be0], R22 ;  /* 0x001be01601007387 */ /* 0x010fe20000100a00 */
[----:B---3--:R0:W-:Y:S03]  /*50630*/  STL.64 [R1+0x1bd8], R20 ;  /* 0x001bd81401007387 */ /* 0x0081e60000100a00 */
[----:B0-----:R-:W3:Y:S01]  /*50640*/  LDL.LU R20, [R1+0x40] ;  /* 0x0000400001147983 */ /* 0x001ee20000300800 */
[----:B------:R-:W3:Y:S02]  /*50650*/  LDL.LU R21, [R1+0x44] ;  /* 0x0000440001157983 */ /* 0x000ee40000300800 */
[----:B------:R-:W4:Y:S02]  /*50660*/  LDL.LU R22, [R1+0x48] ;  /* 0x0000480001167983 */ /* 0x000f240000300800 */
[----:B------:R-:W4:Y:S02]  /*50670*/  LDL.LU R23, [R1+0x4c] ;  /* 0x00004c0001177983 */ /* 0x000f240000300800 */
[----:B----4-:R-:W-:Y:S01]  /*50680*/  STL.64 [R1+0x1bf8], R22 ;  /* 0x001bf81601007387 */ /* 0x010fe20000100a00 */
[----:B---3--:R0:W-:Y:S03]  /*50690*/  STL.64 [R1+0x1bf0], R20 ;  /* 0x001bf01401007387 */ /* 0x0081e60000100a00 */
[----:B0-----:R-:W3:Y:S01]  /*506a0*/  LDL.LU R20, [R1+0x50] ;  /* 0x0000500001147983 */ /* 0x001ee20000300800 */
[----:B------:R-:W3:Y:S02]  /*506b0*/  LDL.LU R21, [R1+0x54] ;  /* 0x0000540001157983 */ /* 0x000ee40000300800 */
[----:B------:R-:W4:Y:S02]  /*506c0*/  LDL.LU R22, [R1+0x58] ;  /* 0x0000580001167983 */ /* 0x000f240000300800 */
[----:B------:R-:W4:Y:S01]  /*506d0*/  LDL.LU R23, [R1+0x5c] ;  /* 0x00005c0001177983 */ /* 0x000f220000300800 */
[C---:B--2---:R-:W-:Y:S01]  /*506e0*/  HMMA.16816.F32 R12, R8.reuse, R12, R4 ;  /* 0x0000000c080c723c */ /* 0x044fe20000001804 */
[----:B----4-:R-:W-:Y:S01]  /*506f0*/  STL.64 [R1+0x1c10], R22 ;  /* 0x001c101601007387 */ /* 0x010fe20000100a00 */
[----:B---3--:R0:W-:Y:S03]  /*50700*/  STL.64 [R1+0x1c08], R20 ;  /* 0x001c081401007387 */ /* 0x0081e60000100a00 */
[----:B0-----:R-:W2:Y:S01]  /*50710*/  LDL.LU R20, [R1+0x60] ;  /* 0x0000600001147983 */ /* 0x001ea20000300800 */
[----:B------:R-:W2:Y:S02]  /*50720*/  LDL.LU R21, [R1+0x64] ;  /* 0x0000640001157983 */ /* 0x000ea40000300800 */
[----:B------:R-:W2:Y:S02]  /*50730*/  LDL.LU R22, [R1+0x68] ;  /* 0x0000680001167983 */ /* 0x000ea40000300800 */
[----:B------:R-:W2:Y:S01]  /*50740*/  LDL.LU R23, [R1+0x6c] ;  /* 0x00006c0001177983 */ /* 0x000ea20000300800 */
[----:B------:R0:W-:Y:S04]  /*50750*/  STL.64 [R1+0x1bb8], R24 ;  /* 0x001bb81801007387 */ /* 0x0001e80000100a00 */
[----:B0-----:R-:W3:Y:S01]  /*50760*/  LDL.LU R24, [R1+0x20] ;  /* 0x0000200001187983 */ /* 0x001ee20000300800 */
[----:B------:R-:W3:Y:S02]  /*50770*/  LDL.LU R25, [R1+0x24] ;  /* 0x0000240001197983 */ /* 0x000ee40000300800 */
[----:B------:R-:W3:Y:S02]  /*50780*/  LDL.LU R26, [R1+0x28] ;  /* 0x00002800011a7983 */ /* 0x000ee40000300800 */
[----:B------:R-:W3:Y:S01]  /*50790*/  LDL.LU R27, [R1+0x2c] ;  /* 0x00002c00011b7983 */ /* 0x000ee20000300800 */
[----:B------:R-:W4:Y:S01]  /*507a0*/  LDL.LU R16, [R1+0x10] ;  /* 0x0000100001107983 */ /* 0x000f220000300800 */
[----:B------:R-:W4:Y:S02]  /*507b0*/  LDL.LU R17, [R1+0x14] ;  /* 0x0000140001117983 */ /* 0x000f240000300800 */
[----:B------:R-:W4:Y:S02]  /*507c0*/  LDL.LU R18, [R1+0x18] ;  /* 0x0000180001127983 */ /* 0x000f240000300800 */
[----:B------:R-:W4:Y:S01]  /*507d0*/  LDL.LU R19, [R1+0x1c] ;  /* 0x00001c0001137983 */ /* 0x000f220000300800 */
[----:B------:R-:W-:Y:S01]  /*507e0*/  STL [R1+0x1ab0], R0 ;  /* 0x001ab00001007387 */ /* 0x000fe20000100800 */
[----:B------:R-:W-:Y:S02]  /*507f0*/  STL [R1+0x1aac], R2 ;  /* 0x001aac0201007387 */ /* 0x000fe40000100800 */
[----:B------:R-:W-:Y:S02]  /*50800*/  STL [R1+0x1aa8], R3 ;  /* 0x001aa80301007387 */ /* 0x000fe40000100800 */
[----:B------:R-:W2:Y:S01]  /*50810*/  LDL.LU.64 R4, [R1+0x1c18] ;  /* 0x001c180001047983 */ /* 0x000ea20000300a00 */
[----:B------:R0:W-:Y:S01]  /*50820*/  STL.64 [R1+0x70], R12 ;  /* 0x0000700c01007387 */ /* 0x0001e20000100a00 */
[----:B------:R-:W-:Y:S03]  /*50830*/  STL.64 [R1+0x78], R14 ;  /* 0x0000780e01007387 */ /* 0x000fe60000100a00 */
[----:B0-----:R-:W3:Y:S01]  /*50840*/  LDL.LU R12, [R1+0x1f0] ;  /* 0x0001f000010c7983 */ /* 0x001ee20000300800 */
[----:B------:R-:W3:Y:S01]  /*50850*/  LDL.LU R13, [R1+0x1f4] ;  /* 0x0001f400010d7983 */ /* 0x000ee20000300800 */
[----:B--2---:R-:W-:Y:S02]  /*50860*/  HMMA.16816.F32 R4, R8, R4, R20 ;  /* 0x000000040804723c */ /* 0x004fe40000001814 */
[----:B------:R-:W2:Y:S01]  /*50870*/  LDL.LU.64 R22, [R1+0x1c10] ;  /* 0x001c100001167983 */ /* 0x000ea20000300a00 */
[----:B------:R-:W2:Y:S11]  /*50880*/  LDL.LU.64 R20, [R1+0x1c08] ;  /* 0x001c080001147983 */ /* 0x000eb60000300a00 */
[----:B------:R-:W-:Y:S09]  /*50890*/  @!UPT UIADD3 URZ, URZ, URZ, URZ ;  /* 0x0000003f3f3ff290 */ /* 0x000ff2000fffe03f */
[----:B------:R0:W-:Y:S01]  /*508a0*/  STL [R1+0x60], R4 ;  /* 0x0000600401007387 */ /* 0x0001e20000100800 */
[----:B------:R-:W-:-:S03]  /*508b0*/  IMAD.MOV.U32 R0, RZ, RZ, R5 ;  /* 0x000000ffff007224 */ /* 0x000fc600078e0005 */
[----:B0-----:R-:W2:Y:S01]  /*508c0*/  LDL.LU.64 R4, [R1+0x1c00] ;  /* 0x001c000001047983 */ /* 0x001ea20000300a00 */
[----:B------:R-:W-:Y:S02]  /*508d0*/  IMAD.MOV.U32 R2, RZ, RZ, R6 ;  /* 0x000000ffff027224 */ /* 0x000fe400078e0006 */
[----:B------:R-:W-:-:S05]  /*508e0*/  IMAD.MOV.U32 R3, RZ, RZ, R7 ;  /* 0x000000ffff037224 */ /* 0x000fca00078e0007 */
[----:B------:R-:W-:Y:S01]  /*508f0*/  STL [R1+0x1abc], R3 ;  /* 0x001abc0301007387 */ /* 0x000fe20000100800 */
[----:B------:R-:W-:Y:S02]  /*50900*/  STL [R1+0x1ab8], R2 ;  /* 0x001ab80201007387 */ /* 0x000fe40000100800 */
[----:B------:R-:W-:Y:S01]  /*50910*/  STL [R1+0x1ab4], R0 ;  /* 0x001ab40001007387 */ /* 0x000fe20000100800 */
[C---:B--2---:R-:W-:Y:S01]  /*50920*/  HMMA.16816.F32 R4, R8.reuse, R4, R20 ;  /* 0x000000040804723c */ /* 0x044fe20000001814 */
[----:B------:R-:W2:Y:S01]  /*50930*/  LDL.LU.64 R22, [R1+0x1bf8] ;  /* 0x001bf80001167983 */ /* 0x000ea20000300a00 */
[----:B------:R-:W2:Y:S11]  /*50940*/  LDL.LU.64 R20, [R1+0x1bf0] ;  /* 0x001bf00001147983 */ /* 0x000eb60000300a00 */
[----:B------:R-:W-:Y:S10]  /*50950*/  @!UPT UIADD3 URZ, URZ, URZ, URZ ;  /* 0x0000003f3f3ff290 */ /* 0x000ff4000fffe03f */
[----:B------:R0:W-:Y:S01]  /*50960*/  STL.64 [R1+0x50], R4 ;  /* 0x0000500401007387 */ /* 0x0001e20000100a00 */
[----:B------:R2:W-:Y:S03]  /*50970*/  STL.64 [R1+0x58], R6 ;  /* 0x0000580601007387 */ /* 0x0005e60000100a00 */
[----:B0-----:R-:W2:Y:S02]  /*50980*/  LDL.LU.64 R4, [R1+0x1be8] ;  /* 0x001be80001047983 */ /* 0x001ea40000300a00 */
        /* <DEDUP_REMOVED lines=8> */
[----:B------:R-:W-:-:S03]  /*50a10*/  IMAD.MOV.U32 R2, RZ, RZ, R6 ;  /* 0x000000ffff027224 */ /* 0x000fc600078e0006 */
[----:B------:R-:W-:Y:S02]  /*50a20*/  STL [R1+0x1ac8], R0 ;  /* 0x001ac80001007387 */ /* 0x000fe40000100800 */
[----:B------:R-:W-:Y:S02]  /*50a30*/  STL [R1+0x1ac4], R2 ;  /* 0x001ac40201007387 */ /* 0x000fe40000100800 */
[----:B------:R-:W-:Y:S01]  /*50a40*/  STL [R1+0x1ac0], R3 ;  /* 0x001ac00301007387 */ /* 0x000fe20000100800 */
[C---:B--2---:R-:W-:Y:S01]  /*50a50*/  HMMA.16816.F32 R4, R8.reuse, R4, R20 ;  /* 0x000000040804723c */ /* 0x044fe20000001814 */
[----:B------:R-:W3:Y:S11]  /*50a60*/  LDL.LU.64 R20, [R1+0x1bc8] ;  /* 0x001bc80001147983 */ /* 0x000ef60000300a00 */
[----:B------:R-:W-:Y:S11]  /*50a70*/  @!UPT UIADD3 URZ, URZ, URZ, URZ ;  /* 0x0000003f3f3ff290 */ /* 0x000ff6000fffe03f */
[----:B------:R-:W-:Y:S01]  /*50a80*/  STL.64 [R1+0x30], R4 ;  /* 0x0000300401007387 */ /* 0x000fe20000100a00 */
[----:B------:R0:W-:Y:S03]  /*50a90*/  STL.64 [R1+0x38], R6 ;  /* 0x0000380601007387 */ /* 0x0001e60000100a00 */
[----:B0-----:R-:W2:Y:S01]  /*50aa0*/  LDL.LU.64 R6, [R1+0x1bc0] ;  /* 0x001bc00001067983 */ /* 0x001ea20000300a00 */
[----:B------:R-:W2:Y:S02]  /*50ab0*/  LDL.LU R4, [R1+0x1e0] ;  /* 0x0001e00001047983 */ /* 0x000ea40000300800 */
[----:B------:R-:W2:Y:S01]  /*50ac0*/  LDL.LU R5, [R1+0x1e4] ;  /* 0x0001e40001057983 */ /* 0x000ea20000300800 */
[C---:B---3--:R-:W-:Y:S01]  /*50ad0*/  HMMA.16816.F32 R20, R8.reuse, R20, R24 ;  /* 0x000000140814723c */ /* 0x048fe20000001818 */
[----:B------:R-:W4:Y:S11]  /*50ae0*/  LDL.LU.64 R24, [R1+0x1bb8] ;  /* 0x001bb80001187983 */ /* 0x000f360000300a00 */
[----:B------:R-:W-:Y:S11]  /*50af0*/  @!UPT UIADD3 URZ, URZ, URZ, URZ ;  /* 0x0000003f3f3ff290 */ /* 0x000ff6000fffe03f */
[----:B------:R-:W-:Y:S01]  /*50b00*/  @!UPT UIADD3 URZ, URZ, URZ, URZ ;  /* 0x0000003f3f3ff290 */ /* 0x000fe2000fffe03f */
[----:B------:R-:W-:Y:S02]  /*50b10*/  IMAD.MOV.U32 R3, RZ, RZ, R23 ;  /* 0x000000ffff037224 */ /* 0x000fe400078e0017 */
[----:B------:R-:W-:Y:S02]  /*50b20*/  IMAD.MOV.U32 R2, RZ, RZ, R22 ;  /* 0x000000ffff027224 */ /* 0x000fe400078e0016 */
[----:B------:R-:W-:Y:S01]  /*50b30*/  IMAD.MOV.U32 R0, RZ, RZ, R21 ;  /* 0x000000ffff007224 */ /* 0x000fe200078e0015 */
[----:B------:R0:W-:Y:S01]  /*50b40*/  STL [R1+0x20], R20 ;  /* 0x0000201401007387 */ /* 0x0001e20000100800 */
[----:B------:R-:W3:Y:S03]  /*50b50*/  LDL.LU.64 R22, [R1+0x1bb0] ;  /* 0x001bb00001167983 */ /* 0x000ee60000300a00 */
[----:B0-----:R-:W3:Y:S01]  /*50b60*/  LDL.LU.64 R20, [R1+0x1ba8] ;  /* 0x001ba80001147983 */ /* 0x001ee20000300a00 */
[----:B------:R-:W-:Y:S02]  /*50b70*/  STL [R1+0x1ad4], R3 ;  /* 0x001ad40301007387 */ /* 0x000fe40000100800 */
[----:B------:R-:W-:Y:S02]  /*50b80*/  STL [R1+0x1ad0], R2 ;  /* 0x001ad00201007387 */ /* 0x000fe40000100800 */
[----:B------:R-:W-:Y:S01]  /*50b90*/  STL [R1+0x1acc], R0 ;  /* 0x001acc0001007387 */ /* 0x000fe20000100800 */
[C---:B----4-:R-:W-:Y:S01]  /*50ba0*/  HMMA.16816.F32 R24, R8.reuse, R24, R16 ;  /* 0x000000180818723c */ /* 0x050fe20000001810 */
[----:B------:R-:W4:Y:S01]  /*50bb0*/  LDL.LU.64 R18, [R1+0x1ba0] ;  /* 0x001ba00001127983 */ /* 0x000f220000300a00 */
[----:B------:R-:W2:Y:S11]  /*50bc0*/  LDL.LU.64 R16, [R1+0x1b98] ;  /* 0x001b980001107983 */ /* 0x000eb60000300a00 */
[----:B------:R-:W-:Y:S10]  /*50bd0*/  @!UPT UIADD3 URZ, URZ, URZ, URZ ;  /* 0x0000003f3f3ff290 */ /* 0x000ff4000fffe03f */
[----:B------:R0:W-:Y:S01]  /*50be0*/  STL.64 [R1+0x10], R24 ;  /* 0x0000101801007387 */ /* 0x0001e20000100a00 */
[----:B------:R3:W-:Y:S03]  /*50bf0*/  STL.64 [R1+0x18], R26 ;  /* 0x0000181a01007387 */ /* 0x0007e60000100a00 */
[----:B0-----:R-:W3:Y:S02]  /*50c00*/  LDL.LU.64 R24, [R1+0x1b90] ;  /* 0x001b900001187983 */ /* 0x001ee40000300a00 */
[C---:B---3--:R-:W-:Y:S02]  /*50c10*/  HMMA.16816.F32 R24, R8.reuse, R24, R20 ;  /* 0x000000180818723c */ /* 0x048fe40000001814 */
[----:B------:R-:W3:Y:S01]  /*50c20*/  LDL.LU.64 R22, [R1+0x1b88] ;  /* 0x001b880001167983 */ /* 0x000ee20000300a00 */
[----:B------:R-:W2:Y:S11]  /*50c30*/  LDL.LU.64 R20, [R1+0x1b80] ;  /* 0x001b800001147983 */ /* 0x000eb60000300a00 */
[----:B------:R-:W-:Y:S09]  /*50c40*/  @!UPT UIADD3 URZ, URZ, URZ, URZ ;  /* 0x0000003f3f3ff290 */ /* 0x000ff2000fffe03f */
[----:B------:R0:W-:Y:S01]  /*50c50*/  STL [R1], R24 ;  /* 0x0000001801007387 */ /* 0x0001e20000100800 */
[----:B------:R-:W-:Y:S02]  /*50c60*/  IMAD.MOV.U32 R2, RZ, RZ, R26 ;  /* 0x000000ffff027224 */ /* 0x000fe400078e001a */
[----:B------:R-:W-:Y:S02]  /*50c70*/  IMAD.MOV.U32 R0, RZ, RZ, R27 ;  /* 0x000000ffff007224 */ /* 0x000fe400078e001b */
[----:B------:R-:W-:Y:S01]  /*50c80*/  IMAD.MOV.U32 R3, RZ, RZ, R25 ;  /* 0x000000ffff037224 */ /* 0x000fe200078e0019 */
[----:B------:R-:W2:Y:S04]  /*50c90*/  LDL.LU.64 R26, [R1+0x1b78] ;  /* 0x001b7800011a7983 */ /* 0x000ea80000300a00 */
[----:B0-----:R-:W2:Y:S01]  /*50ca0*/  LDL.LU.64 R24, [R1+0x1b70] ;  /* 0x001b700001187983 */ /* 0x001ea20000300a00 */
[----:B------:R-:W3:Y:S01]  /*50cb0*/  LDL.LU.64 R14, [R1+0x1b68] ;  /* 0x001b6800010e7983 */ /* 0x000ee20000300a00 */
[----:B--2---:R-:W-:Y:S07]  /*50cc0*/  HMMA.16816.F32 R24, R8, R12, R24 ;  /* 0x0000000c0818723c */ /* 0x004fee0000001818 */
[----:B------:R-:W-:-:S02]  /*50cd0*/  IMAD.MOV.U32 R12, RZ, RZ, R20 ;  /* 0x000000ffff0c7224 */ /* 0x000fc400078e0014 */
[----:B------:R-:W-:Y:S11]  /*50ce0*/  IMAD.MOV.U32 R13, RZ, RZ, R21 ;  /* 0x000000ffff0d7224 */ /* 0x000ff600078e0015 */
[----:B------:R-:W-:Y:S03]  /*50cf0*/  @!UPT UIADD3 URZ, URZ, URZ, URZ ;  /* 0x0000003f3f3ff290 */ /* 0x000fe6000fffe03f */
[----:B------:R0:W-:Y:S01]  /*50d00*/  STL.64 [R1+0x1830], R26 ;  /* 0x0018301a01007387 */ /* 0x0001e20000100a00 */
[----:B------:R3:W-:Y:S02]  /*50d10*/  STL.64 [R1+0x1828], R24 ;  /* 0x0018281801007387 */ /* 0x0007e40000100a00 */
[----:B0-----:R-:W-:Y:S02]  /*50d20*/  IMAD.MOV.U32 R26, RZ, RZ, R17 ;  /* 0x000000ffff1a7224 */ /* 0x001fe400078e0011 */
[----:B------:R-:W-:Y:S01]  /*50d30*/  IMAD.MOV.U32 R27, RZ, RZ, R16 ;  /* 0x000000ffff1b7224 */ /* 0x000fe200078e0010 */
[----:B------:R-:W2:Y:S01]  /*50d40*/  LDL.LU R17, [R1+0x1b64] ;  /* 0x001b640001117983 */ /* 0x000ea20000300800 */
[----:B------:R-:W2:Y:S02]  /*50d50*/  LDL.LU R16, [R1+0x1b60] ;  /* 0x001b600001107983 */ /* 0x000ea40000300800 */
[----:B------:R-:W2:Y:S02]  /*50d60*/  LDL.LU R20, [R1+0x1b5c] ;  /* 0x001b5c0001147983 */ /* 0x000ea40000300800 */
[----:B------:R-:W2:Y:S01]  /*50d70*/  LDL.LU R21, [R1+0x1b58] ;  /* 0x001b580001157983 */ /* 0x000ea20000300800 */
[----:B------:R0:W-:Y:S01]  /*50d80*/  STL.64 [R1+0x1ad8], R26 ;  /* 0x001ad81a01007387 */ /* 0x0001e20000100a00 */
[----:B---3--:R-:W-:-:S02]  /*50d90*/  IMAD.MOV.U32 R24, RZ, RZ, R22 ;  /* 0x000000ffff187224 */ /* 0x008fc400078e0016 */
[----:B------:R-:W2:Y:S02]  /*50da0*/  LDL.LU R22, [R1+0x1b54] ;  /* 0x001b540001167983 */ /* 0x000ea40000300800 */
[----:B------:R-:W-:Y:S02]  /*50db0*/  IMAD.MOV.U32 R25, RZ, RZ, R23 ;  /* 0x000000ffff197224 */ /* 0x000fe400078e0017 */
[----:B------:R-:W2:Y:S01]  /*50dc0*/  LDL.LU R23, [R1+0x1b50] ;  /* 0x001b500001177983 */ /* 0x000ea20000300800 */
[----:B0-----:R-:W-:Y:S02]  /*50dd0*/  IMAD.MOV.U32 R26, RZ, RZ, R7 ;  /* 0x000000ffff1a7224 */ /* 0x001fe400078e0007 */
[----:B------:R-:W-:-:S05]  /*50de0*/  IMAD.MOV.U32 R27, RZ, RZ, R6 ;  /* 0x000000ffff1b7224 */ /* 0x000fca00078e0006 */
[----:B------:R0:W-:Y:S01]  /*50df0*/  STL.64 [R1+0x1ae8], R26 ;  /* 0x001ae81a01007387 */ /* 0x0001e20000100a00 */
[----:B------:R-:W-:Y:S01]  /*50e00*/  STL.64 [R1+0x1ae0], R24 ;  /* 0x001ae01801007387 */ /* 0x000fe20000100a00 */
[----:B--2---:R-:W-:Y:S01]  /*50e10*/  HMMA.16816.F32 R20, R8, R4, R20 ;  /* 0x000000040814723c */ /* 0x004fe20000001814 */
[----:B0-----:R-:W-:Y:S02]  /*50e20*/  IMAD.MOV.U32 R26, RZ, RZ, R16 ;  /* 0x000000ffff1a7224 */ /* 0x001fe400078e0010 */
[----:B------:R-:W-:Y:S01]  /*50e30*/  IMAD.MOV.U32 R27, RZ, RZ, R17 ;  /* 0x000000ffff1b7224 */ /* 0x000fe200078e0011 */
[----:B------:R-:W2:Y:S01]  /*50e40*/  LDL.LU R16, [R1+0x1b4c] ;  /* 0x001b4c0001107983 */ /* 0x000ea20000300800 */
[----:B------:R-:W2:Y:S03]  /*50e50*/  LDL.LU R17, [R1+0x1b48] ;  /* 0x001b480001117983 */ /* 0x000ea60000300800 */
[----:B------:R0:W-:Y:S04]  /*50e60*/  STL.64 [R1+0x1b00], R26 ;  /* 0x001b001a01007387 */ /* 0x0001e80000100a00 */
[----:B0-----:R-:W3:Y:S01]  /*50e70*/  LDL.LU R26, [R1+0x3b8] ;  /* 0x0003b800011a7983 */ /* 0x001ee20000300800 */
[----:B------:R-:W3:Y:S02]  /*50e80*/  LDL.LU R27, [R1+0x3bc] ;  /* 0x0003bc00011b7983 */ /* 0x000ee40000300800 */
[----:B------:R-:W2:Y:S02]  /*50e90*/  LDL.LU.64 R6, [R1+0x1b40] ;  /* 0x001b400001067983 */ /* 0x000ea40000300a00 */
[----:B------:R-:W2:Y:S06]  /*50ea0*/  LDL.LU.64 R4, [R1+0x1b38] ;  /* 0x001b380001047983 */ /* 0x000eac0000300a00 */
[----:B------:R-:W-:Y:S01]  /*50eb0*/  STL.64 [R1+0x1820], R22 ;  /* 0x0018201601007387 */ /* 0x000fe20000100a00 */
[----:B------:R4:W-:Y:S02]  /*50ec0*/  STL.64 [R1+0x1818], R20 ;  /* 0x0018181401007387 */ /* 0x0009e40000100a00 */
[----:B----4-:R-:W-:-:S02]  /*50ed0*/  IMAD.MOV.U32 R20, RZ, RZ, R18 ;  /* 0x000000ffff147224 */ /* 0x010fc400078e0012 */
[----:B------:R-:W-:Y:S01]  /*50ee0*/  IMAD.MOV.U32 R21, RZ, RZ, R19 ;  /* 0x000000ffff157224 */ /* 0x000fe200078e0013 */
[----:B------:R-:W2:Y:S01]  /*50ef0*/  LDL.LU R18, [R1+0x1b34] ;  /* 0x001b340001127983 */ /* 0x000ea20000300800 */
[----:B------:R-:W2:Y:S02]  /*50f00*/  LDL.LU R19, [R1+0x1b30] ;  /* 0x001b300001137983 */ /* 0x000ea40000300800 */
[----:B------:R-:W4:Y:S02]  /*50f10*/  LDL.LU R22, [R1+0x178] ;  /* 0x0001780001167983 */ /* 0x000f240000300800 */
[----:B------:R-:W4:Y:S01]  /*50f20*/  LDL.LU R23, [R1+0x17c] ;  /* 0x00017c0001177983 */ /* 0x000f220000300800 */
[----:B--2---:R-:W-:Y:S01]  /*50f30*/  HMMA.16816.F32 R16, R8, R4, R16 ;  /* 0x000000040810723c */ /* 0x004fe20000001810 */
[----:B----4-:R0:W-:Y:S01]  /*50f40*/  STL.64 [R1+0x1af8], R22 ;  /* 0x001af81601007387 */ /* 0x0101e20000100a00 */
[----:B------:R1:W-:Y:S02]  /*50f50*/  STL.64 [R1+0x1af0], R20 ;  /* 0x001af01401007387 */ /* 0x0003e40000100a00 */
[----:B0-----:R-:W-:-:S02]  /*50f60*/  IMAD.MOV.U32 R22, RZ, RZ, R7 ;  /* 0x000000ffff167224 */ /* 0x001fc400078e0007 */
[----:B------:R-:W-:Y:S02]  /*50f70*/  IMAD.MOV.U32 R23, RZ, RZ, R6 ;  /* 0x000000ffff177224 */ /* 0x000fe400078e0006 */
[----:B------:R-:W2:Y:S01]  /*50f80*/  LDL.LU.64 R6, [R1+0x1b28] ;  /* 0x001b280001067983 */ /* 0x000ea20000300a00 */
[----:B------:R-:W2:Y:S02]  /*50f90*/  LDL.LU.64 R4, [R1+0x1b20] ;  /* 0x001b200001047983 */ /* 0x000ea40000300a00 */
[----:B-1----:R-:W-:Y:S02]  /*50fa0*/  IMAD.MOV.U32 R20, RZ, RZ, R15 ;  /* 0x000000ffff147224 */ /* 0x002fe400078e000f */
[----:B------:R-:W-:-:S10]  /*50fb0*/  IMAD.MOV.U32 R21, RZ, RZ, R14 ;  /* 0x000000ffff157224 */ /* 0x000fd400078e000e */
[----:B------:R0:W-:Y:S01]  /*50fc0*/  STL.64 [R1+0x1810], R18 ;  /* 0x0018101201007387 */ /* 0x0001e20000100a00 */
[----:B------:R-:W-:Y:S03]  /*50fd0*/  STL.64 [R1+0x1808], R16 ;  /* 0x0018081001007387 */ /* 0x000fe60000100a00 */
[----:B0-----:R-:W4:Y:S01]  /*50fe0*/  LDL.LU R18, [R1+0x388] ;  /* 0x0003880001127983 */ /* 0x001f220000300800 */
[----:B------:R-:W4:Y:S02]  /*50ff0*/  LDL.LU R19, [R1+0x38c] ;  /* 0x00038c0001137983 */ /* 0x000f240000300800 */
[----:B------:R-:W3:Y:S01]  /*51000*/  LDL.LU.64 R14, [R1+0x1b18] ;  /* 0x001b1800010e7983 */ /* 0x000ee20000300a00 */
[----:B--2---:R-:W-:Y:S01]  /*51010*/  HMMA.16816.F32 R4, R8, R12, R4 ;  /* 0x0000000c0804723c */ /* 0x004fe20000001804 */
[----:B------:R-:W3:Y:S01]  /*51020*/  LDL.LU.64 R12, [R1+0x1b10] ;  /* 0x001b1000010c7983 */ /* 0x000ee20000300a00 */
[----:B------:R-:W3:Y:S02]  /*51030*/  LDL.LU R8, [R1+0x1b0] ;  /* 0x0001b00001087983 */ /* 0x000ee40000300800 */
[----:B------:R-:W3:Y:S02]  /*51040*/  LDL.LU R9, [R1+0x1b4] ;  /* 0x0001b40001097983 */ /* 0x000ee40000300800 */
[----:B------:R-:W3:Y:S01]  /*51050*/  LDL.LU R10, [R1+0x1b8] ;  /* 0x0001b800010a7983 */ /* 0x000ee20000300800 */
[----:B------:R-:W3:Y:S11]  /*51060*/  LDL.LU R11, [R1+0x1bc] ;  /* 0x0001bc00010b7983 */ /* 0x000ef60000300800 */
[----:B------:R-:W-:Y:S05]  /*51070*/  @!UPT UIADD3 URZ, URZ, URZ, URZ ;  /* 0x0000003f3f3ff290 */ /* 0x000fea000fffe03f */
[----:B------:R0:W-:Y:S01]  /*51080*/  STL.64 [R1+0x1840], R6 ;  /* 0x0018400601007387 */ /* 0x0001e20000100a00 */
[----:B------:R1:W-:Y:S02]  /*51090*/  STL.64 [R1+0x1838], R4 ;  /* 0x0018380401007387 */ /* 0x0003e40000100a00 */
[----:B0-----:R-:W-:Y:S01]  /*510a0*/  IMAD.MOV.U32 R6, RZ, RZ, R29 ;  /* 0x000000ffff067224 */ /* 0x001fe200078e001d */
[----:B-1----:R-:W4:Y:S01]  /*510b0*/  LDL.LU R4, [R1+0x180] ;  /* 0x0001800001047983 */ /* 0x002f220000300800 */
[----:B------:R-:W4:Y:S02]  /*510c0*/  LDL.LU R5, [R1+0x184] ;  /* 0x0001840001057983 */ /* 0x000f240000300800 */
[----:B------:R-:W2:Y:S01]  /*510d0*/  LDL.LU R29, [R1+0x1b08] ;  /* 0x001b0800011d7983 */ /* 0x000ea20000300800 */
[----:B---3--:R-:W-:Y:S11]  /*510e0*/  HMMA.16816.F32 R24, R12, R26, R8 ;  /* 0x0000001a0c18723c */ /* 0x008ff60000001808 */
[----:B------:R-:W-:Y:S11]  /*510f0*/  @!UPT UIADD3 URZ, URZ, URZ, URZ ;  /* 0x0000003f3f3ff290 */ /* 0x000ff6000fffe03f */
[----:B------:R-:W-:Y:S01]  /*51100*/  @!UPT UIADD3 URZ, URZ, URZ, URZ ;  /* 0x0000003f3f3ff290 */ /* 0x000fe2000fffe03f */
[----:B------:R-:W-:Y:S01]  /*51110*/  STL.64 [R1+0x5a0], R24 ;  /* 0x0005a01801007387 */ /* 0x000fe20000100a00 */
[----:B------:R-:W-:Y:S02]  /*51120*/  IMAD.MOV.U32 R8, RZ, RZ, R27 ;  /* 0x000000ffff087224 */ /* 0x000fe400078e001b */
[----:B------:R0:W-:Y:S02]  /*51130*/  STL.64 [R1+0x5a8], R26 ;  /* 0x0005a81a01007387 */ /* 0x0001e40000100a00 */
[----:B0-----:R-:W3:Y:S01]  /*51140*/  LDL.LU.64 R26, [R1+0x1b00] ;  /* 0x001b0000011a7983 */ /* 0x001ee20000300a00 */
[----:B------:R-:W-:Y:S02]  /*51150*/  IMAD.MOV.U32 R7, RZ, RZ, R28 ;  /* 0x000000ffff077224 */ /* 0x000fe400078e001c */
[----:B------:R-:W-:-:S05]  /*51160*/  IMAD.MOV.U32 R28, RZ, RZ, R24 ;  /* 0x000000ffff1c7224 */ /* 0x000fca00078e0018 */
[----:B------:R-:W-:Y:S01]  /*51170*/  STL [R1+0x17f4], R28 ;  /* 0x0017f41c01007387 */ /* 0x000fe20000100800 */
[----:B------:R-:W-:Y:S02]  /*51180*/  STL [R1+0x17f0], R8 ;  /* 0x0017f00801007387 */ /* 0x000fe40000100800 */
[----:B------:R-:W4:Y:S02]  /*51190*/  LDL.LU R10, [R1+0x398] ;  /* 0x00039800010a7983 */ /* 0x000f240000300800 */
[----:B--2---:R-:W-:Y:S01]  /*511a0*/  IMAD.MOV.U32 R11, RZ, RZ, R29 ;  /* 0x000000ffff0b7224 */ /* 0x004fe200078e001d */
[C---:B---3--:R-:W-:Y:S01]  /*511b0*/  HMMA.16816.F32 R24, R12.reuse, R26, R20 ;  /* 0x0000001a0c18723c */ /* 0x048fe20000001814 */
[----:B------:R-:W2:Y:S01]  /*511c0*/  LDL.LU.64 R22, [R1+0x1af8] ;  /* 0x001af80001167983 */ /* 0x000ea20000300a00 */
[----:B------:R-:W2:Y:S11]  /*511d0*/  LDL.LU.64 R20, [R1+0x1af0] ;  /* 0x001af00001147983 */ /* 0x000eb60000300a00 */
[----:B------:R-:W-:Y:S10]  /*511e0*/  @!UPT UIADD3 URZ, URZ, URZ, URZ ;  /* 0x0000003f3f3ff290 */ /* 0x000ff4000fffe03f */
[----:B------:R-:W-:Y:S01]  /*511f0*/  STL.64 [R1+0x590], R24 ;  /* 0x0005901801007387 */ /* 0x000fe20000100a00 */
[----:B------:R0:W-:Y:S02]  /*51200*/  STL.64 [R1+0x598], R26 ;  /* 0x0005981a01007387 */ /* 0x0001e40000100a00 */
[----:B------:R-:W-:Y:S01]  /*51210*/  IMAD.MOV.U32 R29, RZ, RZ, R24 ;  /* 0x000000ffff1d7224 */ /* 0x000fe200078e0018 */
[----:B0-----:R-:W4:Y:S01]  /*51220*/  LDL.LU.64 R26, [R1+0x1ae8] ;  /* 0x001ae800011a7983 */ /* 0x001f220000300a00 */
[----:B------:R-:W4:Y:S03]  /*51230*/  LDL.LU.64 R24, [R1+0x1ae0] ;  /* 0x001ae00001187983 */ /* 0x000f260000300a00 */
[----:B------:R-:W-:Y:S01]  /*51240*/  STL [R1+0x17f8], R29 ;  /* 0x0017f81d01007387 */ /* 0x000fe20000100800 */
[----:B----4-:R-:W-:Y:S01]  /*51250*/  HMMA.16816.F32 R8, R12, R10, R24 ;  /* 0x0000000a0c08723c */ /* 0x010fe20000001818 */
[----:B------:R-:W2:Y:S11]  /*51260*/  LDL.LU.64 R26, [R1+0x1ad8] ;  /* 0x001ad800011a7983 */ /* 0x000eb60000300a00 */
[----:B------:R-:W-:Y:S11]  /*51270*/  @!UPT UIADD3 URZ, URZ, URZ, URZ ;  /* 0x0000003f3f3ff290 */ /* 0x000ff6000fffe03f */
[----:B------:R0:W-:Y:S01]  /*51280*/  STL.64 [R1+0x580], R8 ;  /* 0x0005800801007387 */ /* 0x0001e20000100a00 */
[----:B------:R-:W-:Y:S02]  /*51290*/  STL.64 [R1+0x588], R10 ;  /* 0x0005880a01007387 */ /* 0x000fe40000100a00 */
[----:B0-----:R-:W-:-:S05]  /*512a0*/  IMAD.MOV.U32 R9, RZ, RZ, R11 ;  /* 0x000000ffff097224 */ /* 0x001fca00078e000b */
[----:B------:R0:W-:Y:S02]  /*512b0*/  STL [R1+0x17fc], R9 ;  /* 0x0017fc0901007387 */ /* 0x0001e40000100800 */
[C---:B0-----:R-:W-:Y:S08]  /*512c0*/  HMMA.16816.F32 R8, R12.reuse, R18, R4 ;  /* 0x000000120c08723c */ /* 0x041ff00000001804 */
[----:B--2---:R-:W-:Y:S11]  /*512d0*/  HMMA.16816.F32 R4, R12, R26, R20 ;  /* 0x0000001a0c04723c */ /* 0x004ff60000001814 */
[----:B------:R-:W-:Y:S11]  /*512e0*/  @!UPT UIADD3 URZ, URZ, URZ, URZ ;  /* 0x0000003f3f3ff290 */ /* 0x000ff6000fffe03f */
[----:B------:R-:W-:Y:S01]  /*512f0*/  @!UPT UIADD3 URZ, URZ, URZ, URZ ;  /* 0x0000003f3f3ff290 */ /* 0x000fe2000fffe03f */
[----:B------:R0:W-:Y:S01]  /*51300*/  STL.64 [R1+0x560], R4 ;  /* 0x0005600401007387 */ /* 0x0001e20000100a00 */
[----:B------:R-:W-:Y:S02]  /*51310*/  STL.64 [R1+0x570], R8 ;  /* 0x0005700801007387 */ /* 0x000fe40000100a00 */
[----:B------:R1:W-:Y:S02]  /*51320*/  STL.64 [R1+0x578], R10 ;  /* 0x0005780a01007387 */ /* 0x0003e40000100a00 */
[----:B------:R2:W-:Y:S01]  /*51330*/  STL.64 [R1+0x568], R6 ;  /* 0x0005680601007387 */ /* 0x0005e20000100a00 */
[----:B------:R-:W3:Y:S01]  /*51340*/  LDL.LU R26, [R1+0x208] ;  /* 0x00020800011a7983 */ /* 0x000ee20000300800 */
[----:B------:R-:W3:Y:S03]  /*51350*/  LDL.LU R27, [R1+0x20c] ;  /* 0x00020c00011b7983 */ /* 0x000ee60000300800 */
[----:B---3--:R3:W-:Y:S01]  /*51360*/  STL.64 [R1+0x1848], R26 ;  /* 0x0018481a01007387 */ /* 0x0087e20000100a00 */
[----:B0-----:R-:W4:Y:S02]  /*51370*/  LDL.LU R4, [R1] ;  /* 0x0000000001047983 */ /* 0x001f240000300800 */
[----:B-1----:R-:W-:-:S02]  /*51380*/  IMAD.MOV.U32 R10, RZ, RZ, R7 ;  /* 0x000000ffff0a7224 */ /* 0x002fc400078e0007 */
[----:B--2---:R-:W-:Y:S02]  /*51390*/  IMAD.MOV.U32 R6, RZ, RZ, R2 ;  /* 0x000000ffff067224 */ /* 0x004fe400078e0002 */
[----:B------:R-:W-:Y:S02]  /*513a0*/  IMAD.MOV.U32 R7, RZ, RZ, R0 ;  /* 0x000000ffff077224 */ /* 0x000fe400078e0000 */
[----:B------:R-:W-:Y:S02]  /*513b0*/  IMAD.MOV.U32 R5, RZ, RZ, R3 ;  /* 0x000000ffff057224 */ /* 0x000fe400078e0003 */
[----:B------:R-:W2:Y:S01]  /*513c0*/  LDL.LU R3, [R1+0x1ad4] ;  /* 0x001ad40001037983 */ /* 0x000ea20000300800 */
[----:B------:R-:W2:Y:S02]  /*513d0*/  LDL.LU R2, [R1+0x1ad0] ;  /* 0x001ad00001027983 */ /* 0x000ea40000300800 */
[----:B------:R-:W2:Y:S02]  /*513e0*/  LDL.LU R0, [R1+0x1acc] ;  /* 0x001acc0001007983 */ /* 0x000ea40000300800 */
[----:B------:R-:W-:Y:S01]  /*513f0*/  STL.64 [R1+0x1858], R6 ;  /* 0x0018580601007387 */ /* 0x000fe20000100a00 */
[----:B----4-:R-:W-:Y:S01]  /*51400*/  STL.64 [R1+0x1850], R4 ;  /* 0x0018500401007387 */ /* 0x010fe20000100a00 */
[----:B---3--:R-:W3:Y:S02]  /*51410*/  LDL.LU R26, [R1+0x218] ;  /* 0x00021800011a7983 */ /* 0x008ee40000300800 */
[----:B------:R-:W3:Y:S02]  /*51420*/  LDL.LU R27, [R1+0x21c] ;  /* 0x00021c00011b7983 */ /* 0x000ee40000300800 */
[----:B---3--:R0:W-:Y:S04]  /*51430*/  STL.64 [R1+0x1860], R26 ;  /* 0x0018601a01007387 */ /* 0x0081e80000100a00 */
[----:B0-----:R-:W3:Y:S01]  /*51440*/  LDL.LU R26, [R1+0x228] ;  /* 0x00022800011a7983 */ /* 0x001ee20000300800 */
[----:B------:R-:W3:Y:S03]  /*51450*/  LDL.LU R27, [R1+0x22c] ;  /* 0x00022c00011b7983 */ /* 0x000ee60000300800 */
[----:B---3--:R0:W-:Y:S01]  /*51460*/  STL.64 [R1+0x1878], R26 ;  /* 0x0018781a01007387 */ /* 0x0081e20000100a00 */
[----:B------:R-:W3:Y:S02]  /*51470*/  LDL.LU R4, [R1+0x10] ;  /* 0x0000100001047983 */ /* 0x000ee40000300800 */
[----:B------:R-:W3:Y:S02]  /*51480*/  LDL.LU R5, [R1+0x14] ;  /* 0x0000140001057983 */ /* 0x000ee40000300800 */
[----:B------:R-:W4:Y:S01]  /*51490*/  LDL.LU R6, [R1+0x18] ;  /* 0x0000180001067983 */ /* 0x000f220000300800 */
[----:B------:R-:W4:Y:S04]  /*514a0*/  LDL.LU R7, [R1+0x1c] ;  /* 0x00001c0001077983 */ /* 0x000f280000300800 */
[----:B0-----:R-:W2:Y:S01]  /*514b0*/  LDL.LU R26, [R1+0x238] ;  /* 0x00023800011a7983 */ /* 0x001ea20000300800 */
[----:B------:R-:W2:Y:S03]  /*514c0*/  LDL.LU R27, [R1+0x23c] ;  /* 0x00023c00011b7983 */ /* 0x000ea60000300800 */
[----:B--2---:R-:W-:Y:S01]  /*514d0*/  STL.64 [R1+0x1890], R26 ;  /* 0x0018901a01007387 */ /* 0x004fe20000100a00 */
[----:B----4-:R0:W-:Y:S02]  /*514e0*/  STL.64 [R1+0x1870], R6 ;  /* 0x0018700601007387 */ /* 0x0101e40000100a00 */
[----:B---3--:R1:W-:Y:S02]  /*514f0*/  STL.64 [R1+0x1868], R4 ;  /* 0x0018680401007387 */ /* 0x0083e40000100a00 */
[----:B0-----:R-:W-:Y:S01]  /*51500*/  IMAD.MOV.U32 R6, RZ, RZ, R2 ;  /* 0x000000ffff067224 */ /* 0x001fe200078e0002 */
[----:B-1----:R-:W2:Y:S01]  /*51510*/  LDL.LU R4, [R1+0x20] ;  /* 0x0000200001047983 */ /* 0x002ea20000300800 */
[----:B------:R-:W-:-:S02]  /*51520*/  IMAD.MOV.U32 R5, RZ, RZ, R0 ;  /* 0x000000ffff057224 */ /* 0x000fc400078e0000 */
[----:B------:R-:W3:Y:S02]  /*51530*/  LDL.LU R0, [R1+0x1ac8] ;  /* 0x001ac80001007983 */ /* 0x000ee40000300800 */
[----:B------:R-:W4:Y:S02]  /*51540*/  LDL.LU R2, [R1+0x1ac4] ;  /* 0x001ac40001027983 */ /* 0x000f240000300800 */
[----:B------:R-:W-:Y:S02]  /*51550*/  IMAD.MOV.U32 R7, RZ, RZ, R3 ;  /* 0x000000ffff077224 */ /* 0x000fe400078e0003 */
[----:B------:R-:W2:Y:S01]  /*51560*/  LDL.LU R3, [R1+0x1ac0] ;  /* 0x001ac00001037983 */ /* 0x000ea20000300800 */
        /* <DEDUP_REMOVED lines=8> */
[----:B------:R-:W2:Y:S01]  /*515f0*/  LDL.LU R7, [R1+0x3c] ;  /* 0x00003c0001077983 */ /* 0x000ea20000300800 */
[----:B------:R-:W2:Y:S01]  /*51600*/  LDL.LU R26, [R1+0x258] ;  /* 0x00025800011a7983 */ /* 0x000ea20000300800 */
[----:B------:R-:W2:Y:S03]  /*51610*/  LDL.LU R27, [R1+0x25c] ;  /* 0x00025c00011b7983 */ /* 0x000ea60000300800 */
[----:B--2---:R-:W-:Y:S01]  /*51620*/  STL.64 [R1+0x18c0], R26 ;  /* 0x0018c01a01007387 */ /* 0x004fe20000100a00 */
[----:B------:R4:W-:Y:S02]  /*51630*/  STL.64 [R1+0x18a0], R6 ;  /* 0x0018a00601007387 */ /* 0x0009e40000100a00 */
[----:B------:R0:W-:Y:S02]  /*51640*/  STL.64 [R1+0x1898], R4 ;  /* 0x0018980401007387 */ /* 0x0001e40000100a00 */
[----:B----4-:R-:W-:Y:S01]  /*51650*/  IMAD.MOV.U32 R6, RZ, RZ, R2 ;  /* 0x000000ffff067224 */ /* 0x010fe200078e0002 */
[----:B0-----:R-:W2:Y:S01]  /*51660*/  LDL.LU R4, [R1+0x40] ;  /* 0x0000400001047983 */ /* 0x001ea20000300800 */
[----:B------:R-:W-:-:S02]  /*51670*/  IMAD.MOV.U32 R5, RZ, RZ, R3 ;  /* 0x000000ffff057224 */ /* 0x000fc400078e0003 */
[----:B------:R-:W4:Y:S02]  /*51680*/  LDL.LU R3, [R1+0x1abc] ;  /* 0x001abc0001037983 */ /* 0x000f240000300800 */
[----:B------:R-:W2:Y:S02]  /*51690*/  LDL.LU R2, [R1+0x1ab8] ;  /* 0x001ab80001027983 */ /* 0x000ea40000300800 */
[----:B---3--:R-:W-:Y:S02]  /*516a0*/  IMAD.MOV.U32 R7, RZ, RZ, R0 ;  /* 0x000000ffff077224 */ /* 0x008fe400078e0000 */
[----:B------:R-:W3:Y:S01]  /*516b0*/  LDL.LU R0, [R1+0x1ab4] ;  /* 0x001ab40001007983 */ /* 0x000ee20000300800 */
        /* <DEDUP_REMOVED lines=11> */
[----:B--2---:R0:W-:Y:S04]  /*51770*/  STL.64 [R1+0x18f0], R26 ;  /* 0x0018f01a01007387 */ /* 0x0041e80000100a00 */
[----:B0-----:R-:W2:Y:S01]  /*51780*/  LDL.LU R26, [R1+0x288] ;  /* 0x00028800011a7983 */ /* 0x001ea20000300800 */
[----:B------:R-:W2:Y:S03]  /*51790*/  LDL.LU R27, [R1+0x28c] ;  /* 0x00028c00011b7983 */ /* 0x000ea60000300800 */
[----:B--2---:R-:W-:Y:S01]  /*517a0*/  STL.64 [R1+0x1908], R26 ;  /* 0x0019081a01007387 */ /* 0x004fe20000100a00 */
[----:B------:R0:W-:Y:S02]  /*517b0*/  STL.64 [R1+0x18d0], R6 ;  /* 0x0018d00601007387 */ /* 0x0001e40000100a00 */
[----:B------:R1:W-:Y:S02]  /*517c0*/  STL.64 [R1+0x18c8], R4 ;  /* 0x0018c80401007387 */ /* 0x0003e40000100a00 */
[----:B0-----:R-:W-:Y:S01]  /*517d0*/  IMAD.MOV.U32 R6, RZ, RZ, R2 ;  /* 0x000000ffff067224 */ /* 0x001fe200078e0002 */
[----:B-1----:R-:W2:Y:S01]  /*517e0*/  LDL.LU R4, [R1+0x60] ;  /* 0x0000600001047983 */ /* 0x002ea20000300800 */
[----:B---3--:R-:W-:-:S02]  /*517f0*/  IMAD.MOV.U32 R5, RZ, RZ, R0 ;  /* 0x000000ffff057224 */ /* 0x008fc400078e0000 */
[----:B------:R-:W3:Y:S02]  /*51800*/  LDL.LU R0, [R1+0x1ab0] ;  /* 0x001ab00001007983 */ /* 0x000ee40000300800 */
[----:B------:R-:W2:Y:S02]  /*51810*/  LDL.LU R2, [R1+0x1aac] ;  /* 0x001aac0001027983 */ /* 0x000ea40000300800 */
[----:B----4-:R-:W-:Y:S02]  /*51820*/  IMAD.MOV.U32 R7, RZ, RZ, R3 ;  /* 0x000000ffff077224 */ /* 0x010fe400078e0003 */
[----:B------:R-:W4:Y:S01]  /*51830*/  LDL.LU R3, [R1+0x1aa8] ;  /* 0x001aa80001037983 */ /* 0x000f220000300800 */
        /* <DEDUP_REMOVED lines=14> */
[----:B0-----:R-:W-:Y:S01]  /*51920*/  IMAD.MOV.U32 R6, RZ, RZ, R2 ;  /* 0x000000ffff067224 */ /* 0x001fe200078e0002 */
[----:B-1----:R-:W2:Y:S01]  /*51930*/  LDL.LU R4, [R1+0x80] ;  /* 0x0000800001047983 */ /* 0x002ea20000300800 */
[----:B----4-:R-:W-:-:S02]  /*51940*/  IMAD.MOV.U32 R5, RZ, RZ, R3 ;  /* 0x000000ffff057224 */ /* 0x010fc400078e0003 */
        /* <DEDUP_REMOVED lines=27> */
[----:B------:R-:W2:Y:S01]  /*51b00*/  LDL.LU R26, [R1+0xd8] ;  /* 0x0000d800011a7983 */ /* 0x000ea20000300800 */
[----:B------:R-:W2:Y:S04]  /*51b10*/  LDL.LU R27, [R1+0xdc] ;  /* 0x0000dc00011b7983 */ /* 0x000ea80000300800 */
[----:B--2---:R0:W-:Y:S01]  /*51b20*/  STL.64 [R1+0x1978], R26 ;  /* 0x0019781a01007387 */ /* 0x0041e20000100a00 */
[----:B------:R-:W-:Y:S03]  /*51b30*/  STL.64 [R1+0x1970], R24 ;  /* 0x0019701801007387 */ /* 0x000fe60000100a00 */
[----:B0-----:R-:W2:Y:S01]  /*51b40*/  LDL.LU R26, [R1+0x2e8] ;  /* 0x0002e800011a7983 */ /* 0x001ea20000300800 */
[----:B------:R-:W2:Y:S03]  /*51b50*/  LDL.LU R27, [R1+0x2ec] ;  /* 0x0002ec00011b7983 */ /* 0x000ea60000300800 */
[----:B--2---:R0:W-:Y:S04]  /*51b60*/  STL.64 [R1+0x1990], R26 ;  /* 0x0019901a01007387 */ /* 0x0041e80000100a00 */
[----:B0-----:R-:W2:Y:S01]  /*51b70*/  LDL.LU R26, [R1+0x2f8] ;  /* 0x0002f800011a7983 */ /* 0x001ea20000300800 */
[----:B------:R-:W2:Y:S03]  /*51b80*/  LDL.LU R27, [R1+0x2fc] ;  /* 0x0002fc00011b7983 */ /* 0x000ea60000300800 */
        /* <DEDUP_REMOVED lines=22> */
[----:B------:R3:W-:Y:S02]  /*51cf0*/  STL.64 [R1+0x1988], R6 ;  /* 0x0019880601007387 */ /* 0x0007e40000100a00 */
[----:B------:R0:W-:Y:S02]  /*51d00*/  STL.64 [R1+0x1980], R4 ;  /* 0x0019800401007387 */ /* 0x0001e40000100a00 */
[----:B---3--:R-:W-:Y:S01]  /*51d10*/  IMAD.MOV.U32 R6, RZ, RZ, R0 ;  /* 0x000000ffff067224 */ /* 0x008fe200078e0000 */
[----:B0-----:R-:W2:Y:S01]  /*51d20*/  LDL.LU R4, [R1+0xe0] ;  /* 0x0000e00001047983 */ /* 0x001ea20000300800 */
[----:B------:R-:W-:-:S02]  /*51d30*/  IMAD.MOV.U32 R5, RZ, RZ, R2 ;  /* 0x000000ffff057224 */ /* 0x000fc400078e0002 */
        /* <DEDUP_REMOVED lines=30> */
[----:B------:R-:W2:Y:S01]  /*51f20*/  LDL.LU R26, [R1+0x158] ;  /* 0x00015800011a7983 */ /* 0x000ea20000300800 */
[----:B------:R-:W2:Y:S04]  /*51f30*/  LDL.LU R27, [R1+0x15c] ;  /* 0x00015c00011b7983 */ /* 0x000ea80000300800 */
[----:B--2---:R0:W-:Y:S01]  /*51f40*/  STL.64 [R1+0x1a30], R26 ;  /* 0x001a301a01007387 */ /* 0x0041e20000100a00 */
[----:B------:R-:W-:Y:S03]  /*51f50*/  STL.64 [R1+0x1a28], R24 ;  /* 0x001a281801007387 */ /* 0x000fe60000100a00 */
[----:B0-----:R-:W2:Y:S01]  /*51f60*/  LDL.LU R26, [R1+0x368] ;  /* 0x00036800011a7983 */ /* 0x001ea20000300800 */
[----:B------:R-:W2:Y:S02]  /*51f70*/  LDL.LU R27, [R1+0x36c] ;  /* 0x00036c00011b7983 */ /* 0x000ea40000300800 */
[----:B------:R-:W-:Y:S02]  /*51f80*/  STL.64 [R1+0x19d0], R6 ;  /* 0x0019d00601007387 */ /* 0x000fe40000100a00 */
[----:B------:R0:W-:Y:S02]  /*51f90*/  STL.64 [R1+0x19c8], R4 ;  /* 0x0019c80401007387 */ /* 0x0001e40000100a00 */
[----:B0-----:R-:W2:Y:S01]  /*51fa0*/  LDL.LU R4, [R1+0x110] ;  /* 0x0001100001047983 */ /* 0x001ea20000300800 */
[----:B------:R-:W2:Y:S02]  /*51fb0*/  LDL.LU R5, [R1+0x114] ;  /* 0x0001140001057983 */ /* 0x000ea40000300800 */
[----:B------:R-:W2:Y:S02]  /*51fc0*/  LDL.LU R6, [R1+0x118] ;  /* 0x0001180001067983 */ /* 0x000ea40000300800 */
[----:B------:R-:W2:Y:S02]  /*51fd0*/  LDL.LU R7, [R1+0x11c] ;  /* 0x00011c0001077983 */ /* 0x000ea40000300800 */
[----:B--2---:R-:W-:Y:S01]  /*51fe0*/  STL.64 [R1+0x19e8], R6 ;  /* 0x0019e80601007387 */ /* 0x004fe20000100a00 */
[----:B------:R0:W-:Y:S03]  /*51ff0*/  STL.64 [R1+0x19e0], R4 ;  /* 0x0019e00401007387 */ /* 0x0001e60000100a00 */
[----:B0-----:R-:W2:Y:S01]  /*52000*/  LDL.LU R4, [R1+0x120] ;  /* 0x0001200001047983 */ /* 0x001ea20000300800 */
[----:B------:R-:W-:-:S02]  /*52010*/  IMAD.MOV.U32 R6, RZ, RZ, R0 ;  /* 0x000000ffff067224 */ /* 0x000fc400078e0000 */
[----:B----4-:R-:W-:Y:S02]  /*52020*/  IMAD.MOV.U32 R7, RZ, RZ, R3 ;  /* 0x000000ffff077224 */ /* 0x010fe400078e0003 */
[----:B---3--:R-:W-:Y:S02]  /*52030*/  IMAD.MOV.U32 R5, RZ, RZ, R2 ;  /* 0x000000ffff057224 */ /* 0x008fe400078e0002 */
[----:B------:R-:W3:Y:S01]  /*52040*/  LDL.LU R2, [R1+0x1a68] ;  /* 0x001a680001027983 */ /* 0x000ee20000300800 */
[----:B------:R-:W4:Y:S02]  /*52050*/  LDL.LU R0, [R1+0x1a64] ;  /* 0x001a640001007983 */ /* 0x000f240000300800 */
[----:B------:R-:W3:Y:S02]  /*52060*/  LDL.LU R3, [R1+0x1a60] ;  /* 0x001a600001037983 */ /* 0x000ee40000300800 */
[----:B------:R-:W-:Y:S01]  /*52070*/  STL.64 [R1+0x1a00], R6 ;  /* 0x001a000601007387 */ /* 0x000fe20000100a00 */
[----:B--2---:R0:W-:Y:S04]  /*52080*/  STL.64 [R1+0x19f8], R4 ;  /* 0x0019f80401007387 */ /* 0x0041e80000100a00 */
[----:B0-----:R-:W2:Y:S01]  /*52090*/  LDL.LU R4, [R1+0x130] ;  /* 0x0001300001047983 */ /* 0x001ea20000300800 */
[----:B------:R-:W2:Y:S02]  /*520a0*/  LDL.LU R5, [R1+0x134] ;  /* 0x0001340001057983 */ /* 0x000ea40000300800 */
[----:B------:R-:W2:Y:S02]  /*520b0*/  LDL.LU R6, [R1+0x138] ;  /* 0x0001380001067983 */ /* 0x000ea40000300800 */
[----:B------:R-:W2:Y:S02]  /*520c0*/  LDL.LU R7, [R1+0x13c] ;  /* 0x00013c0001077983 */ /* 0x000ea40000300800 */
[----:B--2---:R-:W-:Y:S01]  /*520d0*/  STL.64 [R1+0x1a18], R6 ;  /* 0x001a180601007387 */ /* 0x004fe20000100a00 */
[----:B------:R3:W-:Y:S02]  /*520e0*/  STL.64 [R1+0x1a10], R4 ;  /* 0x001a100401007387 */ /* 0x0007e40000100a00 */
[----:B---3--:R-:W-:-:S02]  /*520f0*/  IMAD.MOV.U32 R4, RZ, RZ, R3 ;  /* 0x000000ffff047224 */ /* 0x008fc400078e0003 */
[----:B----4-:R-:W-:Y:S01]  /*52100*/  IMAD.MOV.U32 R5, RZ, RZ, R0 ;  /* 0x000000ffff057224 */ /* 0x010fe200078e0000 */
[----:B------:R-:W2:Y:S01]  /*52110*/  LDL.LU R3, [R1+0x1a5c] ;  /* 0x001a5c0001037983 */ /* 0x000ea20000300800 */
[----:B------:R-:W3:Y:S02]  /*52120*/  LDL.LU R0, [R1+0x1a58] ;  /* 0x001a580001007983 */ /* 0x000ee40000300800 */
[----:B------:R-:W-:Y:S02]  /*52130*/  IMAD.MOV.U32 R6, RZ, RZ, R2 ;  /* 0x000000ffff067224 */ /* 0x000fe400078e0002 */
[----:B------:R-:W4:Y:S01]  /*52140*/  LDL.LU R2, [R1+0x1a54] ;  /* 0x001a540001027983 */ /* 0x000f220000300800 */
[----:B------:R-:W2:Y:S03]  /*52150*/  LDL.LU R7, [R1+0x14c] ;  /* 0x00014c0001077983 */ /* 0x000ea60000300800 */
[----:B--2---:R-:W-:Y:S01]  /*52160*/  STL.64 [R1+0x1a40], R6 ;  /* 0x001a400601007387 */ /* 0x004fe20000100a00 */
[----:B------:R0:W-:Y:S03]  /*52170*/  STL.64 [R1+0x1a38], R4 ;  /* 0x001a380401007387 */ /* 0x0001e60000100a00 */
[----:B0-----:R-:W2:Y:S01]  /*52180*/  LDL.LU R4, [R1+0x160] ;  /* 0x0001600001047983 */ /* 0x001ea20000300800 */
[----:B------:R-:W-:-:S02]  /*52190*/  IMAD.MOV.U32 R5, RZ, RZ, R3 ;  /* 0x000000ffff057224 */ /* 0x000fc400078e0003 */
[----:B---3--:R-:W-:Y:S02]  /*521a0*/  IMAD.MOV.U32 R6, RZ, RZ, R0 ;  /* 0x000000ffff067224 */ /* 0x008fe400078e0000 */
[----:B----4-:R-:W-:Y:S01]  /*521b0*/  IMAD.MOV.U32 R7, RZ, RZ, R2 ;  /* 0x000000ffff077224 */ /* 0x010fe200078e0002 */
[----:B------:R-:W3:Y:S01]  /*521c0*/  LDL.LU R3, [R1+0x1a50] ;  /* 0x001a500001037983 */ /* 0x000ee20000300800 */
[----:B------:R-:W4:Y:S02]  /*521d0*/  LDL.LU R0, [R1+0x1a4c] ;  /* 0x001a4c0001007983 */ /* 0x000f240000300800 */
[----:B------:R-:W3:Y:S02]  /*521e0*/  LDL.LU R2, [R1+0x1a48] ;  /* 0x001a480001027983 */ /* 0x000ee40000300800 */
[----:B------:R-:W3:Y:S01]  /*521f0*/  LDL.LU R22, [R1+0x1f8] ;  /* 0x0001f80001167983 */ /* 0x000ee20000300800 */
[----:B------:R-:W3:Y:S01]  /*52200*/  LDL.LU R23, [R1+0x1fc] ;  /* 0x0001fc0001177983 */ /* 0x000ee20000300800 */
[----:B------:R-:W3:Y:S02]  /*52210*/  LDL.LU R18, [R1+0x1e8] ;  /* 0x0001e80001127983 */ /* 0x000ee40000300800 */
[----:B------:R-:W3:Y:S02]  /*52220*/  LDL.LU R19, [R1+0x1ec] ;  /* 0x0001ec0001137983 */ /* 0x000ee40000300800 */
[----:B------:R0:W-:Y:S02]  /*52230*/  STL [R1+0x1800], R10 ;  /* 0x0018000a01007387 */ /* 0x0001e40000100800 */
[----:B0-----:R-:W3:Y:S01]  /*52240*/  LDL.LU R10, [R1+0x358] ;  /* 0x00035800010a7983 */ /* 0x001ee20000300800 */
[----:B------:R-:W3:Y:S01]  /*52250*/  LDL.LU R11, [R1+0x35c] ;  /* 0x00035c00010b7983 */ /* 0x000ee20000300800 */
[C---:B--2---:R-:W-:Y:S02]  /*52260*/  HMMA.16816.F32 R24, R12.reuse, R26, R4 ;  /* 0x0000001a0c18723c */ /* 0x044fe40000001804 */
[----:B------:R-:W2:Y:S01]  /*52270*/  LDL.LU.64 R6, [R1+0x1a40] ;  /* 0x001a400001067983 */ /* 0x000ea20000300a00 */
[----:B------:R-:W2:Y:S11]  /*52280*/  LDL.LU.64 R4, [R1+0x1a38] ;  /* 0x001a380001047983 */ /* 0x000eb60000300a00 */
[----:B------:R-:W-:Y:S09]  /*52290*/  @!UPT UIADD3 URZ, URZ, URZ, URZ ;  /* 0x0000003f3f3ff290 */ /* 0x000ff2000fffe03f */
[----:B------:R-:W-:Y:S01]  /*522a0*/  STL.64 [R1+0x550], R24 ;  /* 0x0005501801007387 */ /* 0x000fe20000100a00 */
[----:B------:R0:W-:Y:S03]  /*522b0*/  STL.64 [R1+0x558], R26 ;  /* 0x0005581a01007387 */ /* 0x0001e60000100a00 */
[----:B0-----:R-:W3:Y:S01]  /*522c0*/  LDL.LU.64 R26, [R1+0x1a30] ;  /* 0x001a3000011a7983 */ /* 0x001ee20000300a00 */
[----:B------:R-:W3:Y:S02]  /*522d0*/  LDL.LU.64 R24, [R1+0x1a28] ;  /* 0x001a280001187983 */ /* 0x000ee40000300a00 */
[C---:B---3--:R-:W-:Y:S01]  /*522e0*/  HMMA.16816.F32 R8, R12.reuse, R10, R24 ;  /* 0x0000000a0c08723c */ /* 0x048fe20000001818 */
[----:B------:R-:W2:Y:S11]  /*522f0*/  LDL.LU.64 R26, [R1+0x1a20] ;  /* 0x001a2000011a7983 */ /* 0x000eb60000300a00 */
[----:B------:R-:W-:Y:S11]  /*52300*/  @!UPT UIADD3 URZ, URZ, URZ, URZ ;  /* 0x0000003f3f3ff290 */ /* 0x000ff6000fffe03f */
[----:B------:R-:W-:Y:S01]  /*52310*/  STL.64 [R1+0x540], R8 ;  /* 0x0005400801007387 */ /* 0x000fe20000100a00 */
[----:B------:R0:W-:Y:S02]  /*52320*/  STL.64 [R1+0x548], R10 ;  /* 0x0005480a01007387 */ /* 0x0001e40000100a00 */
[----:B------:R1:W-:Y:S01]  /*52330*/  STL [R1+0x1804], R11 ;  /* 0x0018040b01007387 */ /* 0x0003e20000100800 */
[----:B0-----:R-:W3:Y:S01]  /*52340*/  LDL.LU R10, [R1+0x2d8] ;  /* 0x0002d800010a7983 */ /* 0x001ee20000300800 */
[----:B-1----:R-:W3:Y:S01]  /*52350*/  LDL.LU R11, [R1+0x2dc] ;  /* 0x0002dc00010b7983 */ /* 0x002ee20000300800 */
        /* <DEDUP_REMOVED lines=54> */
[----:B------:R0:W-:Y:S03]  /*526c0*/  STL.64 [R1+0x4c8], R10 ;  /* 0x0004c80a01007387 */ /* 0x0001e60000100a00 */
[----:B0-----:R-:W3:Y:S01]  /*526d0*/  LDL.LU R10, [R1+0x1c8] ;  /* 0x0001c800010a7983 */ /* 0x001ee20000300800 */
[C---:B--2---:R-:W-:Y:S03]  /*526e0*/  HMMA.16816.F32 R24, R12.reuse, R26, R4 ;  /* 0x0000001a0c18723c */ /* 0x044fe60000001804 */
[----:B------:R-:W2:Y:S01]  /*526f0*/  LDL.LU.64 R6, [R1+0x1960] ;  /* 0x0019600001067983 */ /* 0x000ea20000300a00 */
[----:B------:R-:W2:Y:S11]  /*52700*/  LDL.LU.64 R4, [R1+0x1958] ;  /* 0x0019580001047983 */ /* 0x000eb60000300a00 */
[----:B------:R-:W-:Y:S08]  /*52710*/  @!UPT UIADD3 URZ, URZ, URZ, URZ ;  /* 0x0000003f3f3ff290 */ /* 0x000ff0000fffe03f */
        /* <DEDUP_REMOVED lines=92> */
[----:B------:R-:W-:Y:S01]  /*52ce0*/  STL.64 [R1+0x3e0], R24 ;  /* 0x0003e01801007387 */ /* 0x000fe20000100a00 */
[----:B------:R0:W-:Y:S01]  /*52cf0*/  STL.64 [R1+0x3e8], R26 ;  /* 0x0003e81a01007387 */ /* 0x0001e20000100a00 */
[----:B--2---:R-:W-:Y:S02]  /*52d00*/  HMMA.16816.F32 R20, R12, R18, R20 ;  /* 0x000000120c14723c */ /* 0x004fe40000001814 */
[----:B------:R-:W2:Y:S01]  /*52d10*/  LDL.LU.64 R18, [R1+0x1810] ;  /* 0x0018100001127983 */ /* 0x000ea20000300a00 */
[----:B------:R-:W2:Y:S02]  /*52d20*/  LDL.LU.64 R16, [R1+0x1808] ;  /* 0x0018080001107983 */ /* 0x000ea40000300a00 */
[----:B0-----:R-:W-:Y:S02]  /*52d30*/  IMAD.MOV.U32 R26, RZ, RZ, R2 ;  /* 0x000000ffff1a7224 */ /* 0x001fe400078e0002 */
[----:B----4-:R-:W-:Y:S02]  /*52d40*/  IMAD.MOV.U32 R27, RZ, RZ, R0 ;  /* 0x000000ffff1b7224 */ /* 0x010fe400078e0000 */
[----:B------:R-:W-:-:S07]  /*52d50*/  IMAD.MOV.U32 R11, RZ, RZ, R3 ;  /* 0x000000ffff0b7224 */ /* 0x000fce00078e0003 */
[----:B---3--:R-:W-:Y:S01]  /*52d60*/  HMMA.16816.F32 R4, R12, R10, R4 ;  /* 0x0000000a0c04723c */ /* 0x008fe20000001804 */
[----:B------:R-:W-:-:S05]  /*52d70*/  IMAD.MOV.U32 R3, RZ, RZ, 0x3f ;  /* 0x0000003fff037424 */ /* 0x000fca00078e00ff */
[----:B------:R-:W-:-:S04]  /*52d80*/  IADD3 R3, R3, c[0x0][0x180], RZ ;  /* 0x0000600003037a10 */ /* 0x000fc80007ffe0ff */
[----:B------:R-:W-:Y:S01]  /*52d90*/  SHF.R.S32.HI R0, RZ, 0x1f, R3 ;  /* 0x0000001fff007819 */ /* 0x000fe20000011403 */
[----:B------:R-:W-:-:S03]  /*52da0*/  UIADD3 UR4, UR4, 0x1, URZ ;  /* 0x0000000104047890 */ /* 0x000fc6000fffe03f */
[----:B------:R-:W-:-:S04]  /*52db0*/  LEA.HI R0, R0, R3, RZ, 0x6 ;  /* 0x0000000300007211 */ /* 0x000fc800078f30ff */
[----:B------:R-:W-:-:S04]  /*52dc0*/  SHF.R.S32.HI R0, RZ, 0x6, R0 ;  /* 0x00000006ff007819 */ /* 0x000fc80000011400 */
[----:B------:R-:W-:Y:S01]  /*52dd0*/  ISETP.NE.U32.AND P0, PT, R0, UR4, PT ;  /* 0x0000000400007c0c */ /* 0x000fe2000bf05070 */
[----:B--2---:R-:W-:Y:S11]  /*52de0*/  HMMA.16816.F32 R16, R12, R26, R16 ;  /* 0x0000001a0c10723c */ /* 0x004ff60000001810 */
[----:B------:R-:W-:Y:S11]  /*52df0*/  @!UPT UIADD3 URZ, URZ, URZ, URZ ;  /* 0x0000003f3f3ff290 */ /* 0x000ff6000fffe03f */
[----:B------:R-:W-:Y:S01]  /*52e00*/  @!UPT UIADD3 URZ, URZ, URZ, URZ ;  /* 0x0000003f3f3ff290 */ /* 0x000fe2000fffe03f */
[----:B------:R0:W-:Y:S01]  /*52e10*/  STL.64 [R1+0x3c0], R16 ;  /* 0x0003c01001007387 */ /* 0x0001e20000100a00 */
[----:B------:R-:W-:Y:S02]  /*52e20*/  STL.64 [R1+0x3d0], R20 ;  /* 0x0003d01401007387 */ /* 0x000fe40000100a00 */
[----:B------:R-:W-:Y:S02]  /*52e30*/  STL.64 [R1+0x3d8], R22 ;  /* 0x0003d81601007387 */ /* 0x000fe40000100a00 */
[----:B------:R1:W-:Y:S01]  /*52e40*/  STL.64 [R1+0x3c8], R18 ;  /* 0x0003c81201007387 */ /* 0x0003e20000100a00 */
[----:B0-----:R-:W2:Y:S01]  /*52e50*/  LDL.LU R17, [R1+0x718] ;  /* 0x0007180001117983 */ /* 0x001ea20000300800 */
[----:B-1----:R-:W3:Y:S02]  /*52e60*/  LDL.LU R18, [R1+0x740] ;  /* 0x0007400001127983 */ /* 0x002ee40000300800 */
[----:B------:R-:W-:Y:S02]  /*52e70*/  IMAD.MOV.U32 R16, RZ, RZ, R19 ;  /* 0x000000ffff107224 */ /* 0x000fe400078e0013 */
[----:B------:R-:W4:Y:S01]  /*52e80*/  LDL.LU R28, [R1+0x710] ;  /* 0x00071000011c7983 */ /* 0x000f220000300800 */
        /* <DEDUP_REMOVED lines=9> */
[----:B------:R0:W-:Y:S02]  /*52f20*/  STL.64 [R1+0x3b0], R4 ;  /* 0x0003b00401007387 */ /* 0x0001e40000100a00 */
[----:B------:R1:W-:Y:S02]  /*52f30*/  STL.64 [R1+0x3b8], R6 ;  /* 0x0003b80601007387 */ /* 0x0003e40000100a00 */
[----:B------:R-:W2:Y:S01]  /*52f40*/  LDL.LU R12, [R1+0x744] ;  /* 0x00074400010c7983 */ /* 0x000ea20000300800 */
[----:B------:R-:W3:Y:S01]  /*52f50*/  LDL.LU R13, [R1+0x748] ;  /* 0x00074800010d7983 */ /* 0x000ee20000300800 */
[----:B------:R-:W4:Y:S02]  /*52f60*/  LDL.LU R14, [R1+0x73c] ;  /* 0x00073c00010e7983 */ /* 0x000f240000300800 */
[----:B------:R-:W4:Y:S01]  /*52f70*/  LDL.LU R15, [R1+0x734] ;  /* 0x00073400010f7983 */ /* 0x000f220000300800 */
[----:B0-----:R-:W4:Y:S01]  /*52f80*/  LDL.LU R5, [R1+0x728] ;  /* 0x0007280001057983 */ /* 0x001f220000300800 */
[----:B------:R-:W-:-:S02]  /*52f90*/  IMAD.MOV.U32 R4, RZ, RZ, R7 ;  /* 0x000000ffff047224 */ /* 0x000fc400078e0007 */
[----:B-1----:R-:W4:Y:S02]  /*52fa0*/  LDL.LU R6, [R1+0x720] ;  /* 0x0007200001067983 */ /* 0x002f240000300800 */
        /* <DEDUP_REMOVED lines=9> */
[----:B--2---:R-:W-:-:S02]  /*53040*/  IADD3 R12, P4, R12, UR12, RZ ;  /* 0x0000000c0c0c7c10 */ /* 0x004fc4000ff9e0ff */
[----:B---3--:R-:W-:Y:S02]  /*53050*/  IADD3 R13, P5, R13, UR12, RZ ;  /* 0x0000000c0d0d7c10 */ /* 0x008fe4000ffbe0ff */
[----:B----4-:R-:W-:Y:S02]  /*53060*/  IADD3 R14, P6, R14, UR12, RZ ;  /* 0x0000000c0e0e7c10 */ /* 0x010fe4000ffde0ff */
[----:B------:R-:W-:Y:S01]  /*53070*/  IADD3 R15, P1, R15, UR12, RZ ;  /* 0x0000000c0f0f7c10 */ /* 0x000fe2000ff3e0ff */
[----:B------:R-:W-:Y:S01]  /*53080*/  STL [R1+0x744], R12 ;  /* 0x0007440c01007387 */ /* 0x000fe20000100800 */
[----:B------:R-:W-:Y:S01]  /*53090*/  STL [R1+0x748], R13 ;  /* 0x0007480d01007387 */ /* 0x000fe20000100800 */
[----:B------:R-:W-:Y:S02]  /*530a0*/  IADD3.X R18, R18, UR6, RZ, P5, !PT ;  /* 0x0000000612127c10 */ /* 0x000fe4000affe4ff */
[----:B------:R-:W-:Y:S02]  /*530b0*/  IADD3 R5, P2, R5, UR12, RZ ;  /* 0x0000000c05057c10 */ /* 0x000fe4000ff5e0ff */
[----:B------:R-:W-:-:S02]  /*530c0*/  IADD3 R6, P3, R6, UR12, RZ ;  /* 0x0000000c06067c10 */ /* 0x000fc4000ff7e0ff */
[----:B------:R-:W-:Y:S01]  /*530d0*/  IADD3.X R7, R7, UR6, RZ, P4, !PT ;  /* 0x0000000607077c10 */ /* 0x000fe2000a7fe4ff */
[----:B------:R-:W-:Y:S01]  /*530e0*/  STL [R1+0x73c], R14 ;  /* 0x00073c0e01007387 */ /* 0x000fe20000100800 */
[----:B------:R-:W-:Y:S01]  /*530f0*/  IADD3 R28, P5, R28, UR12, RZ ;  /* 0x0000000c1c1c7c10 */ /* 0x000fe2000ffbe0ff */
[----:B------:R-:W-:Y:S01]  /*53100*/  STL [R1+0x734], R15 ;  /* 0x0007340f01007387 */ /* 0x000fe20000100800 */
[----:B------:R-:W-:Y:S01]  /*53110*/  IADD3 R17, P4, R17, UR12, RZ ;  /* 0x0000000c11117c10 */ /* 0x000fe2000ff9e0ff */
[----:B------:R-:W-:Y:S01]  /*53120*/  STL [R1+0x728], R5 ;  /* 0x0007280501007387 */ /* 0x000fe20000100800 */
[----:B------:R-:W-:Y:S02]  /*53130*/  STL [R1+0x720], R6 ;  /* 0x0007200601007387 */ /* 0x000fe40000100800 */
[----:B------:R-:W-:Y:S02]  /*53140*/  STL [R1+0x730], R7 ;  /* 0x0007300701007387 */ /* 0x000fe40000100800 */
[----:B------:R0:W-:Y:S01]  /*53150*/  STL [R1+0x710], R28 ;  /* 0x0007101c01007387 */ /* 0x0001e20000100800 */
[----:B------:R-:W-:Y:S01]  /*53160*/  STL [R1+0x718], R17 ;  /* 0x0007181101007387 */ /* 0x000fe20000100800 */
[----:B------:R-:W-:Y:S01]  /*53170*/  IADD3.X R19, R19, UR6, RZ, P6, !PT ;  /* 0x0000000613137c10 */ /* 0x000fe2000b7fe4ff */
[----:B------:R-:W-:Y:S01]  /*53180*/  IADD3 R20, P6, R20, UR12, RZ ;  /* 0x0000000c14147c10 */ /* 0x000fe2000ffde0ff */
[----:B------:R-:W-:Y:S01]  /*53190*/  IADD3.X R21, R21, UR6, RZ, P1, !PT ;  /* 0x0000000615157c10 */ /* 0x000fe20008ffe4ff */
[----:B------:R-:W-:Y:S01]  /*531a0*/  IADD3 R22, P1, R22, UR12, RZ ;  /* 0x0000000c16167c10 */ /* 0x000fe2000ff3e0ff */
[----:B------:R-:W-:Y:S01]  /*531b0*/  IADD3.X R23, R23, UR6, RZ, P2, !PT ;  /* 0x0000000617177c10 */ /* 0x000fe200097fe4ff */
[----:B0-----:R-:W2:Y:S01]  /*531c0*/  LDL.LU R28, [R1+0x1744] ;  /* 0x00174400011c7983 */ /* 0x001ea20000300800 */
[----:B------:R-:W-:Y:S02]  /*531d0*/  STL [R1+0x740], R18 ;  /* 0x0007401201007387 */ /* 0x000fe40000100800 */
[----:B------:R-:W-:Y:S01]  /*531e0*/  STL [R1+0x738], R19 ;  /* 0x0007381301007387 */ /* 0x000fe20000100800 */
[----:B------:R-:W-:-:S02]  /*531f0*/  IADD3 R24, P2, R24, UR12, RZ ;  /* 0x0000000c18187c10 */ /* 0x000fc4000ff5e0ff */
[----:B------:R-:W-:Y:S01]  /*53200*/  IADD3.X R25, R25, UR6, RZ, P3, !PT ;  /* 0x0000000619197c10 */ /* 0x000fe20009ffe4ff */
[----:B------:R-:W-:Y:S01]  /*53210*/  STL [R1+0x708], R20 ;  /* 0x0007081401007387 */ /* 0x000fe20000100800 */
[----:B------:R-:W-:Y:S01]  /*53220*/  IADD3 R29, P3, R29, UR12, RZ ;  /* 0x0000000c1d1d7c10 */ /* 0x000fe2000ff7e0ff */
[----:B------:R-:W-:Y:S02]  /*53230*/  STL [R1+0x72c], R21 ;  /* 0x00072c1501007387 */ /* 0x000fe40000100800 */
[----:B------:R-:W-:Y:S01]  /*53240*/  STL [R1+0x700], R22 ;  /* 0x0007001601007387 */ /* 0x000fe20000100800 */
[----:B------:R-:W-:Y:S01]  /*53250*/  STL [R1+0x724], R23 ;  /* 0x0007241701007387 */ /* 0x000fe20000100800 */
[----:B------:R-:W-:Y:S01]  /*53260*/  IADD3.X R2, R2, UR6, RZ, P4, !PT ;  /* 0x0000000602027c10 */ /* 0x000fe2000a7fe4ff */
[----:B------:R-:W-:Y:S02]  /*53270*/  STL [R1+0x6f8], R24 ;  /* 0x0006f81801007387 */ /* 0x000fe40000100800 */
[----:B------:R0:W-:Y:S01]  /*53280*/  STL [R1+0x6f0], R29 ;  /* 0x0006f01d01007387 */ /* 0x0001e20000100800 */
[----:B------:R-:W-:Y:S01]  /*53290*/  STL [R1+0x71c], R25 ;  /* 0x00071c1901007387 */ /* 0x000fe20000100800 */
[----:B------:R-:W-:-:S02]  /*532a0*/  IADD3 R26, P4, R26, UR12, RZ ;  /* 0x0000000c1a1a7c10 */ /* 0x000fc4000ff9e0ff */
[----:B------:R-:W-:Y:S02]  /*532b0*/  IADD3.X R27, R27, UR6, RZ, P5, !PT ;  /* 0x000000061b1b7c10 */ /* 0x000fe4000affe4ff */
[----:B------:R-:W-:Y:S01]  /*532c0*/  IADD3.X R10, R10, UR6, RZ, P6, !PT ;  /* 0x000000060a0a7c10 */ /* 0x000fe2000b7fe4ff */
[----:B------:R-:W-:Y:S01]  /*532d0*/  IADD3 R3, P6, R3, UR12, RZ ;  /* 0x0000000c03037c10 */ /* 0x000fe2000ffde0ff */
[----:B0-----:R-:W3:Y:S01]  /*532e0*/  LDL.LU R29, [R1+0x6ec] ;  /* 0x0006ec00011d7983 */ /* 0x001ee20000300800 */
[----:B------:R0:W-:Y:S01]  /*532f0*/  STL [R1+0x714], R2 ;  /* 0x0007140201007387 */ /* 0x0001e20000100800 */
[----:B------:R-:W-:Y:S02]  /*53300*/  IADD3 R11, P5, R11, UR12, RZ ;  /* 0x0000000c0b0b7c10 */ /* 0x000fe4000ffbe0ff */
[----:B------:R-:W-:Y:S01]  /*53310*/  IADD3.X R9, R9, UR6, RZ, P1, !PT ;  /* 0x0000000609097c10 */ /* 0x000fe20008ffe4ff */
[----:B0-----:R-:W4:Y:S01]  /*53320*/  LDL.LU R2, [R1+0x764] ;  /* 0x0007640001027983 */ /* 0x001f220000300800 */
[----:B------:R-:W-:Y:S02]  /*53330*/  STL [R1+0x6e8], R26 ;  /* 0x0006e81a01007387 */ /* 0x000fe40000100800 */
[----:B------:R-:W-:Y:S02]  /*53340*/  STL [R1+0x70c], R27 ;  /* 0x00070c1b01007387 */ /* 0x000fe40000100800 */
[----:B------:R0:W-:Y:S01]  /*53350*/  STL [R1+0x6d8], R3 ;  /* 0x0006d80301007387 */ /* 0x0001e20000100800 */
[----:B------:R-:W-:Y:S01]  /*53360*/  STL [R1+0x6e0], R11 ;  /* 0x0006e00b01007387 */ /* 0x000fe20000100800 */
[----:B------:R-:W-:-:S02]  /*53370*/  IADD3 R8, P1, R8, UR12, RZ ;  /* 0x0000000c08087c10 */ /* 0x000fc4000ff3e0ff */
[----:B------:R-:W-:Y:S01]  /*53380*/  IADD3.X R0, R0, UR6, RZ, P2, !PT ;  /* 0x0000000600007c10 */ /* 0x000fe200097fe4ff */
[----:B0-----:R-:W4:Y:S01]  /*53390*/  LDL.LU R3, [R1+0x6e4] ;  /* 0x0006e40001037983 */ /* 0x001f220000300800 */
[----:B------:R-:W-:Y:S02]  /*533a0*/  STL [R1+0x704], R10 ;  /* 0x0007040a01007387 */ /* 0x000fe40000100800 */
[----:B------:R-:W4:Y:S02]  /*533b0*/  LDL.LU R12, [R1+0x173c] ;  /* 0x00173c00010c7983 */ /* 0x000f240000300800 */
[----:B------:R-:W-:Y:S01]  /*533c0*/  STL [R1+0x6fc], R9 ;  /* 0x0006fc0901007387 */ /* 0x000fe20000100800 */
[----:B------:R-:W4:Y:S01]  /*533d0*/  LDL.LU R13, [R1+0x6dc] ;  /* 0x0006dc00010d7983 */ /* 0x000f220000300800 */
[----:B------:R-:W-:Y:S02]  /*533e0*/  STL [R1+0x6d0], R8 ;  /* 0x0006d00801007387 */ /* 0x000fe40000100800 */
[----:B------:R-:W4:Y:S02]  /*533f0*/  LDL.LU R14, [R1+0x1738] ;  /* 0x00173800010e7983 */ /* 0x000f240000300800 */
[----:B------:R0:W-:Y:S01]  /*53400*/  STL [R1+0x6f4], R0 ;  /* 0x0006f40001007387 */ /* 0x0001e20000100800 */
[----:B------:R-:W4:Y:S01]  /*53410*/  LDL.LU R15, [R1+0x6d4] ;  /* 0x0006d400010f7983 */ /* 0x000f220000300800 */
[----:B------:R-:W4:Y:S02]  /*53420*/  LDL.LU R5, [R1+0x1734] ;  /* 0x0017340001057983 */ /* 0x000f240000300800 */
[----:B------:R-:W4:Y:S02]  /*53430*/  LDL.LU R6, [R1+0x6cc] ;  /* 0x0006cc0001067983 */ /* 0x000f240000300800 */
[----:B------:R-:W4:Y:S01]  /*53440*/  LDL.LU R7, [R1+0x1730] ;  /* 0x0017300001077983 */ /* 0x000f220000300800 */
[----:B------:R-:W4:Y:S01]  /*53450*/  LDL.LU R17, [R1+0x1740] ;  /* 0x0017400001117983 */ /* 0x000f220000300800 */
[----:B------:R-:W4:Y:S03]  /*53460*/  LDL.LU R18, [R1+0x172c] ;  /* 0x00172c0001127983 */ /* 0x000f260000300800 */
[----:B0-----:R-:W4:Y:S01]  /*53470*/  LDL.LU R0, [R1+0x6c8] ;  /* 0x0006c80001007983 */ /* 0x001f220000300800 */
[----:B------:R-:W4:Y:S02]  /*53480*/  LDL.LU R19, [R1+0x1728] ;  /* 0x0017280001137983 */ /* 0x000f240000300800 */
[----:B------:R-:W4:Y:S02]  /*53490*/  LDL.LU R20, [R1+0x760] ;  /* 0x0007600001147983 */ /* 0x000f240000300800 */
[----:B------:R-:W4:Y:S01]  /*534a0*/  LDL.LU R21, [R1+0x1724] ;  /* 0x0017240001157983 */ /* 0x000f220000300800 */
[----:B--2---:R-:W-:-:S05]  /*534b0*/  IADD3 R28, P2, R28, UR9, RZ ;  /* 0x000000091c1c7c10 */ /* 0x004fca000ff5e0ff */
[----:B------:R0:W-:Y:S01]  /*534c0*/  STL [R1+0x1744], R28 ;  /* 0x0017441c01007387 */ /* 0x0001e20000100800 */
[----:B------:R-:W2:Y:S02]  /*534d0*/  LDL.LU R22, [R1+0x75c] ;  /* 0x00075c0001167983 */ /* 0x000ea40000300800 */
[----:B------:R-:W2:Y:S02]  /*534e0*/  LDL.LU R23, [R1+0x171c] ;  /* 0x00171c0001177983 */ /* 0x000ea40000300800 */
[----:B------:R-:W2:Y:S01]  /*534f0*/  LDL.LU R24, [R1+0x758] ;  /* 0x0007580001187983 */ /* 0x000ea20000300800 */
[----:B------:R-:W2:Y:S01]  /*53500*/  LDL.LU R25, [R1+0x1714] ;  /* 0x0017140001197983 */ /* 0x000ea20000300800 */
[----:B------:R-:W2:Y:S03]  /*53510*/  LDL.LU R8, [R1+0x754] ;  /* 0x0007540001087983 */ /* 0x000ea60000300800 */
[----:B0-----:R-:W2:Y:S01]  /*53520*/  LDL.LU R28, [R1+0x170c] ;  /* 0x00170c00011c7983 */ /* 0x001ea20000300800 */
[----:B------:R-:W2:Y:S02]  /*53530*/  LDL.LU R26, [R1+0x750] ;  /* 0x00075000011a7983 */ /* 0x000ea40000300800 */
[----:B------:R-:W2:Y:S01]  /*53540*/  LDL.LU R27, [R1+0x1704] ;  /* 0x00170400011b7983 */ /* 0x000ea20000300800 */
[----:B---3--:R-:W-:-:S05]  /*53550*/  IADD3.X R29, R29, UR6, RZ, P3, !PT ;  /* 0x000000061d1d7c10 */ /* 0x008fca0009ffe4ff */
[----:B------:R-:W-:Y:S01]  /*53560*/  STL [R1+0x6ec], R29 ;  /* 0x0006ec1d01007387 */ /* 0x000fe20000100800 */
[----:B------:R-:W3:Y:S01]  /*53570*/  LDL.LU R11, [R1+0x74c] ;  /* 0x00074c00010b7983 */ /* 0x000ee20000300800 */
[----:B----4-:R-:W-:-:S05]  /*53580*/  IADD3 R2, P3, R2, UR9, RZ ;  /* 0x0000000902027c10 */ /* 0x010fca000ff7e0ff */
[----:B------:R0:W-:Y:S01]  /*53590*/  STL [R1+0x764], R2 ;  /* 0x0007640201007387 */ /* 0x0001e20000100800 */
[----:B------:R-:W4:Y:S03]  /*535a0*/  LDL.LU R10, [R1+0x16fc] ;  /* 0x0016fc00010a7983 */ /* 0x000f260000300800 */
[----:B0-----:R-:W4:Y:S01]  /*535b0*/  LDL.LU R2, [R1+0x1720] ;  /* 0x0017200001027983 */ /* 0x001f220000300800 */
[----:B------:R-:W-:Y:S01]  /*535c0*/  IADD3.X R3, R3, UR6, RZ, P4, !PT ;  /* 0x0000000603037c10 */ /* 0x000fe2000a7fe4ff */
[----:B------:R-:W4:Y:S02]  /*535d0*/  LDL.LU R9, [R1+0x16f4] ;  /* 0x0016f40001097983 */ /* 0x000f240000300800 */
[----:B------:R-:W4:Y:S01]  /*535e0*/  LDL.LU R29, [R1+0x1718] ;  /* 0x00171800011d7983 */ /* 0x000f220000300800 */
[----:B------:R-:W-:Y:S01]  /*535f0*/  IADD3 R12, P4, R12, UR9, RZ ;  /* 0x000000090c0c7c10 */ /* 0x000fe2000ff9e0ff */
[----:B------:R0:W-:Y:S01]  /*53600*/  STL [R1+0x6e4], R3 ;  /* 0x0006e40301007387 */ /* 0x0001e20000100800 */
[----:B------:R-:W-:Y:S01]  /*53610*/  IADD3.X R13, R13, UR6, RZ, P5, !PT ;  /* 0x000000060d0d7c10 */ /* 0x000fe2000affe4ff */
[----:B------:R-:W-:Y:S01]  /*53620*/  IADD3 R14, P5, R14, UR9, RZ ;  /* 0x000000090e0e7c10 */ /* 0x000fe2000ffbe0ff */
[----:B------:R-:W-:Y:S01]  /*53630*/  IADD3.X R15, R15, UR6, RZ, P6, !PT ;  /* 0x000000060f0f7c10 */ /* 0x000fe2000b7fe4ff */
[----:B------:R-:W-:Y:S01]  /*53640*/  IADD3 R5, P6, R5, UR9, RZ ;  /* 0x0000000905057c10 */ /* 0x000fe2000ffde0ff */
[----:B0-----:R-:W4:Y:S01]  /*53650*/  LDL.LU R3, [R1+0x16ec] ;  /* 0x0016ec0001037983 */ /* 0x001f220000300800 */
[----:B------:R-:W-:Y:S01]  /*53660*/  STL [R1+0x173c], R12 ;  /* 0x00173c0c01007387 */ /* 0x000fe20000100800 */
[----:B------:R-:W-:Y:S01]  /*53670*/  IADD3.X R6, R6, UR6, RZ, P1, !PT ;  /* 0x0000000606067c10 */ /* 0x000fe20008ffe4ff */
[----:B------:R-:W-:Y:S01]  /*53680*/  STL [R1+0x6dc], R13 ;  /* 0x0006dc0d01007387 */ /* 0x000fe20000100800 */
[----:B------:R-:W-:Y:S01]  /*53690*/  IADD3 R7, P1, R7, UR9, RZ ;  /* 0x0000000907077c10 */ /* 0x000fe2000ff3e0ff */
[----:B------:R-:W-:Y:S01]  /*536a0*/  STL [R1+0x1738], R14 ;  /* 0x0017380e01007387 */ /* 0x000fe20000100800 */
[----:B------:R-:W-:Y:S01]  /*536b0*/  IADD3.X R0, R0, UR7, RZ, P3, !PT ;  /* 0x0000000700007c10 */ /* 0x000fe20009ffe4ff */
[----:B------:R-:W-:Y:S01]  /*536c0*/  STL [R1+0x6d4], R15 ;  /* 0x0006d40f01007387 */ /* 0x000fe20000100800 */
[----:B------:R-:W-:Y:S01]  /*536d0*/  IADD3.X R17, R17, UR7, RZ, P2, !PT ;  /* 0x0000000711117c10 */ /* 0x000fe200097fe4ff */
[----:B------:R-:W-:Y:S01]  /*536e0*/  STL [R1+0x1734], R5 ;  /* 0x0017340501007387 */ /* 0x000fe20000100800 */
[----:B------:R-:W-:Y:S02]  /*536f0*/  STL [R1+0x6cc], R6 ;  /* 0x0006cc0601007387 */ /* 0x000fe40000100800 */
[----:B------:R-:W-:Y:S02]  /*53700*/  STL [R1+0x1730], R7 ;  /* 0x0017300701007387 */ /* 0x000fe40000100800 */
[----:B------:R0:W-:Y:S01]  /*53710*/  STL [R1+0x6c8], R0 ;  /* 0x0006c80001007387 */ /* 0x0001e20000100800 */
[----:B------:R-:W-:Y:S04]  /*53720*/  STL [R1+0x1740], R17 ;  /* 0x0017401101007387 */ /* 0x000fe80000100800 */
[----:B0-----:R-:W4:Y:S01]  /*53730*/  LDL.LU R0, [R1+0x1710] ;  /* 0x0017100001007983 */ /* 0x001f220000300800 */
[----:B------:R-:W-:-:S02]  /*53740*/  IADD3 R18, P2, R18, UR9, RZ ;  /* 0x0000000912127c10 */ /* 0x000fc4000ff5e0ff */
[----:B------:R-:W-:Y:S02]  /*53750*/  IADD3 R19, P3, R19, UR9, RZ ;  /* 0x0000000913137c10 */ /* 0x000fe4000ff7e0ff */
[----:B------:R-:W-:Y:S01]  /*53760*/  IADD3.X R20, R20, UR7, RZ, P4, !PT ;  /* 0x0000000714147c10 */ /* 0x000fe2000a7fe4ff */
[----:B------:R-:W-:Y:S01]  /*53770*/  IADD3 R21, P4, R21, UR9, RZ ;  /* 0x0000000915157c10 */ /* 0x000fe2000ff9e0ff */
[----:B------:R-:W-:Y:S01]  /*53780*/  STL [R1+0x172c], R18 ;  /* 0x00172c1201007387 */ /* 0x000fe20000100800 */
[----:B------:R-:W-:Y:S02]  /*53790*/  STL [R1+0x1728], R19 ;  /* 0x0017281301007387 */ /* 0x000fe40000100800 */
[----:B------:R-:W-:Y:S02]  /*537a0*/  STL [R1+0x760], R20 ;  /* 0x0007601401007387 */ /* 0x000fe40000100800 */
[----:B------:R-:W-:Y:S01]  /*537b0*/  STL [R1+0x1724], R21 ;  /* 0x0017241501007387 */ /* 0x000fe20000100800 */
[----:B--2---:R-:W-:Y:S01]  /*537c0*/  IADD3.X R22, R22, UR7, RZ, P5, !PT ;  /* 0x0000000716167c10 */ /* 0x004fe2000affe4ff */
[----:B------:R-:W-:Y:S01]  /*537d0*/  IADD3 R23, P5, R23, UR9, RZ ;  /* 0x0000000917177c10 */ /* 0x000fe2000ffbe0ff */
[----:B------:R-:W-:Y:S01]  /*537e0*/  IADD3.X R24, R24, UR7, RZ, P6, !PT ;  /* 0x0000000718187c10 */ /* 0x000fe2000b7fe4ff */
[----:B------:R-:W-:Y:S01]  /*537f0*/  IADD3 R25, P6, R25, UR9, RZ ;  /* 0x0000000919197c10 */ /* 0x000fe2000ffde0ff */
[----:B------:R-:W-:Y:S01]  /*53800*/  IADD3.X R8, R8, UR7, RZ, P1, !PT ;  /* 0x0000000708087c10 */ /* 0x000fe20008ffe4ff */
[----:B------:R-:W-:Y:S01]  /*53810*/  STL [R1+0x75c], R22 ;  /* 0x00075c1601007387 */ /* 0x000fe20000100800 */
[----:B------:R-:W-:Y:S02]  /*53820*/  STL [R1+0x171c], R23 ;  /* 0x00171c1701007387 */ /* 0x000fe40000100800 */
[----:B------:R-:W-:Y:S01]  /*53830*/  STL [R1+0x758], R24 ;  /* 0x0007581801007387 */ /* 0x000fe20000100800 */
[----:B------:R-:W-:Y:S01]  /*53840*/  IADD3 R28, P1, R28, UR9, RZ ;  /* 0x000000091c1c7c10 */ /* 0x000fe2000ff3e0ff */
[----:B------:R0:W-:Y:S01]  /*53850*/  STL [R1+0x754], R8 ;  /* 0x0007540801007387 */ /* 0x0001e20000100800 */
[----:B------:R-:W-:Y:S01]  /*53860*/  STL [R1+0x1714], R25 ;  /* 0x0017141901007387 */ /* 0x000fe20000100800 */
[----:B------:R-:W-:Y:S01]  /*53870*/  IADD3.X R26, R26, UR7, RZ, P2, !PT ;  /* 0x000000071a1a7c10 */ /* 0x000fe200097fe4ff */
[----:B------:R-:W-:Y:S01]  /*53880*/  IADD3 R27, P2, R27, UR9, RZ ;  /* 0x000000091b1b7c10 */ /* 0x000fe2000ff5e0ff */
[----:B0-----:R-:W2:Y:S01]  /*53890*/  LDL.LU R8, [R1+0x16e4] ;  /* 0x0016e40001087983 */ /* 0x001ea20000300800 */
[----:B------:R0:W-:Y:S01]  /*538a0*/  STL [R1+0x170c], R28 ;  /* 0x00170c1c01007387 */ /* 0x0001e20000100800 */
[----:B---3--:R-:W-:-:S02]  /*538b0*/  IADD3.X R11, R11, UR7, RZ, P3, !PT ;  /* 0x000000070b0b7c10 */ /* 0x008fc40009ffe4ff */
[----:B0-----:R-:W3:Y:S01]  /*538c0*/  LDL.LU R28, [R1+0x1708] ;  /* 0x00170800011c7983 */ /* 0x001ee20000300800 */
[----:B------:R-:W-:Y:S01]  /*538d0*/  STL [R1+0x750], R26 ;  /* 0x0007501a01007387 */ /* 0x000fe20000100800 */
[----:B----4-:R-:W-:Y:S02]  /*538e0*/  IADD3 R10, P3, R10, UR9, RZ ;  /* 0x000000090a0a7c10 */ /* 0x010fe4000ff7e0ff */
[----:B------:R-:W-:Y:S01]  /*538f0*/  STL [R1+0x1704], R27 ;  /* 0x0017041b01007387 */ /* 0x000fe20000100800 */
[----:B------:R-:W-:Y:S02]  /*53900*/  IADD3.X R2, R2, UR7, RZ, P4, !PT ;  /* 0x0000000702027c10 */ /* 0x000fe4000a7fe4ff */
[----:B------:R-:W-:Y:S02]  /*53910*/  IADD3 R9, P4, R9, UR9, RZ ;  /* 0x0000000909097c10 */ /* 0x000fe4000ff9e0ff */
[----:B------:R-:W-:Y:S01]  /*53920*/  IADD3.X R29, R29, UR7, RZ, P5, !PT ;  /* 0x000000071d1d7c10 */ /* 0x000fe2000affe4ff */
[----:B------:R0:W-:Y:S01]  /*53930*/  STL [R1+0x1720], R2 ;  /* 0x0017200201007387 */ /* 0x0001e20000100800 */
[----:B------:R-:W-:Y:S03]  /*53940*/  STL [R1+0x74c], R11 ;  /* 0x00074c0b01007387 */ /* 0x000fe60000100800 */
[----:B0-----:R-:W4:Y:S01]  /*53950*/  LDL.LU R2, [R1+0x16dc] ;  /* 0x0016dc0001027983 */ /* 0x001f220000300800 */
[----:B------:R-:W-:Y:S01]  /*53960*/  STL [R1+0x16fc], R10 ;  /* 0x0016fc0a01007387 */ /* 0x000fe20000100800 */
[----:B------:R-:W-:Y:S01]  /*53970*/  IADD3 R3, P5, R3, UR9, RZ ;  /* 0x0000000903037c10 */ /* 0x000fe2000ffbe0ff */
[----:B------:R-:W4:Y:S01]  /*53980*/  LDL.LU R12, [R1+0x1700] ;  /* 0x00170000010c7983 */ /* 0x000f220000300800 */
[----:B------:R-:W-:Y:S01]  /*53990*/  STL [R1+0x16f4], R9 ;  /* 0x0016f40901007387 */ /* 0x000fe20000100800 */
[----:B------:R-:W4:Y:S02]  /*539a0*/  LDL.LU R13, [R1+0x16d4] ;  /* 0x0016d400010d7983 */ /* 0x000f240000300800 */
[----:B------:R-:W-:Y:S02]  /*539b0*/  STL [R1+0x1718], R29 ;  /* 0x0017181d01007387 */ /* 0x000fe40000100800 */
[----:B------:R-:W4:Y:S01]  /*539c0*/  LDL.LU R14, [R1+0x16f8] ;  /* 0x0016f800010e7983 */ /* 0x000f220000300800 */
[----:B------:R0:W-:Y:S01]  /*539d0*/  STL [R1+0x16ec], R3 ;  /* 0x0016ec0301007387 */ /* 0x0001e20000100800 */
[----:B------:R-:W4:Y:S02]  /*539e0*/  LDL.LU R15, [R1+0x16cc] ;  /* 0x0016cc00010f7983 */ /* 0x000f240000300800 */
[----:B------:R-:W4:Y:S02]  /*539f0*/  LDL.LU R5, [R1+0x16f0] ;  /* 0x0016f00001057983 */ /* 0x000f240000300800 */
[----:B------:R-:W4:Y:S01]  /*53a00*/  LDL.LU R6, [R1+0x16c4] ;  /* 0x0016c40001067983 */ /* 0x000f220000300800 */
[----:B------:R-:W4:Y:S01]  /*53a10*/  LDL.LU R7, [R1+0x16e8] ;  /* 0x0016e80001077983 */ /* 0x000f220000300800 */
[----:B------:R-:W4:Y:S02]  /*53a20*/  LDL.LU R17, [R1+0x16bc] ;  /* 0x0016bc0001117983 */ /* 0x000f240000300800 */
[----:B------:R-:W4:Y:S01]  /*53a30*/  LDL.LU R18, [R1+0x16e0] ;  /* 0x0016e00001127983 */ /* 0x000f220000300800 */
[----:B0-----:R-:W4:Y:S01]  /*53a40*/  LDL.LU R3, [R1+0x16b4] ;  /* 0x0016b40001037983 */ /* 0x001f220000300800 */
[----:B------:R-:W4:Y:S02]  /*53a50*/  LDL.LU R19, [R1+0x16d8] ;  /* 0x0016d80001137983 */ /* 0x000f240000300800 */
[----:B------:R-:W4:Y:S02]  /*53a60*/  LDL.LU R20, [R1+0x16ac] ;  /* 0x0016ac0001147983 */ /* 0x000f240000300800 */
[----:B------:R-:W4:Y:S01]  /*53a70*/  LDL.LU R21, [R1+0x16d0] ;  /* 0x0016d00001157983 */ /* 0x000f220000300800 */
[----:B------:R-:W-:-:S05]  /*53a80*/  IADD3.X R0, R0, UR7, RZ, P6, !PT ;  /* 0x0000000700007c10 */ /* 0x000fca000b7fe4ff */
[----:B------:R0:W-:Y:S01]  /*53a90*/  STL [R1+0x1710], R0 ;  /* 0x0017100001007387 */ /* 0x0001e20000100800 */
[----:B------:R-:W4:Y:S02]  /*53aa0*/  LDL.LU R22, [R1+0x16a4] ;  /* 0x0016a40001167983 */ /* 0x000f240000300800 */
[----:B------:R-:W4:Y:S02]  /*53ab0*/  LDL.LU R23, [R1+0x16c8] ;  /* 0x0016c80001177983 */ /* 0x000f240000300800 */
[----:B------:R-:W4:Y:S01]  /*53ac0*/  LDL.LU R24, [R1+0x169c] ;  /* 0x00169c0001187983 */ /* 0x000f220000300800 */
[----:B------:R-:W4:Y:S01]  /*53ad0*/  LDL.LU R25, [R1+0x16c0] ;  /* 0x0016c00001197983 */ /* 0x000f220000300800 */
[----:B------:R-:W4:Y:S03]  /*53ae0*/  LDL.LU R29, [R1+0x1694] ;  /* 0x00169400011d7983 */ /* 0x000f260000300800 */
[----:B0-----:R-:W4:Y:S01]  /*53af0*/  LDL.LU R0, [R1+0x16b8] ;  /* 0x0016b80001007983 */ /* 0x001f220000300800 */
[----:B------:R-:W4:Y:S02]  /*53b00*/  LDL.LU R26, [R1+0x168c] ;  /* 0x00168c00011a7983 */ /* 0x000f240000300800 */
[----:B------:R-:W4:Y:S01]  /*53b10*/  LDL.LU R27, [R1+0x16b0] ;  /* 0x0016b000011b7983 */ /* 0x000f220000300800 */
[----:B--2---:R-:W-:-:S05]  /*53b20*/  IADD3 R8, P6, R8, UR9, RZ ;  /* 0x0000000908087c10 */ /* 0x004fca000ffde0ff */
[----:B------:R-:W-:Y:S01]  /*53b30*/  STL [R1+0x16e4], R8 ;  /* 0x0016e40801007387 */ /* 0x000fe20000100800 */
[----:B------:R-:W2:Y:S01]  /*53b40*/  LDL.LU R11, [R1+0x1684] ;  /* 0x00168400010b7983 */ /* 0x000ea20000300800 */
[----:B---3--:R-:W-:-:S05]  /*53b50*/  IADD3.X R28, R28, UR7, RZ, P1, !PT ;  /* 0x000000071c1c7c10 */ /* 0x008fca0008ffe4ff */
[----:B------:R0:W-:Y:S01]  /*53b60*/  STL [R1+0x1708], R28 ;  /* 0x0017081c01007387 */ /* 0x0001e20000100800 */
[----:B------:R-:W3:Y:S03]  /*53b70*/  LDL.LU R10, [R1+0x16a8] ;  /* 0x0016a800010a7983 */ /* 0x000ee60000300800 */
[----:B0-----:R-:W3:Y:S01]  /*53b80*/  LDL.LU R28, [R1+0x167c] ;  /* 0x00167c00011c7983 */ /* 0x001ee20000300800 */
[----:B------:R-:W3:Y:S02]  /*53b90*/  LDL.LU R9, [R1+0x16a0] ;  /* 0x0016a00001097983 */ /* 0x000ee40000300800 */
[----:B------:R-:W3:Y:S01]  /*53ba0*/  LDL.LU R8, [R1+0x1674] ;  /* 0x0016740001087983 */ /* 0x000ee20000300800 */
[----:B----4-:R-:W-:Y:S02]  /*53bb0*/  IADD3 R2, P1, R2, UR9, RZ ;  /* 0x0000000902027c10 */ /* 0x010fe4000ff3e0ff */
[----:B------:R-:W-:-:S03]  /*53bc0*/  IADD3.X R12, R12, UR7, RZ, P2, !PT ;  /* 0x000000070c0c7c10 */ /* 0x000fc600097fe4ff */
[----:B------:R0:W-:Y:S01]  /*53bd0*/  STL [R1+0x16dc], R2 ;  /* 0x0016dc0201007387 */ /* 0x0001e20000100800 */
[----:B------:R-:W-:Y:S02]  /*53be0*/  IADD3 R13, P2, R13, UR9, RZ ;  /* 0x000000090d0d7c10 */ /* 0x000fe4000ff5e0ff */
[----:B------:R-:W-:Y:S02]  /*53bf0*/  IADD3.X R14, R14, UR7, RZ, P3, !PT ;  /* 0x000000070e0e7c10 */ /* 0x000fe40009ffe4ff */
[----:B------:R-:W-:Y:S02]  /*53c00*/  IADD3 R15, P3, R15, UR9, RZ ;  /* 0x000000090f0f7c10 */ /* 0x000fe4000ff7e0ff */
[----:B------:R-:W-:Y:S01]  /*53c10*/  IADD3.X R5, R5, UR7, RZ, P4, !PT ;  /* 0x0000000705057c10 */ /* 0x000fe2000a7fe4ff */
[----:B0-----:R-:W4:Y:S01]  /*53c20*/  LDL.LU R2, [R1+0x1698] ;  /* 0x0016980001027983 */ /* 0x001f220000300800 */
[----:B------:R-:W-:Y:S01]  /*53c30*/  STL [R1+0x1700], R12 ;  /* 0x0017000c01007387 */ /* 0x000fe20000100800 */
[----:B------:R-:W-:Y:S01]  /*53c40*/  IADD3 R6, P4, R6, UR9, RZ ;  /* 0x0000000906067c10 */ /* 0x000fe2000ff9e0ff */
[----:B------:R-:W-:Y:S01]  /*53c50*/  STL [R1+0x16d4], R13 ;  /* 0x0016d40d01007387 */ /* 0x000fe20000100800 */
[----:B------:R-:W-:-:S02]  /*53c60*/  IADD3.X R7, R7, UR7, RZ, P5, !PT ;  /* 0x0000000707077c10 */ /* 0x000fc4000affe4ff */
        /* <DEDUP_REMOVED lines=15> */
[----:B0-----:R-:W4:Y:S01]  /*53d60*/  LDL.LU R3, [R1+0x166c] ;  /* 0x00166c0001037983 */ /* 0x001f220000300800 */
        /* <DEDUP_REMOVED lines=12> */
[----:B------:R-:W-:Y:S04]  /*53e30*/  STL [R1+0x16c0], R25 ;  /* 0x0016c01901007387 */ /* 0x000fe80000100800 */
[----:B0-----:R-:W4:Y:S01]  /*53e40*/  LDL.LU R29, [R1+0x1690] ;  /* 0x00169000011d7983 */ /* 0x001f220000300800 */
[----:B------:R0:W-:Y:S03]  /*53e50*/  STL [R1+0x16b8], R0 ;  /* 0x0016b80001007387 */ /* 0x0001e60000100800 */
[----:B0-----:R-:W4:Y:S01]  /*53e60*/  LDL.LU R0, [R1+0x1664] ;  /* 0x0016640001007983 */ /* 0x001f220000300800 */
[----:B------:R-:W-:-:S02]  /*53e70*/  IADD3 R26, P5, R26, UR9, RZ ;  /* 0x000000091a1a7c10 */ /* 0x000fc4000ffbe0ff */
[----:B------:R-:W-:-:S03]  /*53e80*/  IADD3.X R27, R27, UR7, RZ, P6, !PT ;  /* 0x000000071b1b7c10 */ /* 0x000fc6000b7fe4ff */
[----:B------:R-:W-:Y:S02]  /*53e90*/  STL [R1+0x168c], R26 ;  /* 0x00168c1a01007387 */ /* 0x000fe40000100800 */
[----:B------:R-:W-:Y:S01]  /*53ea0*/  STL [R1+0x16b0], R27 ;  /* 0x0016b01b01007387 */ /* 0x000fe20000100800 */
[----:B--2---:R-:W-:Y:S02]  /*53eb0*/  IADD3 R11, P6, R11, UR9, RZ ;  /* 0x000000090b0b7c10 */ /* 0x004fe4000ffde0ff */
[----:B---3--:R-:W-:Y:S02]  /*53ec0*/  IADD3.X R10, R10, UR7, RZ, P1, !PT ;  /* 0x000000070a0a7c10 */ /* 0x008fe40008ffe4ff */
[----:B------:R-:W-:Y:S02]  /*53ed0*/  IADD3 R28, P1, R28, UR9, RZ ;  /* 0x000000091c1c7c10 */ /* 0x000fe4000ff3e0ff */
[----:B------:R-:W-:Y:S01]  /*53ee0*/  IADD3.X R9, R9, UR7, RZ, P2, !PT ;  /* 0x0000000709097c10 */ /* 0x000fe200097fe4ff */
[----:B------:R-:W-:-:S02]  /*53ef0*/  IADD3 R8, P2, R8, UR9, RZ ;  /* 0x0000000908087c10 */ /* 0x000fc4000ff5e0ff */
[----:B------:R0:W-:Y:S01]  /*53f00*/  STL [R1+0x167c], R28 ;  /* 0x00167c1c01007387 */ /* 0x0001e20000100800 */
[----:B------:R-:W-:Y:S03]  /*53f10*/  STL [R1+0x1684], R11 ;  /* 0x0016840b01007387 */ /* 0x000fe60000100800 */
[----:B0-----:R-:W2:Y:S01]  /*53f20*/  LDL.LU R28, [R1+0x1688] ;  /* 0x00168800011c7983 */ /* 0x001ea20000300800 */
[----:B------:R-:W-:Y:S02]  /*53f30*/  STL [R1+0x16a8], R10 ;  /* 0x0016a80a01007387 */ /* 0x000fe40000100800 */
[----:B------:R-:W3:Y:S02]  /*53f40*/  LDL.LU R12, [R1+0x165c] ;  /* 0x00165c00010c7983 */ /* 0x000ee40000300800 */
[----:B------:R-:W-:Y:S01]  /*53f50*/  STL [R1+0x16a0], R9 ;  /* 0x0016a00901007387 */ /* 0x000fe20000100800 */
[----:B------:R-:W3:Y:S01]  /*53f60*/  LDL.LU R13, [R1+0x1680] ;  /* 0x00168000010d7983 */ /* 0x000ee20000300800 */
[----:B------:R-:W-:Y:S02]  /*53f70*/  STL [R1+0x1674], R8 ;  /* 0x0016740801007387 */ /* 0x000fe40000100800 */
[----:B------:R-:W3:Y:S01]  /*53f80*/  LDL.LU R14, [R1+0x1654] ;  /* 0x00165400010e7983 */ /* 0x000ee20000300800 */
[----:B----4-:R-:W-:-:S05]  /*53f90*/  IADD3.X R2, R2, UR7, RZ, P3, !PT ;  /* 0x0000000702027c10 */ /* 0x010fca0009ffe4ff */
        /* <DEDUP_REMOVED lines=11> */
[----:B------:R-:W-:-:S05]  /*54050*/  IADD3 R3, P3, R3, UR9, RZ ;  /* 0x0000000903037c10 */ /* 0x000fca000ff7e0ff */
        /* <DEDUP_REMOVED lines=9> */
[----:B------:R-:W-:-:S05]  /*540f0*/  IADD3.X R29, R29, UR7, RZ, P4, !PT ;  /* 0x000000071d1d7c10 */ /* 0x000fca000a7fe4ff */
[----:B------:R-:W-:Y:S01]  /*54100*/  STL [R1+0x1690], R29 ;  /* 0x0016901d01007387 */ /* 0x000fe20000100800 */
[----:B------:R-:W4:Y:S01]  /*54110*/  LDL.LU R11, [R1+0x1630] ;  /* 0x00163000010b7983 */ /* 0x000f220000300800 */
[----:B------:R-:W-:-:S05]  /*54120*/  IADD3 R0, P4, R0, UR9, RZ ;  /* 0x0000000900007c10 */ /* 0x000fca000ff9e0ff */
[----:B------:R0:W-:Y:S01]  /*54130*/  STL [R1+0x1664], R0 ;  /* 0x0016640001007387 */ /* 0x0001e20000100800 */
[----:B------:R-:W4:Y:S03]  /*54140*/  LDL.LU R10, [R1+0x1604] ;  /* 0x00160400010a7983 */ /* 0x000f260000300800 */
[----:B0-----:R-:W4:Y:S01]  /*54150*/  LDL.LU R0, [R1+0x1628] ;  /* 0x0016280001007983 */ /* 0x001f220000300800 */
[----:B------:R-:W4:Y:S02]  /*54160*/  LDL.LU R9, [R1+0x15fc] ;  /* 0x0015fc0001097983 */ /* 0x000f240000300800 */
[----:B------:R-:W4:Y:S01]  /*54170*/  LDL.LU R29, [R1+0x1620] ;  /* 0x00162000011d7983 */ /* 0x000f220000300800 */
[----:B--2---:R-:W-:Y:S02]  /*54180*/  IADD3.X R28, R28, UR7, RZ, P5, !PT ;  /* 0x000000071c1c7c10 */ /* 0x004fe4000affe4ff */
[----:B---3--:R-:W-:-:S03]  /*54190*/  IADD3 R12, P5, R12, UR9, RZ ;  /* 0x000000090c0c7c10 */ /* 0x008fc6000ffbe0ff */
[----:B------:R0:W-:Y:S01]  /*541a0*/  STL [R1+0x1688], R28 ;  /* 0x0016881c01007387 */ /* 0x0001e20000100800 */
[----:B------:R-:W-:Y:S01]  /*541b0*/  IADD3.X R13, R13, UR7, RZ, P6, !PT ;  /* 0x000000070d0d7c10 */ /* 0x000fe2000b7fe4ff */
[----:B------:R-:W-:Y:S02]  /*541c0*/  IADD3 R14, P6, R14, UR9, RZ ;  /* 0x000000090e0e7c10 */ /* 0x000fe4000ffde0ff */
[----:B0-----:R-:W2:Y:S01]  /*541d0*/  LDL.LU R28, [R1+0x15f4] ;  /* 0x0015f400011c7983 */ /* 0x001ea20000300800 */
[----:B----4-:R-:W-:Y:S01]  /*541e0*/  IADD3.X R15, R15, UR7, RZ, P1, !PT ;  /* 0x000000070f0f7c10 */ /* 0x010fe20008ffe4ff */
[----:B------:R-:W-:Y:S02]  /*541f0*/  IADD3 R5, P1, R5, UR9, RZ ;  /* 0x0000000905057c10 */ /* 0x000fe4000ff3e0ff */
[----:B------:R-:W-:Y:S01]  /*54200*/  STL [R1+0x165c], R12 ;  /* 0x00165c0c01007387 */ /* 0x000fe20000100800 */
[----:B------:R-:W-:Y:S01]  /*54210*/  IADD3.X R6, R6, UR7, RZ, P2, !PT ;  /* 0x0000000706067c10 */ /* 0x000fe200097fe4ff */
[----:B------:R-:W-:Y:S01]  /*54220*/  STL [R1+0x1680], R13 ;  /* 0x0016800d01007387 */ /* 0x000fe20000100800 */
[----:B------:R-:W-:Y:S01]  /*54230*/  IADD3 R7, P2, R7, UR9, RZ ;  /* 0x0000000907077c10 */ /* 0x000fe2000ff5e0ff */
[----:B------:R-:W-:Y:S01]  /*54240*/  STL [R1+0x1654], R14 ;  /* 0x0016540e01007387 */ /* 0x000fe20000100800 */
[----:B------:R-:W-:Y:S01]  /*54250*/  STL [R1+0x1678], R15 ;  /* 0x0016780f01007387 */ /* 0x000fe20000100800 */
[----:B------:R-:W-:-:S02]  /*54260*/  IADD3.X R17, R17, UR7, RZ, P3, !PT ;  /* 0x0000000711117c10 */ /* 0x000fc40009ffe4ff */
[----:B------:R-:W-:Y:S01]  /*54270*/  IADD3.X R2, R2, UR7, RZ, P4, !PT ;  /* 0x0000000702027c10 */ /* 0x000fe2000a7fe4ff */
[----:B------:R-:W-:Y:S01]  /*54280*/  STL [R1+0x164c], R5 ;  /* 0x00164c0501007387 */ /* 0x000fe20000100800 */
[----:B------:R-:W-:Y:S02]  /*54290*/  STL [R1+0x1670], R6 ;  /* 0x0016700601007387 */ /* 0x000fe40000100800 */
[----:B------:R-:W-:Y:S01]  /*542a0*/  STL [R1+0x1644], R7 ;  /* 0x0016440701007387 */ /* 0x000fe20000100800 */
[----:B------:R-:W-:Y:S01]  /*542b0*/  IADD3 R18, P3, R18, UR9, RZ ;  /* 0x0000000912127c10 */ /* 0x000fe2000ff7e0ff */
[----:B------:R0:W-:Y:S01]  /*542c0*/  STL [R1+0x1660], R2 ;  /* 0x0016600201007387 */ /* 0x0001e20000100800 */
[----:B------:R-:W-:Y:S01]  /*542d0*/  STL [R1+0x1668], R17 ;  /* 0x0016681101007387 */ /* 0x000fe20000100800 */
[----:B------:R-:W-:Y:S02]  /*542e0*/  IADD3 R19, P4, R19, UR9, RZ ;  /* 0x0000000913137c10 */ /* 0x000fe4000ff9e0ff */
[----:B------:R-:W-:Y:S01]  /*542f0*/  IADD3.X R20, R20, UR7, RZ, P5, !PT ;  /* 0x0000000714147c10 */ /* 0x000fe2000affe4ff */
[----:B------:R-:W-:Y:S01]  /*54300*/  IADD3 R21, P5, R21, UR9, RZ ;  /* 0x0000000915157c10 */ /* 0x000fe2000ffbe0ff */
[----:B0-----:R-:W3:Y:S01]  /*54310*/  LDL.LU R2, [R1+0x1618] ;  /* 0x0016180001027983 */ /* 0x001ee20000300800 */
        /* <DEDUP_REMOVED lines=8> */
[----:B------:R-:W-:Y:S01]  /*543a0*/  IADD3 R25, P1, R25, UR9, RZ ;  /* 0x0000000919197c10 */ /* 0x000fe2000ff3e0ff */
[----:B------:R-:W-:Y:S02]  /*543b0*/  STL [R1+0x1650], R22 ;  /* 0x0016501601007387 */ /* 0x000fe40000100800 */
[----:B------:R-:W-:Y:S01]  /*543c0*/  STL [R1+0x1624], R23 ;  /* 0x0016241701007387 */ /* 0x000fe20000100800 */
[----:B------:R-:W-:Y:S01]  /*543d0*/  IADD3 R3, P2, R3, UR9, RZ ;  /* 0x0000000903037c10 */ /* 0x000fe2000ff5e0ff */
[----:B------:R-:W-:Y:S01]  /*543e0*/  STL [R1+0x1648], R24 ;  /* 0x0016481801007387 */ /* 0x000fe20000100800 */
[----:B------:R0:W-:Y:S02]  /*543f0*/  STL [R1+0x1640], R8 ;  /* 0x0016400801007387 */ /* 0x0001e40000100800 */
[----:B------:R-:W-:Y:S01]  /*54400*/  STL [R1+0x161c], R25 ;  /* 0x00161c1901007387 */ /* 0x000fe20000100800 */
[----:B------:R-:W-:Y:S01]  /*54410*/  IADD3.X R26, R26, UR7, RZ, P3, !PT ;  /* 0x000000071a1a7c10 */ /* 0x000fe20009ffe4ff */
[----:B------:R-:W-:Y:S01]  /*54420*/  IADD3 R27, P3, R27, UR9, RZ ;  /* 0x000000091b1b7c10 */ /* 0x000fe2000ff7e0ff */
[----:B0-----:R-:W4:Y:S01]  /*54430*/  LDL.LU R8, [R1+0x15ec] ;  /* 0x0015ec0001087983 */ /* 0x001f220000300800 */
[----:B------:R0:W-:Y:S01]  /*54440*/  STL [R1+0x1614], R3 ;  /* 0x0016140301007387 */ /* 0x0001e20000100800 */
[----:B------:R-:W-:-:S02]  /*54450*/  IADD3.X R11, R11, UR7, RZ, P4, !PT ;  /* 0x000000070b0b7c10 */ /* 0x000fc4000a7fe4ff */
[----:B0-----:R-:W4:Y:S01]  /*54460*/  LDL.LU R3, [R1+0x1610] ;  /* 0x0016100001037983 */ /* 0x001f220000300800 */
[----:B------:R-:W-:Y:S02]  /*54470*/  STL [R1+0x1638], R26 ;  /* 0x0016381a01007387 */ /* 0x000fe40000100800 */
[----:B------:R-:W-:Y:S01]  /*54480*/  STL [R1+0x160c], R27 ;  /* 0x00160c1b01007387 */ /* 0x000fe20000100800 */
[----:B------:R-:W-:-:S05]  /*54490*/  IADD3.X R0, R0, UR7, RZ, P5, !PT ;  /* 0x0000000700007c10 */ /* 0x000fca000affe4ff */
[----:B------:R0:W-:Y:S01]  /*544a0*/  STL [R1+0x1628], R0 ;  /* 0x0016280001007387 */ /* 0x0001e20000100800 */
[----:B------:R-:W-:Y:S03]  /*544b0*/  STL [R1+0x1630], R11 ;  /* 0x0016300b01007387 */ /* 0x000fe60000100800 */
[----:B0-----:R-:W4:Y:S01]  /*544c0*/  LDL.LU R0, [R1+0x15e4] ;  /* 0x0015e40001007983 */ /* 0x001f220000300800 */
[----:B------:R-:W-:Y:S02]  /*544d0*/  IADD3 R10, P4, R10, UR9, RZ ;  /* 0x000000090a0a7c10 */ /* 0x000fe4000ff9e0ff */
[----:B------:R-:W-:Y:S02]  /*544e0*/  IADD3 R9, P5, R9, UR9, RZ ;  /* 0x0000000909097c10 */ /* 0x000fe4000ffbe0ff */
[----:B------:R-:W-:Y:S01]  /*544f0*/  IADD3.X R29, R29, UR7, RZ, P6, !PT ;  /* 0x000000071d1d7c10 */ /* 0x000fe2000b7fe4ff */
[----:B------:R-:W-:Y:S01]  /*54500*/  STL [R1+0x1604], R10 ;  /* 0x0016040a01007387 */ /* 0x000fe20000100800 */
[----:B------:R-:W4:Y:S02]  /*54510*/  LDL.LU R12, [R1+0x1608] ;  /* 0x00160800010c7983 */ /* 0x000f240000300800 */
[----:B------:R-:W-:Y:S02]  /*54520*/  STL [R1+0x15fc], R9 ;  /* 0x0015fc0901007387 */ /* 0x000fe40000100800 */
[----:B------:R-:W4:Y:S01]  /*54530*/  LDL.LU R13, [R1+0x15dc] ;  /* 0x0015dc00010d7983 */ /* 0x000f220000300800 */
[----:B------:R-:W-:Y:S01]  /*54540*/  STL [R1+0x1620], R29 ;  /* 0x0016201d01007387 */ /* 0x000fe20000100800 */
[----:B------:R-:W4:Y:S01]  /*54550*/  LDL.LU R14, [R1+0x1600] ;  /* 0x00160000010e7983 */ /* 0x000f220000300800 */
[----:B--2---:R-:W-:-:S05]  /*54560*/  IADD3 R28, P6, R28, UR9, RZ ;  /* 0x000000091c1c7c10 */ /* 0x004fca000ffde0ff */
[----:B------:R0:W-:Y:S01]  /*54570*/  STL [R1+0x15f4], R28 ;  /* 0x0015f41c01007387 */ /* 0x0001e20000100800 */
[----:B------:R-:W2:Y:S02]  /*54580*/  LDL.LU R15, [R1+0x15d4] ;  /* 0x0015d400010f7983 */ /* 0x000ea40000300800 */
[----:B------:R-:W2:Y:S02]  /*54590*/  LDL.LU R5, [R1+0x15f8] ;  /* 0x0015f80001057983 */ /* 0x000ea40000300800 */
[----:B------:R-:W2:Y:S01]  /*545a0*/  LDL.LU R6, [R1+0x15cc] ;  /* 0x0015cc0001067983 */ /* 0x000ea20000300800 */
[----:B------:R-:W2:Y:S01]  /*545b0*/  LDL.LU R7, [R1+0x15f0] ;  /* 0x0015f00001077983 */ /* 0x000ea20000300800 */
[----:B------:R-:W2:Y:S02]  /*545c0*/  LDL.LU R17, [R1+0x15c4] ;  /* 0x0015c40001117983 */ /* 0x000ea40000300800 */
[----:B------:R-:W2:Y:S01]  /*545d0*/  LDL.LU R18, [R1+0x15e8] ;  /* 0x0015e80001127983 */ /* 0x000ea20000300800 */
[----:B0-----:R-:W2:Y:S01]  /*545e0*/  LDL.LU R28, [R1+0x15bc] ;  /* 0x0015bc00011c7983 */ /* 0x001ea20000300800 */
[----:B------:R-:W2:Y:S02]  /*545f0*/  LDL.LU R19, [R1+0x15e0] ;  /* 0x0015e00001137983 */ /* 0x000ea40000300800 */
[----:B------:R-:W2:Y:S02]  /*54600*/  LDL.LU R20, [R1+0x15b4] ;  /* 0x0015b40001147983 */ /* 0x000ea40000300800 */
[----:B------:R-:W2:Y:S01]  /*54610*/  LDL.LU R21, [R1+0x15d8] ;  /* 0x0015d80001157983 */ /* 0x000ea20000300800 */
[----:B---3--:R-:W-:-:S05]  /*54620*/  IADD3.X R2, R2, UR7, RZ, P1, !PT ;  /* 0x0000000702027c10 */ /* 0x008fca0008ffe4ff */
[----:B------:R0:W-:Y:S01]  /*54630*/  STL [R1+0x1618], R2 ;  /* 0x0016180201007387 */ /* 0x0001e20000100800 */
[----:B------:R-:W3:Y:S02]  /*54640*/  LDL.LU R22, [R1+0x15ac] ;  /* 0x0015ac0001167983 */ /* 0x000ee40000300800 */
[----:B------:R-:W3:Y:S02]  /*54650*/  LDL.LU R23, [R1+0x15d0] ;  /* 0x0015d00001177983 */ /* 0x000ee40000300800 */
[----:B------:R-:W3:Y:S01]  /*54660*/  LDL.LU R24, [R1+0x15a4] ;  /* 0x0015a40001187983 */ /* 0x000ee20000300800 */
[----:B------:R-:W3:Y:S01]  /*54670*/  LDL.LU R25, [R1+0x15c8] ;  /* 0x0015c80001197983 */ /* 0x000ee20000300800 */
[----:B------:R-:W3:Y:S03]  /*54680*/  LDL.LU R29, [R1+0x159c] ;  /* 0x00159c00011d7983 */ /* 0x000ee60000300800 */
[----:B0-----:R-:W3:Y:S01]  /*54690*/  LDL.LU R2, [R1+0x15c0] ;  /* 0x0015c00001027983 */ /* 0x001ee20000300800 */
[----:B------:R-:W3:Y:S02]  /*546a0*/  LDL.LU R26, [R1+0x1594] ;  /* 0x00159400011a7983 */ /* 0x000ee40000300800 */
[----:B------:R-:W3:Y:S01]  /*546b0*/  LDL.LU R27, [R1+0x15b8] ;  /* 0x0015b800011b7983 */ /* 0x000ee20000300800 */
[----:B----4-:R-:W-:-:S05]  /*546c0*/  IADD3 R8, P1, R8, UR9, RZ ;  /* 0x0000000908087c10 */ /* 0x010fca000ff3e0ff */
[----:B------:R-:W-:Y:S01]  /*546d0*/  STL [R1+0x15ec], R8 ;  /* 0x0015ec0801007387 */ /* 0x000fe20000100800 */
[----:B------:R-:W4:Y:S01]  /*546e0*/  LDL.LU R11, [R1+0x158c] ;  /* 0x00158c00010b7983 */ /* 0x000f220000300800 */
[----:B------:R-:W-:-:S05]  /*546f0*/  IADD3.X R3, R3, UR7, RZ, P2, !PT ;  /* 0x0000000703037c10 */ /* 0x000fca00097fe4ff */
[----:B------:R0:W-:Y:S01]  /*54700*/  STL [R1+0x1610], R3 ;  /* 0x0016100301007387 */ /* 0x0001e20000100800 */
[----:B------:R-:W4:Y:S03]  /*54710*/  LDL.LU R10, [R1+0x15b0] ;  /* 0x0015b000010a7983 */ /* 0x000f260000300800 */
[----:B0-----:R-:W4:Y:S01]  /*54720*/  LDL.LU R3, [R1+0x1584] ;  /* 0x0015840001037983 */ /* 0x001f220000300800 */
[----:B------:R-:W4:Y:S02]  /*54730*/  LDL.LU R9, [R1+0x15a8] ;  /* 0x0015a80001097983 */ /* 0x000f240000300800 */
[----:B------:R-:W4:Y:S01]  /*54740*/  LDL.LU R8, [R1+0x157c] ;  /* 0x00157c0001087983 */ /* 0x000f220000300800 */
[----:B------:R-:W-:-:S05]  /*54750*/  IADD3 R0, P2, R0, UR9, RZ ;  /* 0x0000000900007c10 */ /* 0x000fca000ff5e0ff */
[----:B------:R0:W-:Y:S04]  /*54760*/  STL [R1+0x15e4], R0 ;  /* 0x0015e40001007387 */ /* 0x0001e80000100800 */
[----:B0-----:R-:W4:Y:S01]  /*54770*/  LDL.LU R0, [R1+0x15a0] ;  /* 0x0015a00001007983 */ /* 0x001f220000300800 */
[----:B------:R-:W-:Y:S01]  /*54780*/  IADD3.X R12, R12, UR7, RZ, P3, !PT ;  /* 0x000000070c0c7c10 */ /* 0x000fe20009ffe4ff */
[----:B------:R-:W-:Y:S01]  /*54790*/  IADD3 R13, P3, R13, UR9, RZ ;  /* 0x000000090d0d7c10 */ /* 0x000fe2000ff7e0ff */
[----:B------:R-:W-:-:S03]  /*547a0*/  IADD3.X R14, R14, UR7, RZ, P4, !PT ;  /* 0x000000070e0e7c10 */ /* 0x000fc6000a7fe4ff */
[----:B------:R-:W-:Y:S01]  /*547b0*/  STL [R1+0x1608], R12 ;  /* 0x0016080c01007387 */ /* 0x000fe20000100800 */
[----:B------:R-:W-:Y:S02]  /*547c0*/  STL [R1+0x15dc], R13 ;  /* 0x0015dc0d01007387 */ /* 0x000fe40000100800 */
[----:B------:R-:W-:Y:S01]  /*547d0*/  STL [R1+0x1600], R14 ;  /* 0x0016000e01007387 */ /* 0x000fe20000100800 */
[----:B--2---:R-:W-:Y:S02]  /*547e0*/  IADD3 R15, P4, R15, UR9, RZ ;  /* 0x000000090f0f7c10 */ /* 0x004fe4000ff9e0ff */
[----:B------:R-:W-:Y:S01]  /*547f0*/  IADD3.X R5, R5, UR7, RZ, P5, !PT ;  /* 0x0000000705057c10 */ /* 0x000fe2000affe4ff */
[----:B------:R-:W-:Y:S01]  /*54800*/  IADD3 R6, P5, R6, UR9, RZ ;  /* 0x0000000906067c10 */ /* 0x000fe2000ffbe0ff */
[----:B------:R-:W-:Y:S02]  /*54810*/  IADD3.X R7, R7, UR7, RZ, P6, !PT ;  /* 0x0000000707077c10 */ /* 0x000fe4000b7fe4ff */
[----:B------:R-:W-:Y:S01]  /*54820*/  IADD3.X R18, R18, UR7, RZ, P1, !PT ;  /* 0x0000000712127c10 */ /* 0x000fe20008ffe4ff */
[----:B------:R-:W-:Y:S01]  /*54830*/  STL [R1+0x15d4], R15 ;  /* 0x0015d40f01007387 */ /* 0x000fe20000100800 */
[----:B------:R-:W-:-:S02]  /*54840*/  IADD3 R17, P6, R17, UR9, RZ ;  /* 0x0000000911117c10 */ /* 0x000fc4000ffde0ff */
[----:B------:R-:W-:Y:S01]  /*54850*/  IADD3 R28, P1, R28, UR9, RZ ;  /* 0x000000091c1c7c10 */ /* 0x000fe2000ff3e0ff */
[----:B------:R-:W-:Y:S01]  /*54860*/  STL [R1+0x15f8], R5 ;  /* 0x0015f80501007387 */ /* 0x000fe20000100800 */
[----:B------:R-:W-:Y:S02]  /*54870*/  STL [R1+0x15cc], R6 ;  /* 0x0015cc0601007387 */ /* 0x000fe40000100800 */
[----:B------:R-:W-:Y:S01]  /*54880*/  STL [R1+0x15f0], R7 ;  /* 0x0015f00701007387 */ /* 0x000fe20000100800 */
[----:B------:R0:W-:Y:S01]  /*54890*/  STL [R1+0x15bc], R28 ;  /* 0x0015bc1c01007387 */ /* 0x0001e20000100800 */
[----:B------:R-:W-:Y:S01]  /*548a0*/  STL [R1+0x15c4], R17 ;  /* 0x0015c41101007387 */ /* 0x000fe20000100800 */
[----:B------:R-:W-:Y:S01]  /*548b0*/  IADD3.X R19, R19, UR7, RZ, P2, !PT ;  /* 0x0000000713137c10 */ /* 0x000fe200097fe4ff */
[----:B------:R-:W-:Y:S01]  /*548c0*/  IADD3 R20, P2, R20, UR9, RZ ;  /* 0x0000000914147c10 */ /* 0x000fe2000ff5e0ff */
[----:B------:R-:W-:Y:S01]  /*548d0*/  IADD3.X R21, R21, UR7, RZ, P3, !PT ;  /* 0x0000000715157c10 */ /* 0x000fe20009ffe4ff */
[----:B0-----:R-:W2:Y:S01]  /*548e0*/  LDL.LU R28, [R1+0x1574] ;  /* 0x00157400011c7983 */ /* 0x001ea20000300800 */
[----:B------:R-:W-:Y:S01]  /*548f0*/  STL [R1+0x15e8], R18 ;  /* 0x0015e81201007387 */ /* 0x000fe20000100800 */
[----:B---3--:R-:W-:-:S02]  /*54900*/  IADD3 R22, P3, R22, UR9, RZ ;  /* 0x0000000916167c10 */ /* 0x008fc4000ff7e0ff */
[----:B------:R-:W-:Y:S01]  /*54910*/  IADD3.X R23, R23, UR7, RZ, P4, !PT ;  /* 0x0000000717177c10 */ /* 0x000fe2000a7fe4ff */
[----:B------:R-:W-:Y:S01]  /*54920*/  STL [R1+0x15e0], R19 ;  /* 0x0015e01301007387 */ /* 0x000fe20000100800 */
[----:B------:R-:W-:Y:S02]  /*54930*/  IADD3 R24, P4, R24, UR9, RZ ;  /* 0x0000000918187c10 */ /* 0x000fe4000ff9e0ff */
[----:B------:R-:W-:Y:S01]  /*54940*/  IADD3.X R25, R25, UR7, RZ, P5, !PT ;  /* 0x0000000719197c10 */ /* 0x000fe2000affe4ff */
[----:B------:R-:W-:Y:S01]  /*54950*/  STL [R1+0x15b4], R20 ;  /* 0x0015b41401007387 */ /* 0x000fe20000100800 */
[----:B------:R-:W-:Y:S01]  /*54960*/  IADD3 R29, P5, R29, UR9, RZ ;  /* 0x000000091d1d7c10 */ /* 0x000fe2000ffbe0ff */
[----:B------:R-:W-:Y:S01]  /*54970*/  STL [R1+0x15d8], R21 ;  /* 0x0015d81501007387 */ /* 0x000fe20000100800 */
[----:B------:R-:W-:Y:S02]  /*54980*/  STL [R1+0x15ac], R22 ;  /* 0x0015ac1601007387 */ /* 0x000fe40000100800 */
[----:B------:R-:W-:Y:S01]  /*54990*/  STL [R1+0x15d0], R23 ;  /* 0x0015d01701007387 */ /* 0x000fe20000100800 */
[----:B------:R-:W-:Y:S01]  /*549a0*/  IADD3.X R2, R2, UR7, RZ, P6, !PT ;  /* 0x0000000702027c10 */ /* 0x000fe2000b7fe4ff */
[----:B------:R-:W-:Y:S01]  /*549b0*/  STL [R1+0x15a4], R24 ;  /* 0x0015a41801007387 */ /* 0x000fe20000100800 */
[----:B------:R0:W-:Y:S02]  /*549c0*/  STL [R1+0x159c], R29 ;  /* 0x00159c1d01007387 */ /* 0x0001e40000100800 */
[----:B------:R-:W-:Y:S01]  /*549d0*/  STL [R1+0x15c8], R25 ;  /* 0x0015c81901007387 */ /* 0x000fe20000100800 */
[----:B------:R-:W-:-:S02]  /*549e0*/  IADD3 R26, P6, R26, UR9, RZ ;  /* 0x000000091a1a7c10 */ /* 0x000fc4000ffde0ff */
[----:B------:R-:W-:Y:S01]  /*549f0*/  IADD3.X R27, R27, UR7, RZ, P1, !PT ;  /* 0x000000071b1b7c10 */ /* 0x000fe20008ffe4ff */
[----:B0-----:R-:W3:Y:S01]  /*54a00*/  LDL.LU R29, [R1+0x1598] ;  /* 0x00159800011d7983 */ /* 0x001ee20000300800 */
[----:B------:R0:W-:Y:S01]  /*54a10*/  STL [R1+0x15c0], R2 ;  /* 0x0015c00201007387 */ /* 0x0001e20000100800 */
[----:B----4-:R-:W-:Y:S02]  /*54a20*/  IADD3 R11, P1, R11, UR9, RZ ;  /* 0x000000090b0b7c10 */ /* 0x010fe4000ff3e0ff */
[----:B0-----:R-:W4:Y:S01]  /*54a30*/  LDL.LU R2, [R1+0x156c] ;  /* 0x00156c0001027983 */ /* 0x001f220000300800 */
[----:B------:R-:W-:Y:S01]  /*54a40*/  IADD3.X R10, R10, UR7, RZ, P2, !PT ;  /* 0x000000070a0a7c10 */ /* 0x000fe200097fe4ff */
[----:B------:R-:W-:Y:S02]  /*54a50*/  STL [R1+0x1594], R26 ;  /* 0x0015941a01007387 */ /* 0x000fe40000100800 */
[----:B------:R-:W-:Y:S01]  /*54a60*/  STL [R1+0x15b8], R27 ;  /* 0x0015b81b01007387 */ /* 0x000fe20000100800 */
[----:B------:R-:W-:-:S02]  /*54a70*/  IADD3 R3, P2, R3, UR9, RZ ;  /* 0x0000000903037c10 */ /* 0x000fc4000ff5e0ff */
[----:B------:R-:W-:Y:S01]  /*54a80*/  IADD3.X R9, R9, UR7, RZ, P3, !PT ;  /* 0x0000000709097c10 */ /* 0x000fe20009ffe4ff */
[----:B------:R-:W-:Y:S02]  /*54a90*/  IADD3 R8, P3, R8, UR9, RZ ;  /* 0x0000000908087c10 */ /* 0x000fe4000ff7e0ff */
[----:B------:R0:W-:Y:S01]  /*54aa0*/  STL [R1+0x1584], R3 ;  /* 0x0015840301007387 */ /* 0x0001e20000100800 */
[----:B------:R-:W-:Y:S03]  /*54ab0*/  STL [R1+0x158c], R11 ;  /* 0x00158c0b01007387 */ /* 0x000fe60000100800 */
[----:B0-----:R-:W4:Y:S01]  /*54ac0*/  LDL.LU R3, [R1+0x1590] ;  /* 0x0015900001037983 */ /* 0x001f220000300800 */
[----:B------:R-:W-:Y:S02]  /*54ad0*/  STL [R1+0x15b0], R10 ;  /* 0x0015b00a01007387 */ /* 0x000fe40000100800 */
[----:B------:R-:W4:Y:S02]  /*54ae0*/  LDL.LU R12, [R1+0x1564] ;  /* 0x00156400010c7983 */ /* 0x000f240000300800 */
[----:B------:R-:W-:Y:S01]  /*54af0*/  STL [R1+0x15a8], R9 ;  /* 0x0015a80901007387 */ /* 0x000fe20000100800 */
[----:B------:R-:W4:Y:S01]  /*54b00*/  LDL.LU R13, [R1+0x1588] ;  /* 0x00158800010d7983 */ /* 0x000f220000300800 */
[----:B------:R-:W-:Y:S01]  /*54b10*/  IADD3.X R0, R0, UR7, RZ, P4, !PT ;  /* 0x0000000700007c10 */ /* 0x000fe2000a7fe4ff */
[----:B------:R-:W-:Y:S02]  /*54b20*/  STL [R1+0x157c], R8 ;  /* 0x00157c0801007387 */ /* 0x000fe40000100800 */
[----:B------:R-:W4:Y:S02]  /*54b30*/  LDL.LU R14, [R1+0x155c] ;  /* 0x00155c00010e7983 */ /* 0x000f240000300800 */
[----:B------:R0:W-:Y:S02]  /*54b40*/  STL [R1+0x15a0], R0 ;  /* 0x0015a00001007387 */ /* 0x0001e40000100800 */
[----:B------:R-:W4:Y:S02]  /*54b50*/  LDL.LU R15, [R1+0x1580] ;  /* 0x00158000010f7983 */ /* 0x000f240000300800 */
[----:B------:R-:W4:Y:S01]  /*54b60*/  LDL.LU R5, [R1+0x1554] ;  /* 0x0015540001057983 */ /* 0x000f220000300800 */
[----:B------:R-:W4:Y:S01]  /*54b70*/  LDL.LU R6, [R1+0x1578] ;  /* 0x0015780001067983 */ /* 0x000f220000300800 */
[----:B------:R-:W4:Y:S02]  /*54b80*/  LDL.LU R7, [R1+0x154c] ;  /* 0x00154c0001077983 */ /* 0x000f240000300800 */
[----:B------:R-:W4:Y:S02]  /*54b90*/  LDL.LU R17, [R1+0x1570] ;  /* 0x0015700001117983 */ /* 0x000f240000300800 */
[----:B------:R-:W4:Y:S01]  /*54ba0*/  LDL.LU R18, [R1+0x1544] ;  /* 0x0015440001127983 */ /* 0x000f220000300800 */
        /* <DEDUP_REMOVED lines=21> */
[----:B------:R-:W4:Y:S02]  /*54d00*/  LDL.LU R9, [R1+0x1504] ;  /* 0x0015040001097983 */ /* 0x000f240000300800 */
[----:B------:R-:W4:Y:S01]  /*54d10*/  LDL.LU R29, [R1+0x1528] ;  /* 0x00152800011d7983 */ /* 0x000f220000300800 */
[----:B------:R-:W-:Y:S02]  /*54d20*/  IADD3.X R3, R3, UR7, RZ, P6, !PT ;  /* 0x0000000703037c10 */ /* 0x000fe4000b7fe4ff */
[----:B------:R-:W-:-:S03]  /*54d30*/  IADD3 R12, P6, R12, UR9, RZ ;  /* 0x000000090c0c7c10 */ /* 0x000fc6000ffde0ff */
[----:B------:R0:W-:Y:S01]  /*54d40*/  STL [R1+0x1590], R3 ;  /* 0x0015900301007387 */ /* 0x0001e20000100800 */
[----:B------:R-:W-:Y:S02]  /*54d50*/  IADD3.X R13, R13, UR7, RZ, P1, !PT ;  /* 0x000000070d0d7c10 */ /* 0x000fe40008ffe4ff */
[----:B------:R-:W-:Y:S02]  /*54d60*/  IADD3 R14, P1, R14, UR9, RZ ;  /* 0x000000090e0e7c10 */ /* 0x000fe4000ff3e0ff */
[----:B------:R-:W-:Y:S01]  /*54d70*/  IADD3.X R15, R15, UR7, RZ, P2, !PT ;  /* 0x000000070f0f7c10 */ /* 0x000fe200097fe4ff */
[----:B0-----:R-:W4:Y:S01]  /*54d80*/  LDL.LU R3, [R1+0x14fc] ;  /* 0x0014fc0001037983 */ /* 0x001f220000300800 */
[----:B------:R-:W-:Y:S01]  /*54d90*/  IADD3 R5, P2, R5, UR9, RZ ;  /* 0x0000000905057c10 */ /* 0x000fe2000ff5e0ff */
        /* <DEDUP_REMOVED lines=8> */
[----:B------:R-:W-:Y:S02]  /*54e20*/  STL [R1+0x1554], R5 ;  /* 0x0015540501007387 */ /* 0x000fe40000100800 */
[----:B------:R-:W-:Y:S01]  /*54e30*/  STL [R1+0x1578], R6 ;  /* 0x0015780601007387 */ /* 0x000fe20000100800 */
[----:B------:R-:W-:Y:S01]  /*54e40*/  STL [R1+0x154c], R7 ;  /* 0x00154c0701007387 */ /* 0x000fe20000100800 */
[----:B------:R0:W-:Y:S02]  /*54e50*/  STL [R1+0x1568], R0 ;  /* 0x0015680001007387 */ /* 0x0001e40000100800 */
[----:B------:R-:W-:Y:S01]  /*54e60*/  STL [R1+0x1570], R17 ;  /* 0x0015701101007387 */ /* 0x000fe20000100800 */
        /* <DEDUP_REMOVED lines=26> */
[----:B------:R-:W-:Y:S02]  /*55010*/  STL [R1+0x1540], R26 ;  /* 0x0015401a01007387 */ /* 0x000fe40000100800 */
[----:B------:R-:W-:Y:S01]  /*55020*/  STL [R1+0x1514], R27 ;  /* 0x0015141b01007387 */ /* 0x000fe20000100800 */
[----:B----4-:R-:W-:Y:S02]  /*55030*/  IADD3 R10, P5, R10, UR9, RZ ;  /* 0x000000090a0a7c10 */ /* 0x010fe4000ffbe0ff */
[----:B------:R-:W-:Y:S01]  /*55040*/  IADD3.X R2, R2, UR7, RZ, P6, !PT ;  /* 0x0000000702027c10 */ /* 0x000fe2000b7fe4ff */
[----:B------:R-:W-:Y:S01]  /*55050*/  IADD3 R9, P6, R9, UR9, RZ ;  /* 0x0000000909097c10 */ /* 0x000fe2000ffde0ff */
[----:B------:R-:W-:-:S03]  /*55060*/  IADD3.X R29, R29, UR7, RZ, P1, !PT ;  /* 0x000000071d1d7c10 */ /* 0x000fc60008ffe4ff */
[----:B------:R0:W-:Y:S01]  /*55070*/  STL [R1+0x1530], R2 ;  /* 0x0015300201007387 */ /* 0x0001e20000100800 */
[----:B------:R-:W-:Y:S03]  /*55080*/  STL [R1+0x1538], R11 ;  /* 0x0015380b01007387 */ /* 0x000fe60000100800 */
[----:B0-----:R-:W4:Y:S01]  /*55090*/  LDL.LU R2, [R1+0x14ec] ;  /* 0x0014ec0001027983 */ /* 0x001f220000300800 */
[----:B------:R-:W-:Y:S02]  /*550a0*/  STL [R1+0x150c], R10 ;  /* 0x00150c0a01007387 */ /* 0x000fe40000100800 */
[----:B------:R-:W4:Y:S02]  /*550b0*/  LDL.LU R12, [R1+0x1510] ;  /* 0x00151000010c7983 */ /* 0x000f240000300800 */
[----:B------:R-:W-:Y:S01]  /*550c0*/  STL [R1+0x1504], R9 ;  /* 0x0015040901007387 */ /* 0x000fe20000100800 */
[----:B------:R-:W4:Y:S01]  /*550d0*/  LDL.LU R13, [R1+0x14e4] ;  /* 0x0014e400010d7983 */ /* 0x000f220000300800 */
[----:B------:R-:W-:Y:S02]  /*550e0*/  STL [R1+0x1528], R29 ;  /* 0x0015281d01007387 */ /* 0x000fe40000100800 */
[----:B------:R-:W4:Y:S01]  /*550f0*/  LDL.LU R14, [R1+0x1508] ;  /* 0x00150800010e7983 */ /* 0x000f220000300800 */
[----:B------:R-:W-:-:S05]  /*55100*/  IADD3 R3, P1, R3, UR9, RZ ;  /* 0x0000000903037c10 */ /* 0x000fca000ff3e0ff */
        /* <DEDUP_REMOVED lines=34> */
[----:B------:R-:W-:Y:S01]  /*55330*/  IADD3.X R14, R14, UR7, RZ, P5, !PT ;  /* 0x000000070e0e7c10 */ /* 0x000fe2000affe4ff */
[----:B0-----:R-:W4:Y:S01]  /*55340*/  LDL.LU R2, [R1+0x14a8] ;  /* 0x0014a80001027983 */ /* 0x001f220000300800 */
[----:B------:R-:W-:Y:S02]  /*55350*/  IADD3 R15, P5, R15, UR9, RZ ;  /* 0x000000090f0f7c10 */ /* 0x000fe4000ffbe0ff */
[----:B------:R-:W-:Y:S01]  /*55360*/  IADD3.X R5, R5, UR7, RZ, P6, !PT ;  /* 0x0000000705057c10 */ /* 0x000fe2000b7fe4ff */
[----:B------:R-:W-:Y:S01]  /*55370*/  STL [R1+0x1510], R12 ;  /* 0x0015100c01007387 */ /* 0x000fe20000100800 */
[----:B------:R-:W-:Y:S01]  /*55380*/  IADD3 R6, P6, R6, UR9, RZ ;  /* 0x0000000906067c10 */ /* 0x000fe2000ffde0ff */
[----:B------:R-:W-:Y:S01]  /*55390*/  STL [R1+0x14e4], R13 ;  /* 0x0014e40d01007387 */ /* 0x000fe20000100800 */
[----:B------:R-:W-:-:S02]  /*553a0*/  IADD3.X R7, R7, UR7, RZ, P1, !PT ;  /* 0x0000000707077c10 */ /* 0x000fc40008ffe4ff */
[----:B------:R-:W-:Y:S01]  /*553b0*/  IADD3.X R18, R18, UR7, RZ, P2, !PT ;  /* 0x0000000712127c10 */ /* 0x000fe200097fe4ff */
[----:B------:R-:W-:Y:S01]  /*553c0*/  STL [R1+0x1508], R14 ;  /* 0x0015080e01007387 */ /* 0x000fe20000100800 */
[----:B------:R-:W-:Y:S01]  /*553d0*/  STL [R1+0x14dc], R15 ;  /* 0x0014dc0f01007387 */ /* 0x000fe20000100800 */
[----:B------:R-:W-:Y:S02]  /*553e0*/  IADD3 R3, P2, R3, UR9, RZ ;  /* 0x0000000903037c10 */ /* 0x000fe4000ff5e0ff */
        /* <DEDUP_REMOVED lines=9> */
[----:B0-----:R-:W4:Y:S01]  /*55480*/  LDL.LU R3, [R1+0x147c] ;  /* 0x00147c0001037983 */ /* 0x001f220000300800 */
[----:B------:R-:W-:Y:S01]  /*55490*/  IADD3 R22, P4, R22, UR9, RZ ;  /* 0x0000000916167c10 */ /* 0x000fe2000ff9e0ff */
[----:B------:R-:W-:Y:S01]  /*554a0*/  STL [R1+0x14f0], R18 ;  /* 0x0014f01201007387 */ /* 0x000fe20000100800 */
[----:B------:R-:W-:Y:S01]  /*554b0*/  IADD3.X R23, R23, UR7, RZ, P5, !PT ;  /* 0x0000000717177c10 */ /* 0x000fe2000affe4ff */
[----:B------:R-:W-:Y:S01]  /*554c0*/  STL [R1+0x14e8], R19 ;  /* 0x0014e81301007387 */ /* 0x000fe20000100800 */
[----:B------:R-:W-:-:S02]  /*554d0*/  IADD3 R24, P5, R24, UR9, RZ ;  /* 0x0000000918187c10 */ /* 0x000fc4000ffbe0ff */
        /* <DEDUP_REMOVED lines=68> */
[----:B------:R-:W-:Y:S01]  /*55920*/  STL [R1+0x146c], R12 ;  /* 0x00146c0c01007387 */ /* 0x000fe20000100800 */
[----:B----4-:R-:W-:Y:S01]  /*55930*/  IADD3.X R15, R15, UR7, RZ, P3, !PT ;  /* 0x000000070f0f7c10 */ /* 0x010fe20009ffe4ff */
[----:B------:R-:W-:Y:S01]  /*55940*/  IADD3 R5, P3, R5, UR9, RZ ;  /* 0x0000000905057c10 */ /* 0x000fe2000ff7e0ff */
[----:B------:R-:W-:Y:S01]  /*55950*/  IADD3.X R6, R6, UR7, RZ, P4, !PT ;  /* 0x0000000706067c10 */ /* 0x000fe2000a7fe4ff */
[----:B------:R-:W-:Y:S01]  /*55960*/  STL [R1+0x1490], R13 ;  /* 0x0014900d01007387 */ /* 0x000fe20000100800 */
[----:B------:R-:W-:Y:S01]  /*55970*/  IADD3 R7, P4, R7, UR9, RZ ;  /* 0x0000000907077c10 */ /* 0x000fe2000ff9e0ff */
[----:B------:R-:W-:Y:S02]  /*55980*/  STL [R1+0x1464], R14 ;  /* 0x0014640e01007387 */ /* 0x000fe40000100800 */
        /* <DEDUP_REMOVED lines=13> */
[----:B------:R-:W-:Y:S01]  /*55a60*/  STL [R1+0x144c], R18 ;  /* 0x00144c1201007387 */ /* 0x000fe20000100800 */
[----:B------:R-:W-:Y:S01]  /*55a70*/  IADD3.X R22, R22, UR7, RZ, P2, !PT ;  /* 0x0000000716167c10 */ /* 0x000fe200097fe4ff */
        /* <DEDUP_REMOVED lines=91> */
[----:B------:R-:W-:Y:S02]  /*56030*/  STL [R1+0x13f8], R18 ;  /* 0x0013f81201007387 */ /* 0x000fe40000100800 */
[----:B------:R-:W-:Y:S01]  /*56040*/  STL [R1+0x13f0], R19 ;  /* 0x0013f01301007387 */ /* 0x000fe20000100800 */
[----:B---3--:R-:W-:-:S02]  /*56050*/  IADD3 R22, P5, R22, UR9, RZ ;  /* 0x0000000916167c10 */ /* 0x008fc4000ffbe0ff */
[----:B------:R-:W-:Y:S01]  /*56060*/  IADD3.X R23, R23, UR7, RZ, P6, !PT ;  /* 0x0000000717177c10 */ /* 0x000fe2000b7fe4ff */
[----:B------:R-:W-:Y:S01]  /*56070*/  IADD3 R24, P6, R24, UR9, RZ ;  /* 0x0000000918187c10 */ /* 0x000fe2000ffde0ff */
        /* <DEDUP_REMOVED lines=11> */
[----:B------:R-:W-:Y:S01]  /*56130*/  IADD3.X R27, R27, UR7, RZ, P3, !PT ;  /* 0x000000071b1b7c10 */ /* 0x000fe20009ffe4ff */
[----:B0-----:R-:W3:Y:S01]  /*56140*/  LDL.LU R29, [R1+0x13a8] ;  /* 0x0013a800011d7983 */ /* 0x001ee20000300800 */
[----:B------:R0:W-:Y:S01]  /*56150*/  STL [R1+0x13d0], R2 ;  /* 0x0013d00201007387 */ /* 0x0001e20000100800 */
[----:B----4-:R-:W-:Y:S02]  /*56160*/  IADD3 R11, P3, R11, UR9, RZ ;  /* 0x000000090b0b7c10 */ /* 0x010fe4000ff7e0ff */
[----:B0-----:R-:W4:Y:S01]  /*56170*/  LDL.LU R2, [R1+0x137c] ;  /* 0x00137c0001027983 */ /* 0x001f220000300800 */
[----:B------:R-:W-:-:S03]  /*56180*/  IADD3.X R10, R10, UR7, RZ, P4, !PT ;  /* 0x000000070a0a7c10 */ /* 0x000fc6000a7fe4ff */
[----:B------:R-:W-:Y:S01]  /*56190*/  STL [R1+0x13a4], R26 ;  /* 0x0013a41a01007387 */ /* 0x000fe20000100800 */
[----:B------:R-:W-:Y:S01]  /*561a0*/  STL [R1+0x13c8], R27 ;  /* 0x0013c81b01007387 */ /* 0x000fe20000100800 */
[----:B------:R-:W-:Y:S02]  /*561b0*/  IADD3 R3, P4, R3, UR9, RZ ;  /* 0x0000000903037c10 */ /* 0x000fe4000ff9e0ff */
        /* <DEDUP_REMOVED lines=11> */
[----:B------:R-:W-:-:S05]  /*56270*/  IADD3.X R0, R0, UR7, RZ, P6, !PT ;  /* 0x0000000700007c10 */ /* 0x000fca000b7fe4ff */
        /* <DEDUP_REMOVED lines=33> */
[----:B------:R-:W-:Y:S01]  /*56490*/  IADD3.X R13, R13, UR7, RZ, P3, !PT ;  /* 0x000000070d0d7c10 */ /* 0x000fe20009ffe4ff */
[----:B------:R-:W-:Y:S02]  /*564a0*/  IADD3 R14, P3, R14, UR9, RZ ;  /* 0x000000090e0e7c10 */ /* 0x000fe4000ff7e0ff */
[----:B0-----:R-:W4:Y:S01]  /*564b0*/  LDL.LU R3, [R1+0x130c] ;  /* 0x00130c0001037983 */ /* 0x001f220000300800 */
[----:B------:R-:W-:Y:S01]  /*564c0*/  IADD3.X R15, R15, UR7, RZ, P4, !PT ;  /* 0x000000070f0f7c10 */ /* 0x000fe2000a7fe4ff */
        /* <DEDUP_REMOVED lines=12> */
[----:B------:R0:W-:Y:S01]  /*56590*/  STL [R1+0x1378], R0 ;  /* 0x0013780001007387 */ /* 0x0001e20000100800 */
[----:B------:R-:W-:Y:S03]  /*565a0*/  STL [R1+0x1380], R17 ;  /* 0x0013801101007387 */ /* 0x000fe60000100800 */
        /* <DEDUP_REMOVED lines=78> */
[----:B------:R-:W-:Y:S01]  /*56a90*/  STL [R1+0x1320], R12 ;  /* 0x0013200c01007387 */ /* 0x000fe20000100800 */
[----:B------:R-:W-:Y:S02]  /*56aa0*/  IADD3 R15, P1, R15, UR9, RZ ;  /* 0x000000090f0f7c10 */ /* 0x000fe4000ff3e0ff */
[----:B------:R-:W-:Y:S01]  /*56ab0*/  IADD3.X R5, R5, UR7, RZ, P2, !PT ;  /* 0x0000000705057c10 */ /* 0x000fe200097fe4ff */
        /* <DEDUP_REMOVED lines=9> */
[----:B------:R-:W-:Y:S01]  /*56b50*/  STL [R1+0x12e4], R6 ;  /* 0x0012e40601007387 */ /* 0x000fe20000100800 */
[----:B------:R-:W-:Y:S02]  /*56b60*/  STL [R1+0x1308], R7 ;  /* 0x0013080701007387 */ /* 0x000fe40000100800 */
[----:B------:R0:W-:Y:S02]  /*56b70*/  STL [R1+0x12d4], R3 ;  /* 0x0012d40301007387 */ /* 0x0001e40000100800 */
[----:B------:R-:W-:Y:S01]  /*56b80*/  STL [R1+0x12dc], R17 ;  /* 0x0012dc1101007387 */ /* 0x000fe20000100800 */
[----:B------:R-:W-:Y:S01]  /*56b90*/  IADD3.X R19, R19, UR7, RZ, P5, !PT ;  /* 0x0000000713137c10 */ /* 0x000fe2000affe4ff */
[----:B------:R-:W-:Y:S01]  /*56ba0*/  IADD3 R20, P5, R20, UR9, RZ ;  /* 0x0000000914147c10 */ /* 0x000fe2000ffbe0ff */
[----:B------:R-:W-:Y:S01]  /*56bb0*/  IADD3.X R21, R21, UR7, RZ, P6, !PT ;  /* 0x0000000715157c10 */ /* 0x000fe2000b7fe4ff */
[----:B0-----:R-:W4:Y:S01]  /*56bc0*/  LDL.LU R3, [R1+0x128c] ;  /* 0x00128c0001037983 */ /* 0x001f220000300800 */
[----:B------:R-:W-:Y:S01]  /*56bd0*/  STL [R1+0x1300], R18 ;  /* 0x0013001201007387 */ /* 0x000fe20000100800 */
[----:B------:R-:W-:-:S02]  /*56be0*/  IADD3 R22, P6, R22, UR9, RZ ;  /* 0x0000000916167c10 */ /* 0x000fc4000ffde0ff */
        /* <DEDUP_REMOVED lines=71> */
[----:B------:R-:W-:Y:S02]  /*57060*/  STL [R1+0x127c], R12 ;  /* 0x00127c0c01007387 */ /* 0x000fe40000100800 */
[----:B------:R-:W-:Y:S01]  /*57070*/  STL [R1+0x12a0], R13 ;  /* 0x0012a00d01007387 */ /* 0x000fe20000100800 */
[----:B----4-:R-:W-:Y:S01]  /*57080*/  IADD3.X R15, R15, UR7, RZ, P5, !PT ;  /* 0x000000070f0f7c10 */ /* 0x010fe2000affe4ff */
[----:B------:R-:W-:Y:S01]  /*57090*/  IADD3 R5, P5, R5, UR9, RZ ;  /* 0x0000000905057c10 */ /* 0x000fe2000ffbe0ff */
[----:B------:R-:W-:Y:S01]  /*570a0*/  IADD3.X R6, R6, UR7, RZ, P6, !PT ;  /* 0x0000000706067c10 */ /* 0x000fe2000b7fe4ff */
[----:B------:R-:W-:Y:S01]  /*570b0*/  IADD3 R7, P6, R7, UR9, RZ ;  /* 0x0000000907077c10 */ /* 0x000fe2000ffde0ff */
[----:B------:R-:W-:Y:S01]  /*570c0*/  STL [R1+0x1274], R14 ;  /* 0x0012740e01007387 */ /* 0x000fe20000100800 */
[----:B------:R-:W-:Y:S01]  /*570d0*/  STL [R1+0x1298], R15 ;  /* 0x0012980f01007387 */ /* 0x000fe20000100800 */
[----:B------:R-:W-:Y:S01]  /*570e0*/  IADD3.X R17, R17, UR7, RZ, P1, !PT ;  /* 0x0000000711117c10 */ /* 0x000fe20008ffe4ff */
[----:B------:R-:W-:Y:S01]  /*570f0*/  STL [R1+0x126c], R5 ;  /* 0x00126c0501007387 */ /* 0x000fe20000100800 */
[----:B------:R-:W-:Y:S01]  /*57100*/  IADD3.X R2, R2, UR7, RZ, P2, !PT ;  /* 0x0000000702027c10 */ /* 0x000fe200097fe4ff */
[----:B------:R-:W-:Y:S01]  /*57110*/  STL [R1+0x1290], R6 ;  /* 0x0012900601007387 */ /* 0x000fe20000100800 */
[----:B------:R-:W-:Y:S01]  /*57120*/  STL [R1+0x1264], R7 ;  /* 0x0012640701007387 */ /* 0x000fe20000100800 */
[----:B------:R-:W-:-:S02]  /*57130*/  IADD3 R18, P1, R18, UR9, RZ ;  /* 0x0000000912127c10 */ /* 0x000fc4000ff3e0ff */
        /* <DEDUP_REMOVED lines=172> */
[----:B------:R-:W-:Y:S01]  /*57c00*/  STL [R1+0x1184], R12 ;  /* 0x0011840c01007387 */ /* 0x000fe20000100800 */
[----:B------:R-:W-:Y:S01]  /*57c10*/  IADD3.X R15, R15, UR7, RZ, P6, !PT ;  /* 0x000000070f0f7c10 */ /* 0x000fe2000b7fe4ff */
        /* <DEDUP_REMOVED lines=298> */
[----:B------:R-:W-:Y:S02]  /*58ec0*/  STL [R1+0x1010], R19 ;  /* 0x0010101301007387 */ /* 0x000fe40000100800 */
[----:B------:R-:W-:Y:S01]  /*58ed0*/  STL [R1+0xfe4], R20 ;  /* 0x000fe41401007387 */ /* 0x000fe20000100800 */
[----:B---3--:R-:W-:-:S02]  /*58ee0*/  IADD3 R22, P3, R22, UR9, RZ ;  /* 0x0000000916167c10 */ /* 0x008fc4000ff7e0ff */
[----:B------:R-:W-:Y:S01]  /*58ef0*/  IADD3.X R23, R23, UR7, RZ, P4, !PT ;  /* 0x0000000717177c10 */ /* 0x000fe2000a7fe4ff */
[----:B------:R-:W-:Y:S01]  /*58f00*/  IADD3 R24, P4, R24, UR9, RZ ;  /* 0x0000000918187c10 */ /* 0x000fe2000ff9e0ff */
[----:B------:R-:W-:Y:S01]  /*58f10*/  IADD3.X R25, R25, UR7, RZ, P5, !PT ;  /* 0x0000000719197c10 */ /* 0x000fe2000affe4ff */
[----:B------:R-:W-:Y:S01]  /*58f20*/  IADD3 R29, P5, R29, UR9, RZ ;  /* 0x000000091d1d7c10 */ /* 0x000fe2000ffbe0ff */
[----:B------:R-:W-:Y:S01]  /*58f30*/  STL [R1+0x1008], R21 ;  /* 0x0010081501007387 */ /* 0x000fe20000100800 */
[----:B------:R-:W-:Y:S02]  /*58f40*/  STL [R1+0xfdc], R22 ;  /* 0x000fdc1601007387 */ /* 0x000fe40000100800 */
[----:B------:R-:W-:Y:S02]  /*58f50*/  STL [R1+0x1000], R23 ;  /* 0x0010001701007387 */ /* 0x000fe40000100800 */
[----:B------:R-:W-:Y:S01]  /*58f60*/  STL [R1+0xfd4], R24 ;  /* 0x000fd41801007387 */ /* 0x000fe20000100800 */
[----:B------:R-:W-:Y:S01]  /*58f70*/  IADD3.X R2, R2, UR7, RZ, P6, !PT ;  /* 0x0000000702027c10 */ /* 0x000fe2000b7fe4ff */
        /* <DEDUP_REMOVED lines=380> */
[----:B------:R-:W-:Y:S01]  /*5a740*/  STL [R1+0xdd4], R26 ;  /* 0x000dd41a01007387 */ /* 0x000fe20000100800 */
[----:B------:R-:W-:Y:S02]  /*5a750*/  IADD3.X R10, R10, UR7, RZ, P4, !PT ;  /* 0x000000070a0a7c10 */ /* 0x000fe4000a7fe4ff */
        /* <DEDUP_REMOVED lines=143> */
[----:B------:R-:W-:Y:S02]  /*5b050*/  STL [R1+0xd50], R12 ;  /* 0x000d500c01007387 */ /* 0x000fe40000100800 */
[----:B------:R-:W-:Y:S01]  /*5b060*/  STL [R1+0xd24], R13 ;  /* 0x000d240d01007387 */ /* 0x000fe20000100800 */
[----:B------:R-:W-:Y:S02]  /*5b070*/  IADD3 R15, P1, R15, UR9, RZ ;  /* 0x000000090f0f7c10 */ /* 0x000fe4000ff3e0ff */
[----:B------:R-:W-:Y:S01]  /*5b080*/  IADD3.X R5, R5, UR7, RZ, P2, !PT ;  /* 0x0000000705057c10 */ /* 0x000fe200097fe4ff */
[----:B------:R-:W-:Y:S01]  /*5b090*/  IADD3 R6, P2, R6, UR9, RZ ;  /* 0x0000000906067c10 */ /* 0x000fe2000ff5e0ff */
[----:B------:R-:W-:Y:S01]  /*5b0a0*/  IADD3.X R7, R7, UR7, RZ, P3, !PT ;  /* 0x0000000707077c10 */ /* 0x000fe20009ffe4ff */
[----:B------:R-:W-:Y:S01]  /*5b0b0*/  STL [R1+0xd48], R14 ;  /* 0x000d480e01007387 */ /* 0x000fe20000100800 */
        /* <DEDUP_REMOVED lines=81> */
[----:B---3--:R-:W-:-:S02]  /*5b5d0*/  IADD3 R12, P3, R12, UR9, RZ ;  /* 0x000000090c0c7c10 */ /* 0x008fc4000ff7e0ff */
[----:B------:R-:W-:Y:S01]  /*5b5e0*/  IADD3.X R13, R13, UR7, RZ, P4, !PT ;  /* 0x000000070d0d7c10 */ /* 0x000fe2000a7fe4ff */
[----:B------:R0:W-:Y:S01]  /*5b5f0*/  STL [R1+0xcd8], R28 ;  /* 0x000cd81c01007387 */ /* 0x0001e20000100800 */
[----:B------:R-:W-:-:S03]  /*5b600*/  IADD3 R14, P4, R14, UR9, RZ ;  /* 0x000000090e0e7c10 */ /* 0x000fc6000ff9e0ff */
        /* <DEDUP_REMOVED lines=21> */
[----:B------:R-:W-:Y:S02]  /*5b760*/  STL [R1+0xc8c], R18 ;  /* 0x000c8c1201007387 */ /* 0x000fe40000100800 */
[----:B------:R-:W-:Y:S01]  /*5b770*/  STL [R1+0xc84], R19 ;  /* 0x000c841301007387 */ /* 0x000fe20000100800 */
[----:B------:R-:W-:Y:S01]  /*5b780*/  IADD3.X R22, R22, UR7, RZ, P4, !PT ;  /* 0x0000000716167c10 */ /* 0x000fe2000a7fe4ff */
[----:B------:R-:W-:Y:S01]  /*5b790*/  IADD3 R23, P4, R23, UR9, RZ ;  /* 0x0000000917177c10 */ /* 0x000fe2000ff9e0ff */
[----:B------:R-:W-:Y:S01]  /*5b7a0*/  IADD3.X R24, R24, UR7, RZ, P5, !PT ;  /* 0x0000000718187c10 */ /* 0x000fe2000affe4ff */
[----:B------:R-:W-:Y:S01]  /*5b7b0*/  STL [R1+0xca8], R20 ;  /* 0x000ca81401007387 */ /* 0x000fe20000100800 */
[----:B------:R-:W-:Y:S01]  /*5b7c0*/  IADD3.X R8, R8, UR7, RZ, P6, !PT ;  /* 0x0000000708087c10 */ /* 0x000fe2000b7fe4ff */
[----:B------:R-:W-:Y:S01]  /*5b7d0*/  STL [R1+0xc7c], R21 ;  /* 0x000c7c1501007387 */ /* 0x000fe20000100800 */
[----:B------:R-:W-:Y:S01]  /*5b7e0*/  IADD3 R25, P5, R25, UR9, RZ ;  /* 0x0000000919197c10 */ /* 0x000fe2000ffbe0ff */
[----:B------:R-:W-:Y:S01]  /*5b7f0*/  STL [R1+0xca0], R22 ;  /* 0x000ca01601007387 */ /* 0x000fe20000100800 */
[----:B------:R-:W-:Y:S01]  /*5b800*/  STL [R1+0xc74], R23 ;  /* 0x000c741701007387 */ /* 0x000fe20000100800 */
[----:B------:R-:W-:Y:S01]  /*5b810*/  IADD3 R3, P6, R3, UR9, RZ ;  /* 0x0000000903037c10 */ /* 0x000fe2000ffde0ff */
[----:B------:R-:W-:Y:S01]  /*5b820*/  STL [R1+0xc98], R24 ;  /* 0x000c981801007387 */ /* 0x000fe20000100800 */
[----:B------:R0:W-:Y:S01]  /*5b830*/  STL [R1+0xc90], R8 ;  /* 0x000c900801007387 */ /* 0x0001e20000100800 */
        /* <DEDUP_REMOVED lines=73> */
[----:B------:R-:W-:Y:S01]  /*5bcd0*/  IADD3.X R19, R19, UR7, RZ, P6, !PT ;  /* 0x0000000713137c10 */ /* 0x000fe2000b7fe4ff */
[----:B------:R0:W-:Y:S01]  /*5bce0*/  STL [R1+0xc0c], R28 ;  /* 0x000c0c1c01007387 */ /* 0x0001e20000100800 */
[----:B------:R-:W-:Y:S01]  /*5bcf0*/  IADD3 R20, P6, R20, UR9, RZ ;  /* 0x0000000914147c10 */ /* 0x000fe2000ffde0ff */
[----:B------:R-:W-:Y:S01]  /*5bd00*/  STL [R1+0xc14], R17 ;  /* 0x000c141101007387 */ /* 0x000fe20000100800 */
        /* <DEDUP_REMOVED lines=163> */
[----:B------:R-:W-:-:S02]  /*5c740*/  IADD3.X R12, R12, UR7, RZ, P2, !PT ;  /* 0x000000070c0c7c10 */ /* 0x000fc400097fe4ff */
[----:B------:R-:W-:Y:S01]  /*5c750*/  IADD3 R13, P2, R13, UR9, RZ ;  /* 0x000000090d0d7c10 */ /* 0x000fe2000ff5e0ff */
[----:B------:R0:W-:Y:S01]  /*5c760*/  STL [R1+0xb3c], R2 ;  /* 0x000b3c0201007387 */ /* 0x0001e20000100800 */
[----:B------:R-:W-:-:S03]  /*5c770*/  IADD3.X R14, R14, UR7, RZ, P3, !PT ;  /* 0x000000070e0e7c10 */ /* 0x000fc60009ffe4ff */
        /* <DEDUP_REMOVED lines=104> */
[----:B------:R-:W-:-:S02]  /*5ce00*/  IADD3.X R2, R2, UR7, RZ, P4, !PT ;  /* 0x0000000702027c10 */ /* 0x000fc4000a7fe4ff */
[----:B------:R-:W-:Y:S01]  /*5ce10*/  IADD3 R18, P3, R18, UR9, RZ ;  /* 0x0000000912127c10 */ /* 0x000fe2000ff7e0ff */
[----:B------:R-:W-:Y:S01]  /*5ce20*/  STL [R1+0xad0], R6 ;  /* 0x000ad00601007387 */ /* 0x000fe20000100800 */
[----:B------:R-:W-:Y:S01]  /*5ce30*/  STL [R1+0xaa4], R7 ;  /* 0x000aa40701007387 */ /* 0x000fe20000100800 */
[----:B------:R-:W-:Y:S01]  /*5ce40*/  IADD3 R19, P4, R19, UR9, RZ ;  /* 0x0000000913137c10 */ /* 0x000fe2000ff9e0ff */
[----:B------:R0:W-:Y:S01]  /*5ce50*/  STL [R1+0xac0], R2 ;  /* 0x000ac00201007387 */ /* 0x0001e20000100800 */
[----:B------:R-:W-:Y:S01]  /*5ce60*/  IADD3.X R20, R20, UR7, RZ, P5, !PT ;  /* 0x0000000714147c10 */ /* 0x000fe2000affe4ff */
[----:B------:R-:W-:Y:S01]  /*5ce70*/  STL [R1+0xac8], R17 ;  /* 0x000ac81101007387 */ /* 0x000fe20000100800 */
[----:B------:R-:W-:-:S03]  /*5ce80*/  IADD3 R21, P5, R21, UR9, RZ ;  /* 0x0000000915157c10 */ /* 0x000fc6000ffbe0ff */
[----:B0-----:R-:W3:Y:S01]  /*5ce90*/  LDL.LU R2, [R1+0xa78] ;  /* 0x000a780001027983 */ /* 0x001ee20000300800 */
[----:B------:R-:W-:Y:S02]  /*5cea0*/  STL [R1+0xa9c], R18 ;  /* 0x000a9c1201007387 */ /* 0x000fe40000100800 */
[----:B------:R-:W-:Y:S02]  /*5ceb0*/  STL [R1+0xa94], R19 ;  /* 0x000a941301007387 */ /* 0x000fe40000100800 */
[----:B------:R-:W-:Y:S01]  /*5cec0*/  STL [R1+0xab8], R20 ;  /* 0x000ab81401007387 */ /* 0x000fe20000100800 */
[----:B------:R-:W-:Y:S01]  /*5ced0*/  IADD3.X R22, R22, UR7, RZ, P6, !PT ;  /* 0x0000000716167c10 */ /* 0x000fe2000b7fe4ff */
[----:B------:R-:W-:Y:S01]  /*5cee0*/  IADD3 R23, P6, R23, UR9, RZ ;  /* 0x0000000917177c10 */ /* 0x000fe2000ffde0ff */
[----:B------:R-:W-:Y:S01]  /*5cef0*/  IADD3.X R24, R24, UR7, RZ, P1, !PT ;  /* 0x0000000718187c10 */ /* 0x000fe20008ffe4ff */
[----:B------:R-:W-:Y:S01]  /*5cf00*/  STL [R1+0xa8c], R21 ;  /* 0x000a8c1501007387 */ /* 0x000fe20000100800 */
[----:B------:R-:W-:-:S02]  /*5cf10*/  IADD3.X R8, R8, UR7, RZ, P2, !PT ;  /* 0x0000000708087c10 */ /* 0x000fc400097fe4ff */
[----:B------:R-:W-:Y:S01]  /*5cf20*/  IADD3 R25, P1, R25, UR9, RZ ;  /* 0x0000000919197c10 */ /* 0x000fe2000ff3e0ff */
[----:B------:R-:W-:Y:S01]  /*5cf30*/  STL [R1+0xab0], R22 ;  /* 0x000ab01601007387 */ /* 0x000fe20000100800 */
[----:B------:R-:W-:Y:S01]  /*5cf40*/  STL [R1+0xa84], R23 ;  /* 0x000a841701007387 */ /* 0x000fe20000100800 */
[----:B------:R-:W-:Y:S01]  /*5cf50*/  STL [R1+0xaa8], R24 ;  /* 0x000aa81801007387 */ /* 0x000fe20000100800 */
[----:B------:R-:W-:Y:S01]  /*5cf60*/  IADD3 R3, P2, R3, UR9, RZ ;  /* 0x0000000903037c10 */ /* 0x000fe2000ff5e0ff */
[----:B------:R0:W-:Y:S01]  /*5cf70*/  STL [R1+0xaa0], R8 ;  /* 0x000aa00801007387 */ /* 0x0001e20000100800 */
[----:B------:R-:W-:Y:S01]  /*5cf80*/  STL [R1+0xa7c], R25 ;  /* 0x000a7c1901007387 */ /* 0x000fe20000100800 */
[----:B------:R-:W-:Y:S01]  /*5cf90*/  IADD3.X R26, R26, UR7, RZ, P3, !PT ;  /* 0x000000071a1a7c10 */ /* 0x000fe20009ffe4ff */
[----:B------:R-:W-:Y:S02]  /*5cfa0*/  IADD3 R27, P3, R27, UR9, RZ ;  /* 0x000000091b1b7c10 */ /* 0x000fe4000ff7e0ff */
        /* <DEDUP_REMOVED lines=144> */
[----:B------:R-:W-:-:S02]  /*5d8b0*/  IADD3 R12, P6, R12, UR9, RZ ;  /* 0x000000090c0c7c10 */ /* 0x000fc4000ffde0ff */
[----:B------:R-:W-:Y:S01]  /*5d8c0*/  IADD3.X R13, R13, UR7, RZ, P1, !PT ;  /* 0x000000070d0d7c10 */ /* 0x000fe20008ffe4ff */
[----:B------:R0:W-:Y:S01]  /*5d8d0*/  STL [R1+0x9f0], R3 ;  /* 0x0009f00301007387 */ /* 0x0001e20000100800 */
[----:B------:R-:W-:-:S03]  /*5d8e0*/  IADD3 R14, P1, R14, UR9, RZ ;  /* 0x000000090e0e7c10 */ /* 0x000fc6000ff3e0ff */
[----:B0-----:R-:W4:Y:S01]  /*5d8f0*/  LDL.LU R3, [R1+0x95c] ;  /* 0x00095c0001037983 */ /* 0x001f220000300800 */
[----:B------:R-:W-:Y:S02]  /*5d900*/  STL [R1+0x9c4], R12 ;  /* 0x0009c40c01007387 */ /* 0x000fe40000100800 */
[----:B------:R-:W-:Y:S01]  /*5d910*/  STL [R1+0x9e8], R13 ;  /* 0x0009e80d01007387 */ /* 0x000fe20000100800 */
[----:B------:R-:W-:Y:S01]  /*5d920*/  IADD3.X R15, R15, UR7, RZ, P2, !PT ;  /* 0x000000070f0f7c10 */ /* 0x000fe200097fe4ff */
        /* <DEDUP_REMOVED lines=9> */
[----:B------:R-:W-:Y:S03]  /*5d9c0*/  STL [R1+0x9ac], R7 ;  /* 0x0009ac0701007387 */ /* 0x000fe60000100800 */
        /* <DEDUP_REMOVED lines=66> */
[----:B------:R0:W-:Y:S01]  /*5ddf0*/  STL [R1+0x954], R8 ;  /* 0x0009540801007387 */ /* 0x0001e20000100800 */
[----:B------:R-:W2:Y:S01]  /*5de00*/  LDL.LU R11, [R1+0x8f4] ;  /* 0x0008f400010b7983 */ /* 0x000ea20000300800 */
[----:B---3--:R-:W-:-:S05]  /*5de10*/  IADD3.X R28, R28, UR7, RZ, P3, !PT ;  /* 0x000000071c1c7c10 */ /* 0x008fca0009ffe4ff */
[----:B------:R1:W-:Y:S01]  /*5de20*/  STL [R1+0x978], R28 ;  /* 0x0009781c01007387 */ /* 0x0003e20000100800 */
[----:B------:R-:W3:Y:S02]  /*5de30*/  LDL.LU R10, [R1+0x918] ;  /* 0x00091800010a7983 */ /* 0x000ee40000300800 */
[----:B0-----:R-:W3:Y:S02]  /*5de40*/  LDL.LU R8, [R1+0x8ec] ;  /* 0x0008ec0001087983 */ /* 0x001ee40000300800 */
[----:B------:R-:W3:Y:S01]  /*5de50*/  LDL.LU R9, [R1+0x910] ;  /* 0x0009100001097983 */ /* 0x000ee20000300800 */
[----:B-1----:R-:W3:Y:S01]  /*5de60*/  LDL.LU R28, [R1+0x8e4] ;  /* 0x0008e400011c7983 */ /* 0x002ee20000300800 */
[----:B----4-:R-:W-:Y:S02]  /*5de70*/  IADD3 R2, P3, R2, UR9, RZ ;  /* 0x0000000902027c10 */ /* 0x010fe4000ff7e0ff */
[----:B------:R-:W-:Y:S02]  /*5de80*/  IADD3.X R12, R12, UR7, RZ, P4, !PT ;  /* 0x000000070c0c7c10 */ /* 0x000fe4000a7fe4ff */
        /* <DEDUP_REMOVED lines=47> */
[----:B---3--:R-:W-:Y:S01]  /*5e180*/  IADD3.X R10, R10, UR7, RZ, P3, !PT ;  /* 0x000000070a0a7c10 */ /* 0x008fe20009ffe4ff */
[----:B------:R-:W-:Y:S01]  /*5e190*/  IADD3 R8, P3, R8, UR9, RZ ;  /* 0x0000000908087c10 */ /* 0x000fe2000ff7e0ff */
[----:B------:R-:W-:-:S04]  /*5e1a0*/  IADD3.X R9, R9, UR7, RZ, P4, !PT ;  /* 0x0000000709097c10 */ /* 0x000fc8000a7fe4ff */
[----:B------:R0:W-:Y:S01]  /*5e1b0*/  STL [R1+0x8ec], R8 ;  /* 0x0008ec0801007387 */ /* 0x0001e20000100800 */
[----:B------:R-:W-:Y:S01]  /*5e1c0*/  STL [R1+0x8f4], R11 ;  /* 0x0008f40b01007387 */ /* 0x000fe20000100800 */
[----:B------:R-:W-:Y:S02]  /*5e1d0*/  IADD3 R28, P4, R28, UR9, RZ ;  /* 0x000000091c1c7c10 */ /* 0x000fe4000ff9e0ff */
[----:B0-----:R-:W2:Y:S01]  /*5e1e0*/  LDL.LU R8, [R1+0x8f8] ;  /* 0x0008f80001087983 */ /* 0x001ea20000300800 */
[----:B------:R-:W-:Y:S02]  /*5e1f0*/  STL [R1+0x918], R10 ;  /* 0x0009180a01007387 */ /* 0x000fe40000100800 */
[----:B------:R-:W3:Y:S02]  /*5e200*/  LDL.LU R12, [R1+0x8cc] ;  /* 0x0008cc00010c7983 */ /* 0x000ee40000300800 */
[----:B------:R-:W-:Y:S01]  /*5e210*/  STL [R1+0x910], R9 ;  /* 0x0009100901007387 */ /* 0x000fe20000100800 */
[----:B------:R-:W3:Y:S01]  /*5e220*/  LDL.LU R13, [R1+0x8f0] ;  /* 0x0008f000010d7983 */ /* 0x000ee20000300800 */
[----:B------:R0:W-:Y:S02]  /*5e230*/  STL [R1+0x8e4], R28 ;  /* 0x0008e41c01007387 */ /* 0x0001e40000100800 */
        /* <DEDUP_REMOVED lines=8> */
[----:B------:R-:W4:Y:S02]  /*5e2c0*/  LDL.LU R18, [R1+0x8ac] ;  /* 0x0008ac0001127983 */ /* 0x000f240000300800 */
[----:B0-----:R-:W4:Y:S01]  /*5e2d0*/  LDL.LU R28, [R1+0x8d0] ;  /* 0x0008d000011c7983 */ /* 0x001f220000300800 */
[----:B------:R-:W4:Y:S01]  /*5e2e0*/  LDL.LU R19, [R1+0x8a4] ;  /* 0x0008a40001137983 */ /* 0x000f220000300800 */
        /* <DEDUP_REMOVED lines=8> */
[----:B-1----:R-:W4:Y:S03]  /*5e370*/  LDL.LU R2, [R1+0x8b0] ;  /* 0x0008b00001027983 */ /* 0x002f260000300800 */
        /* <DEDUP_REMOVED lines=19> */
[----:B------:R-:W-:Y:S02]  /*5e4b0*/  STL [R1+0x8f0], R13 ;  /* 0x0008f00d01007387 */ /* 0x000fe40000100800 */
[----:B------:R-:W-:Y:S01]  /*5e4c0*/  STL [R1+0x8c4], R14 ;  /* 0x0008c40e01007387 */ /* 0x000fe20000100800 */
[----:B----4-:R-:W-:Y:S01]  /*5e4d0*/  IADD3.X R15, R15, UR7, RZ, P3, !PT ;  /* 0x000000070f0f7c10 */ /* 0x010fe20009ffe4ff */
[----:B------:R-:W-:Y:S01]  /*5e4e0*/  IADD3 R5, P3, R5, UR9, RZ ;  /* 0x0000000905057c10 */ /* 0x000fe2000ff7e0ff */
        /* <DEDUP_REMOVED lines=18> */
[----:B------:R-:W-:Y:S01]  /*5e610*/  STL [R1+0x89c], R21 ;  /* 0x00089c1501007387 */ /* 0x000fe20000100800 */
[----:B------:R-:W-:Y:S01]  /*5e620*/  IADD3.X R22, R22, UR7, RZ, P2, !PT ;  /* 0x0000000716167c10 */ /* 0x000fe200097fe4ff */
        /* <DEDUP_REMOVED lines=14> */
[----:B------:R-:W-:-:S02]  /*5e710*/  IADD3.X R11, R11, UR7, RZ, P6, !PT ;  /* 0x000000070b0b7c10 */ /* 0x000fc4000b7fe4ff */
[----:B0-----:R-:W2:Y:S01]  /*5e720*/  LDL.LU R3, [R1+0x880] ;  /* 0x0008800001037983 */ /* 0x001ea20000300800 */
[----:B------:R-:W-:Y:S02]  /*5e730*/  STL [R1+0x8a8], R26 ;  /* 0x0008a81a01007387 */ /* 0x000fe40000100800 */
[----:B------:R-:W-:Y:S01]  /*5e740*/  STL [R1+0x87c], R27 ;  /* 0x00087c1b01007387 */ /* 0x000fe20000100800 */
[----:B------:R-:W-:-:S05]  /*5e750*/  IADD3.X R0, R0, UR7, RZ, P1, !PT ;  /* 0x0000000700007c10 */ /* 0x000fca0008ffe4ff */
[----:B------:R0:W-:Y:S01]  /*5e760*/  STL [R1+0x898], R0 ;  /* 0x0008980001007387 */ /* 0x0001e20000100800 */
[----:B------:R1:W-:Y:S03]  /*5e770*/  STL [R1+0x8a0], R11 ;  /* 0x0008a00b01007387 */ /* 0x0003e60000100800 */
[----:B0-----:R-:W2:Y:S01]  /*5e780*/  LDL.LU R0, [R1+0x854] ;  /* 0x0008540001007983 */ /* 0x001ea20000300800 */
[----:B------:R-:W-:Y:S02]  /*5e790*/  IADD3 R10, P6, R10, UR9, RZ ;  /* 0x000000090a0a7c10 */ /* 0x000fe4000ffde0ff */
[----:B------:R-:W-:Y:S02]  /*5e7a0*/  IADD3 R9, P1, R9, UR9, RZ ;  /* 0x0000000909097c10 */ /* 0x000fe4000ff3e0ff */
[----:B------:R-:W-:Y:S01]  /*5e7b0*/  IADD3.X R29, R29, UR7, RZ, P2, !PT ;  /* 0x000000071d1d7c10 */ /* 0x000fe200097fe4ff */
[----:B------:R0:W-:Y:S01]  /*5e7c0*/  STL [R1+0x874], R10 ;  /* 0x0008740a01007387 */ /* 0x0001e20000100800 */
[----:B------:R-:W2:Y:S02]  /*5e7d0*/  LDL.LU R12, [R1+0x878] ;  /* 0x00087800010c7983 */ /* 0x000ea40000300800 */
[----:B------:R0:W-:Y:S02]  /*5e7e0*/  STL [R1+0x86c], R9 ;  /* 0x00086c0901007387 */ /* 0x0001e40000100800 */
[----:B------:R-:W2:Y:S01]  /*5e7f0*/  LDL.LU R13, [R1+0x84c] ;  /* 0x00084c00010d7983 */ /* 0x000ea20000300800 */
[----:B------:R0:W-:Y:S01]  /*5e800*/  STL [R1+0x890], R29 ;  /* 0x0008901d01007387 */ /* 0x0001e20000100800 */
[----:B------:R-:W2:Y:S02]  /*5e810*/  LDL.LU R14, [R1+0x870] ;  /* 0x00087000010e7983 */ /* 0x000ea40000300800 */
[----:B--2---:R-:W-:-:S05]  /*5e820*/  IADD3 R8, P2, R8, UR9, RZ ;  /* 0x0000000908087c10 */ /* 0x004fca000ff5e0ff */
[----:B------:R2:W-:Y:S01]  /*5e830*/  STL [R1+0x864], R8 ;  /* 0x0008640801007387 */ /* 0x0005e20000100800 */
        /* <DEDUP_REMOVED lines=9> */
[----:B------:R-:W4:Y:S01]  /*5e8d0*/  LDL.LU R21, [R1+0x848] ;  /* 0x0008480001157983 */ /* 0x000f220000300800 */
[----:B---3--:R-:W-:-:S05]  /*5e8e0*/  IADD3.X R28, R28, UR7, RZ, P3, !PT ;  /* 0x000000071c1c7c10 */ /* 0x008fca0009ffe4ff */
[----:B------:R3:W-:Y:S01]  /*5e8f0*/  STL [R1+0x888], R28 ;  /* 0x0008881c01007387 */ /* 0x0007e20000100800 */
[----:B------:R-:W4:Y:S02]  /*5e900*/  LDL.LU R22, [R1+0x81c] ;  /* 0x00081c0001167983 */ /* 0x000f240000300800 */
[----:B------:R-:W4:Y:S02]  /*5e910*/  LDL.LU R23, [R1+0x840] ;  /* 0x0008400001177983 */ /* 0x000f240000300800 */
[----:B------:R-:W4:Y:S01]  /*5e920*/  LDL.LU R25, [R1+0x814] ;  /* 0x0008140001197983 */ /* 0x000f220000300800 */
[----:B------:R-:W4:Y:S01]  /*5e930*/  LDL.LU R26, [R1+0x838] ;  /* 0x00083800011a7983 */ /* 0x000f220000300800 */
[----:B------:R-:W4:Y:S02]  /*5e940*/  LDL.LU R27, [R1+0x80c] ;  /* 0x00080c00011b7983 */ /* 0x000f240000300800 */
[----:B-1----:R-:W4:Y:S02]  /*5e950*/  LDL.LU R11, [R1+0x830] ;  /* 0x00083000010b7983 */ /* 0x002f240000300800 */
[----:B0-----:R-:W4:Y:S01]  /*5e960*/  LDL.LU R10, [R1+0x804] ;  /* 0x00080400010a7983 */ /* 0x001f220000300800 */
[----:B------:R-:W4:Y:S01]  /*5e970*/  LDL.LU R9, [R1+0x828] ;  /* 0x0008280001097983 */ /* 0x000f220000300800 */
[----:B--2---:R-:W-:-:S05]  /*5e980*/  IADD3 R2, P3, R2, UR9, RZ ;  /* 0x0000000902027c10 */ /* 0x004fca000ff7e0ff */
[----:B------:R0:W-:Y:S01]  /*5e990*/  STL [R1+0x85c], R2 ;  /* 0x00085c0201007387 */ /* 0x0001e20000100800 */
[----:B------:R-:W2:Y:S01]  /*5e9a0*/  LDL.LU R29, [R1+0x7fc] ;  /* 0x0007fc00011d7983 */ /* 0x000ea20000300800 */
[----:B------:R-:W-:-:S05]  /*5e9b0*/  IADD3.X R3, R3, UR7, RZ, P4, !PT ;  /* 0x0000000703037c10 */ /* 0x000fca000a7fe4ff */
[----:B------:R1:W-:Y:S01]  /*5e9c0*/  STL [R1+0x880], R3 ;  /* 0x0008800301007387 */ /* 0x0003e20000100800 */
[----:B------:R-:W2:Y:S02]  /*5e9d0*/  LDL.LU R8, [R1+0x820] ;  /* 0x0008200001087983 */ /* 0x000ea40000300800 */
[----:B---3--:R-:W3:Y:S02]  /*5e9e0*/  LDL.LU R28, [R1+0x7f4] ;  /* 0x0007f400011c7983 */ /* 0x008ee40000300800 */
[----:B0-----:R-:W3:Y:S01]  /*5e9f0*/  LDL.LU R2, [R1+0x818] ;  /* 0x0008180001027983 */ /* 0x001ee20000300800 */
[----:B-1----:R-:W3:Y:S01]  /*5ea00*/  LDL.LU R3, [R1+0x7ec] ;  /* 0x0007ec0001037983 */ /* 0x002ee20000300800 */
[----:B------:R-:W-:-:S05]  /*5ea10*/  IADD3 R0, P4, R0, UR9, RZ ;  /* 0x0000000900007c10 */ /* 0x000fca000ff9e0ff */
[----:B------:R0:W-:Y:S04]  /*5ea20*/  STL [R1+0x854], R0 ;  /* 0x0008540001007387 */ /* 0x0001e80000100800 */
[----:B0-----:R-:W3:Y:S01]  /*5ea30*/  LDL.LU R0, [R1+0x810] ;  /* 0x0008100001007983 */ /* 0x001ee20000300800 */
[----:B------:R-:W-:Y:S01]  /*5ea40*/  IADD3.X R12, R12, UR7, RZ, P5, !PT ;  /* 0x000000070c0c7c10 */ /* 0x000fe2000affe4ff */
[----:B------:R-:W-:Y:S01]  /*5ea50*/  IADD3 R13, P5, R13, UR9, RZ ;  /* 0x000000090d0d7c10 */ /* 0x000fe2000ffbe0ff */
[----:B------:R-:W-:-:S03]  /*5ea60*/  IADD3.X R14, R14, UR7, RZ, P6, !PT ;  /* 0x000000070e0e7c10 */ /* 0x000fc6000b7fe4ff */
[----:B------:R-:W-:Y:S01]  /*5ea70*/  STL [R1+0x878], R12 ;  /* 0x0008780c01007387 */ /* 0x000fe20000100800 */
[----:B------:R-:W-:Y:S02]  /*5ea80*/  STL [R1+0x84c], R13 ;  /* 0x00084c0d01007387 */ /* 0x000fe40000100800 */
[----:B------:R-:W-:Y:S01]  /*5ea90*/  STL [R1+0x870], R14 ;  /* 0x0008700e01007387 */ /* 0x000fe20000100800 */
[----:B----4-:R-:W-:Y:S02]  /*5eaa0*/  IADD3 R15, P6, R15, UR9, RZ ;  /* 0x000000090f0f7c10 */ /* 0x010fe4000ffde0ff */
[----:B------:R-:W-:Y:S01]  /*5eab0*/  IADD3.X R5, R5, UR7, RZ, P1, !PT ;  /* 0x0000000705057c10 */ /* 0x000fe20008ffe4ff */
[----:B------:R-:W-:Y:S01]  /*5eac0*/  IADD3 R6, P1, R6, UR9, RZ ;  /* 0x0000000906067c10 */ /* 0x000fe2000ff3e0ff */
[----:B------:R-:W-:Y:S02]  /*5ead0*/  IADD3.X R7, R7, UR7, RZ, P2, !PT ;  /* 0x0000000707077c10 */ /* 0x000fe400097fe4ff */
[----:B------:R-:W-:Y:S01]  /*5eae0*/  IADD3.X R18, R18, UR7, RZ, P3, !PT ;  /* 0x0000000712127c10 */ /* 0x000fe20009ffe4ff */
[----:B------:R-:W-:Y:S01]  /*5eaf0*/  IADD3 R24, P3, R24, UR9, RZ ;  /* 0x0000000918187c10 */ /* 0x000fe2000ff7e0ff */
[----:B------:R-:W-:Y:S01]  /*5eb00*/  STL [R1+0x844], R15 ;  /* 0x0008440f01007387 */ /* 0x000fe20000100800 */
[----:B------:R-:W-:Y:S01]  /*5eb10*/  IADD3 R17, P2, R17, UR9, RZ ;  /* 0x0000000911117c10 */ /* 0x000fe2000ff5e0ff */
[----:B------:R-:W-:Y:S02]  /*5eb20*/  STL [R1+0x868], R5 ;  /* 0x0008680501007387 */ /* 0x000fe40000100800 */
[----:B------:R-:W-:Y:S01]  /*5eb30*/  STL [R1+0x83c], R6 ;  /* 0x00083c0601007387 */ /* 0x000fe20000100800 */
[----:B------:R-:W-:Y:S01]  /*5eb40*/  STL [R1+0x860], R7 ;  /* 0x0008600701007387 */ /* 0x000fe20000100800 */
[----:B------:R-:W-:Y:S01]  /*5eb50*/  IADD3.X R19, R19, UR7, RZ, P4, !PT ;  /* 0x0000000713137c10 */ /* 0x000fe2000a7fe4ff */
[----:B------:R0:W-:Y:S01]  /*5eb60*/  STL [R1+0x82c], R24 ;  /* 0x00082c1801007387 */ /* 0x0001e20000100800 */
[----:B------:R-:W-:Y:S01]  /*5eb70*/  IADD3 R20, P4, R20, UR9, RZ ;  /* 0x0000000914147c10 */ /* 0x000fe2000ff9e0ff */
[----:B------:R-:W-:Y:S01]  /*5eb80*/  STL [R1+0x834], R17 ;  /* 0x0008341101007387 */ /* 0x000fe20000100800 */
[----:B------:R-:W-:-:S03]  /*5eb90*/  IADD3.X R21, R21, UR7, RZ, P5, !PT ;  /* 0x0000000715157c10 */ /* 0x000fc6000affe4ff */
[----:B0-----:R-:W4:Y:S01]  /*5eba0*/  LDL.LU R24, [R1+0x7e4] ;  /* 0x0007e40001187983 */ /* 0x001f220000300800 */
[----:B------:R-:W-:Y:S02]  /*5ebb0*/  STL [R1+0x858], R18 ;  /* 0x0008581201007387 */ /* 0x000fe40000100800 */
[----:B------:R-:W-:Y:S02]  /*5ebc0*/  STL [R1+0x850], R19 ;  /* 0x0008501301007387 */ /* 0x000fe40000100800 */
[----:B------:R-:W-:Y:S01]  /*5ebd0*/  STL [R1+0x824], R20 ;  /* 0x0008241401007387 */ /* 0x000fe20000100800 */
[----:B------:R-:W-:Y:S01]  /*5ebe0*/  STL [R1+0x848], R21 ;  /* 0x0008481501007387 */ /* 0x000fe20000100800 */
[----:B------:R-:W-:Y:S02]  /*5ebf0*/  IADD3 R22, P5, R22, UR9, RZ ;  /* 0x0000000916167c10 */ /* 0x000fe4000ffbe0ff */
[----:B------:R-:W-:Y:S01]  /*5ec00*/  IADD3.X R23, R23, UR7, RZ, P6, !PT ;  /* 0x0000000717177c10 */ /* 0x000fe2000b7fe4ff */
[----:B------:R-:W-:Y:S01]  /*5ec10*/  IADD3 R25, P6, R25, UR9, RZ ;  /* 0x0000000919197c10 */ /* 0x000fe2000ffde0ff */
[----:B------:R-:W-:Y:S01]  /*5ec20*/  IADD3.X R26, R26, UR7, RZ, P1, !PT ;  /* 0x000000071a1a7c10 */ /* 0x000fe20008ffe4ff */
[----:B------:R-:W-:Y:S01]  /*5ec30*/  IADD3 R27, P1, R27, UR9, RZ ;  /* 0x000000091b1b7c10 */ /* 0x000fe2000ff3e0ff */
[----:B------:R-:W-:Y:S01]  /*5ec40*/  STL [R1+0x81c], R22 ;  /* 0x00081c1601007387 */ /* 0x000fe20000100800 */
[----:B------:R-:W-:Y:S01]  /*5ec50*/  STL [R1+0x840], R23 ;  /* 0x0008401701007387 */ /* 0x000fe20000100800 */
[----:B------:R-:W-:Y:S01]  /*5ec60*/  IADD3.X R11, R11, UR7, RZ, P2, !PT ;  /* 0x000000070b0b7c10 */ /* 0x000fe200097fe4ff */
[----:B------:R0:W-:Y:S01]  /*5ec70*/  STL [R1+0x814], R25 ;  /* 0x0008141901007387 */ /* 0x0001e20000100800 */
[----:B------:R-:W-:-:S02]  /*5ec80*/  IADD3 R10, P2, R10, UR9, RZ ;  /* 0x000000090a0a7c10 */ /* 0x000fc4000ff5e0ff */
[----:B------:R-:W-:Y:S01]  /*5ec90*/  IADD3.X R9, R9, UR7, RZ, P3, !PT ;  /* 0x0000000709097c10 */ /* 0x000fe20009ffe4ff */
[----:B0-----:R-:W4:Y:S01]  /*5eca0*/  LDL.LU R25, [R1+0x808] ;  /* 0x0008080001197983 */ /* 0x001f220000300800 */
[----:B------:R0:W-:Y:S01]  /*5ecb0*/  STL [R1+0x838], R26 ;  /* 0x0008381a01007387 */ /* 0x0001e20000100800 */
[----:B--2---:R-:W-:Y:S02]  /*5ecc0*/  IADD3 R29, P3, R29, UR9, RZ ;  /* 0x000000091d1d7c10 */ /* 0x004fe4000ff7e0ff */
[----:B0-----:R-:W2:Y:S01]  /*5ecd0*/  LDL.LU R26, [R1+0x7dc] ;  /* 0x0007dc00011a7983 */ /* 0x001ea20000300800 */
[----:B------:R0:W-:Y:S02]  /*5ece0*/  STL [R1+0x80c], R27 ;  /* 0x00080c1b01007387 */ /* 0x0001e40000100800 */
[----:B------:R1:W-:Y:S02]  /*5ecf0*/  STL [R1+0x830], R11 ;  /* 0x0008300b01007387 */ /* 0x0003e40000100800 */
[----:B------:R1:W-:Y:S01]  /*5ed00*/  STL [R1+0x804], R10 ;  /* 0x0008040a01007387 */ /* 0x0003e20000100800 */
[----:B------:R1:W-:Y:S01]  /*5ed10*/  STL [R1+0x828], R9 ;  /* 0x0008280901007387 */ /* 0x0003e20000100800 */
[----:B------:R-:W-:Y:S01]  /*5ed20*/  IADD3.X R8, R8, UR7, RZ, P4, !PT ;  /* 0x0000000708087c10 */ /* 0x000fe2000a7fe4ff */
[----:B---3--:R-:W-:-:S02]  /*5ed30*/  IADD3 R28, P4, R28, UR9, RZ ;  /* 0x000000091c1c7c10 */ /* 0x008fc4000ff9e0ff */
[----:B0-----:R-:W3:Y:S01]  /*5ed40*/  LDL.LU R27, [R1+0x800] ;  /* 0x00080000011b7983 */ /* 0x001ee20000300800 */
[----:B------:R-:W-:Y:S01]  /*5ed50*/  IADD3.X R2, R2, UR7, RZ, P5, !PT ;  /* 0x0000000702027c10 */ /* 0x000fe2000affe4ff */
[----:B------:R0:W-:Y:S02]  /*5ed60*/  STL [R1+0x7fc], R29 ;  /* 0x0007fc1d01007387 */ /* 0x0001e40000100800 */
[----:B------:R-:W-:Y:S01]  /*5ed70*/  STL [R1+0x820], R8 ;  /* 0x0008200801007387 */ /* 0x000fe20000100800 */
[----:B------:R0:W-:Y:S01]  /*5ed80*/  STL [R1+0x7f4], R28 ;  /* 0x0007f41c01007387 */ /* 0x0001e20000100800 */
[----:B-1----:R-:W3:Y:S01]  /*5ed90*/  LDL.LU R11, [R1+0x7d4] ;  /* 0x0007d400010b7983 */ /* 0x002ee20000300800 */
[----:B------:R-:W-:Y:S02]  /*5eda0*/  IADD3 R3, P5, R3, UR9, RZ ;  /* 0x0000000903037c10 */ /* 0x000fe4000ffbe0ff */
[----:B------:R1:W-:Y:S01]  /*5edb0*/  STL [R1+0x818], R2 ;  /* 0x0008180201007387 */ /* 0x0003e20000100800 */
[----:B------:R-:W3:Y:S03]  /*5edc0*/  LDL.LU R10, [R1+0x7f8] ;  /* 0x0007f800010a7983 */ /* 0x000ee60000300800 */
[----:B------:R-:W-:Y:S01]  /*5edd0*/  STL [R1+0x7ec], R3 ;  /* 0x0007ec0301007387 */ /* 0x000fe20000100800 */
[----:B------:R-:W3:Y:S01]  /*5ede0*/  LDL.LU R9, [R1+0x7cc] ;  /* 0x0007cc0001097983 */ /* 0x000ee20000300800 */
[----:B------:R-:W-:-:S05]  /*5edf0*/  IADD3.X R0, R0, UR7, RZ, P6, !PT ;  /* 0x0000000700007c10 */ /* 0x000fca000b7fe4ff */
[----:B------:R1:W-:Y:S01]  /*5ee00*/  STL [R1+0x810], R0 ;  /* 0x0008100001007387 */ /* 0x0003e20000100800 */
[----:B0-----:R-:W3:Y:S02]  /*5ee10*/  LDL.LU R29, [R1+0x7f0] ;  /* 0x0007f000011d7983 */ /* 0x001ee40000300800 */
[----:B------:R-:W3:Y:S02]  /*5ee20*/  LDL.LU R28, [R1+0x7c4] ;  /* 0x0007c400011c7983 */ /* 0x000ee40000300800 */
[----:B------:R-:W3:Y:S01]  /*5ee30*/  LDL.LU R8, [R1+0x7e8] ;  /* 0x0007e80001087983 */ /* 0x000ee20000300800 */
[----:B-1----:R-:W3:Y:S04]  /*5ee40*/  LDL.LU R2, [R1+0x7bc] ;  /* 0x0007bc0001027983 */ /* 0x002ee80000300800 */
[----:B------:R-:W3:Y:S01]  /*5ee50*/  LDL.LU R0, [R1+0x7e0] ;  /* 0x0007e00001007983 */ /* 0x000ee20000300800 */
[----:B------:R-:W3:Y:S02]  /*5ee60*/  LDL.LU R3, [R1+0x7b4] ;  /* 0x0007b40001037983 */ /* 0x000ee40000300800 */
[----:B------:R-:W3:Y:S02]  /*5ee70*/  LDL.LU R12, [R1+0x7d8] ;  /* 0x0007d800010c7983 */ /* 0x000ee40000300800 */
[----:B------:R-:W3:Y:S01]  /*5ee80*/  LDL.LU R13, [R1+0x7d0] ;  /* 0x0007d000010d7983 */ /* 0x000ee20000300800 */
[----:B------:R-:W3:Y:S01]  /*5ee90*/  LDL.LU R14, [R1+0x7a4] ;  /* 0x0007a400010e7983 */ /* 0x000ee20000300800 */
[----:B------:R-:W3:Y:S01]  /*5eea0*/  LDL.LU R15, [R1+0x7c8] ;  /* 0x0007c800010f7983 */ /* 0x000ee20000300800 */
[----:B----4-:R-:W-:-:S05]  /*5eeb0*/  IADD3 R24, P6, R24, UR9, RZ ;  /* 0x0000000918187c10 */ /* 0x010fca000ffde0ff */
        /* <DEDUP_REMOVED lines=9> */
[----:B------:R-:W-:-:S05]  /*5ef50*/  IADD3.X R25, R25, UR7, RZ, P1, !PT ;  /* 0x0000000719197c10 */ /* 0x000fca0008ffe4ff */
[----:B------:R1:W-:Y:S01]  /*5ef60*/  STL [R1+0x808], R25 ;  /* 0x0008081901007387 */ /* 0x0003e20000100800 */
[----:B------:R-:W4:Y:S01]  /*5ef70*/  LDL.LU R22, [R1+0x774] ;  /* 0x0007740001167983 */ /* 0x000f220000300800 */
[----:B--2---:R-:W-:-:S05]  /*5ef80*/  IADD3 R26, P1, R26, UR9, RZ ;  /* 0x000000091a1a7c10 */ /* 0x004fca000ff3e0ff */
[----:B------:R2:W-:Y:S01]  /*5ef90*/  STL [R1+0x7dc], R26 ;  /* 0x0007dc1a01007387 */ /* 0x0005e20000100800 */
[----:B------:R-:W4:Y:S02]  /*5efa0*/  LDL.LU R23, [R1+0x798] ;  /* 0x0007980001177983 */ /* 0x000f240000300800 */
[----:B0-----:R-:W4:Y:S02]  /*5efb0*/  LDL.LU R24, [R1+0x76c] ;  /* 0x00076c0001187983 */ /* 0x001f240000300800 */
[----:B-1----:R-:W4:Y:S01]  /*5efc0*/  LDL.LU R25, [R1+0x788] ;  /* 0x0007880001197983 */ /* 0x002f220000300800 */
[----:B---3--:R-:W-:Y:S01]  /*5efd0*/  IADD3.X R27, R27, UR7, RZ, P2, !PT ;  /* 0x000000071b1b7c10 */ /* 0x008fe200097fe4ff */
[----:B--2---:R-:W2:Y:S01]  /*5efe0*/  LDL.LU R26, [R1+0x780] ;  /* 0x00078000011a7983 */ /* 0x004ea20000300800 */
[----:B------:R-:W-:-:S03]  /*5eff0*/  IADD3 R11, P2, R11, UR9, RZ ;  /* 0x000000090b0b7c10 */ /* 0x000fc6000ff5e0ff */
[----:B------:R0:W-:Y:S01]  /*5f000*/  STL [R1+0x800], R27 ;  /* 0x0008001b01007387 */ /* 0x0001e20000100800 */
[----:B------:R-:W-:Y:S02]  /*5f010*/  IADD3.X R10, R10, UR7, RZ, P3, !PT ;  /* 0x000000070a0a7c10 */ /* 0x000fe40009ffe4ff */
[----:B------:R-:W-:Y:S01]  /*5f020*/  IADD3 R9, P3, R9, UR9, RZ ;  /* 0x0000000909097c10 */ /* 0x000fe2000ff7e0ff */
[----:B0-----:R-:W3:Y:S01]  /*5f030*/  LDL.LU R27, [R1+0x778] ;  /* 0x00077800011b7983 */ /* 0x001ee20000300800 */
[----:B------:R0:W-:Y:S03]  /*5f040*/  STL [R1+0x7d4], R11 ;  /* 0x0007d40b01007387 */ /* 0x0001e60000100800 */
[----:B0-----:R0:W5:Y:S01]  /*5f050*/  LDL.LU R11, [R1+0x1804] ;  /* 0x00180400010b7983 */ /* 0x0011620000300800 */
[----:B------:R1:W-:Y:S03]  /*5f060*/  STL [R1+0x7f8], R10 ;  /* 0x0007f80a01007387 */ /* 0x0003e60000100800 */
[----:B-1----:R0:W5:Y:S01]  /*5f070*/  LDL.LU R10, [R1+0x1800] ;  /* 0x00180000010a7983 */ /* 0x0021620000300800 */
[----:B------:R1:W-:Y:S01]  /*5f080*/  STL [R1+0x7cc], R9 ;  /* 0x0007cc0901007387 */ /* 0x0003e20000100800 */
[----:B------:R-:W-:Y:S01]  /*5f090*/  IADD3.X R29, R29, UR7, RZ, P4, !PT ;  /* 0x000000071d1d7c10 */ /* 0x000fe2000a7fe4ff */
[----:B------:R-:W-:Y:S01]  /*5f0a0*/  IADD3 R28, P4, R28, UR9, RZ ;  /* 0x000000091c1c7c10 */ /* 0x000fe2000ff9e0ff */
[----:B------:R-:W-:Y:S01]  /*5f0b0*/  IADD3.X R8, R8, UR7, RZ, P5, !PT ;  /* 0x0000000708087c10 */ /* 0x000fe2000affe4ff */
[----:B------:R-:W-:Y:S01]  /*5f0c0*/  IADD3 R2, P5, R2, UR9, RZ ;  /* 0x0000000902027c10 */ /* 0x000fe2000ffbe0ff */
[----:B-1----:R0:W5:Y:S01]  /*5f0d0*/  LDL.LU R9, [R1+0x17fc] ;  /* 0x0017fc0001097983 */ /* 0x0021620000300800 */
[----:B------:R1:W-:Y:S01]  /*5f0e0*/  STL [R1+0x7f0], R29 ;  /* 0x0007f01d01007387 */ /* 0x0003e20000100800 */
[----:B------:R-:W-:-:S02]  /*5f0f0*/  IADD3.X R0, R0, UR7, RZ, P6, !PT ;  /* 0x0000000700007c10 */ /* 0x000fc4000b7fe4ff */
[----:B-1----:R0:W5:Y:S01]  /*5f100*/  LDL.LU R29, [R1+0x17f8] ;  /* 0x0017f800011d7983 */ /* 0x0021620000300800 */
[----:B------:R1:W-:Y:S03]  /*5f110*/  STL [R1+0x7c4], R28 ;  /* 0x0007c41c01007387 */ /* 0x0003e60000100800 */
[----:B-1----:R0:W5:Y:S01]  /*5f120*/  LDL.LU R28, [R1+0x17f4] ;  /* 0x0017f400011c7983 */ /* 0x0021620000300800 */
[----:B------:R1:W-:Y:S03]  /*5f130*/  STL [R1+0x7e8], R8 ;  /* 0x0007e80801007387 */ /* 0x0003e60000100800 */
[----:B-1----:R0:W5:Y:S01]  /*5f140*/  LDL.LU R8, [R1+0x17f0] ;  /* 0x0017f00001087983 */ /* 0x0021620000300800 */
[----:B------:R1:W-:Y:S03]  /*5f150*/  STL [R1+0x7bc], R2 ;  /* 0x0007bc0201007387 */ /* 0x0003e60000100800 */
[----:B-1----:R0:W5:Y:S01]  /*5f160*/  LDL.LU R2, [R1+0x17ec] ;  /* 0x0017ec0001027983 */ /* 0x0021620000300800 */
[----:B------:R1:W-:Y:S03]  /*5f170*/  STL [R1+0x7e0], R0 ;  /* 0x0007e00001007387 */ /* 0x0003e60000100800 */
[----:B-1----:R-:W2:Y:S01]  /*5f180*/  LDL.LU R0, [R1+0x17e8] ;  /* 0x0017e80001007983 */ /* 0x002ea20000300800 */
[----:B------:R-:W-:-:S02]  /*5f190*/  IADD3 R3, P6, R3, UR9, RZ ;  /* 0x0000000903037c10 */ /* 0x000fc4000ffde0ff */
[----:B------:R-:W-:-:S03]  /*5f1a0*/  IADD3.X R12, R12, UR7, RZ, P1, !PT ;  /* 0x000000070c0c7c10 */ /* 0x000fc60008ffe4ff */
[----:B------:R1:W-:Y:S04]  /*5f1b0*/  STL [R1+0x7b4], R3 ;  /* 0x0007b40301007387 */ /* 0x0003e80000100800 */
[----:B-1----:R-:W3:Y:S01]  /*5f1c0*/  LDL.LU R3, [R1+0x17e4] ;  /* 0x0017e40001037983 */ /* 0x002ee20000300800 */
[----:B--2---:R-:W-:-:S05]  /*5f1d0*/  IADD3 R0, P1, R0, UR9, RZ ;  /* 0x0000000900007c10 */ /* 0x004fca000ff3e0ff */
[----:B------:R1:W-:Y:S04]  /*5f1e0*/  STL [R1+0x7ac], R0 ;  /* 0x0007ac0001007387 */ /* 0x0003e80000100800 */
[----:B-1----:R-:W2:Y:S01]  /*5f1f0*/  LDL.LU R0, [R1+0x17e0] ;  /* 0x0017e00001007983 */ /* 0x002ea20000300800 */
[----:B------:R-:W-:Y:S01]  /*5f200*/  IADD3.X R13, R13, UR7, RZ, P2, !PT ;  /* 0x000000070d0d7c10 */ /* 0x000fe200097fe4ff */
[----:B------:R-:W-:Y:S01]  /*5f210*/  IADD3 R14, P2, R14, UR9, RZ ;  /* 0x000000090e0e7c10 */ /* 0x000fe2000ff5e0ff */
[----:B------:R-:W-:Y:S01]  /*5f220*/  IADD3.X R15, R15, UR7, RZ, P3, !PT ;  /* 0x000000070f0f7c10 */ /* 0x000fe20009ffe4ff */
[----:B----4-:R-:W-:Y:S01]  /*5f230*/  IADD3 R5, P3, R5, UR9, RZ ;  /* 0x0000000905057c10 */ /* 0x010fe2000ff7e0ff */
[----:B------:R-:W-:Y:S01]  /*5f240*/  STL [R1+0x7d8], R12 ;  /* 0x0007d80c01007387 */ /* 0x000fe20000100800 */
        /* <DEDUP_REMOVED lines=8> */
[----:B------:R-:W-:Y:S01]  /*5f2d0*/  IADD3 R18, P5, R18, UR9, RZ ;  /* 0x0000000912127c10 */ /* 0x000fe2000ffbe0ff */
[----:B------:R-:W-:Y:S02]  /*5f2e0*/  STL [R1+0x7c0], R6 ;  /* 0x0007c00601007387 */ /* 0x000fe40000100800 */
[----:B------:R-:W-:Y:S01]  /*5f2f0*/  STL [R1+0x794], R7 ;  /* 0x0007940701007387 */ /* 0x000fe20000100800 */
[----:B------:R-:W-:Y:S01]  /*5f300*/  STL [R1+0x7b8], R17 ;  /* 0x0007b81101007387 */ /* 0x000fe20000100800 */
[----:B--2---:R-:W-:-:S05]  /*5f310*/  IADD3 R0, P6, R0, UR9, RZ ;  /* 0x0000000900007c10 */ /* 0x004fca000ffde0ff */
[----:B------:R1:W-:Y:S01]  /*5f320*/  STL [R1+0x784], R0 ;  /* 0x0007840001007387 */ /* 0x0003e20000100800 */
[----:B------:R-:W-:Y:S03]  /*5f330*/  STL [R1+0x78c], R18 ;  /* 0x00078c1201007387 */ /* 0x000fe60000100800 */
[----:B-1----:R-:W2:Y:S01]  /*5f340*/  LDL.LU R0, [R1+0x17dc] ;  /* 0x0017dc0001007983 */ /* 0x002ea20000300800 */
[----:B---3--:R-:W-:Y:S01]  /*5f350*/  IADD3.X R3, R3, UR7, RZ, P1, !PT ;  /* 0x0000000703037c10 */ /* 0x008fe20008ffe4ff */
[----:B------:R-:W-:Y:S01]  /*5f360*/  IADD3 R20, P1, R20, UR9, RZ ;  /* 0x0000000914147c10 */ /* 0x000fe2000ff3e0ff */
[----:B------:R-:W-:Y:S01]  /*5f370*/  IADD3.X R21, R21, UR7, RZ, P2, !PT ;  /* 0x0000000715157c10 */ /* 0x000fe200097fe4ff */
[----:B------:R-:W-:Y:S01]  /*5f380*/  STL [R1+0x7b0], R19 ;  /* 0x0007b01301007387 */ /* 0x000fe20000100800 */
[----:B------:R-:W-:Y:S01]  /*5f390*/  IADD3 R22, P2, R22, UR9, RZ ;  /* 0x0000000916167c10 */ /* 0x000fe2000ff5e0ff */
[----:B------:R1:W-:Y:S01]  /*5f3a0*/  STL [R1+0x7a8], R3 ;  /* 0x0007a80301007387 */ /* 0x0003e20000100800 */
[----:B------:R-:W-:Y:S01]  /*5f3b0*/  IADD3.X R23, R23, UR7, RZ, P3, !PT ;  /* 0x0000000717177c10 */ /* 0x000fe20009ffe4ff */
[----:B-1----:R-:W3:Y:S01]  /*5f3c0*/  LDL.LU R3, [R1+0x17d8] ;  /* 0x0017d80001037983 */ /* 0x002ee20000300800 */
[----:B------:R-:W-:Y:S02]  /*5f3d0*/  STL [R1+0x77c], R20 ;  /* 0x00077c1401007387 */ /* 0x000fe40000100800 */
[----:B------:R-:W-:Y:S02]  /*5f3e0*/  STL [R1+0x7a0], R21 ;  /* 0x0007a01501007387 */ /* 0x000fe40000100800 */
[----:B------:R-:W-:Y:S01]  /*5f3f0*/  STL [R1+0x774], R22 ;  /* 0x0007741601007387 */ /* 0x000fe20000100800 */
[----:B--2---:R-:W-:-:S05]  /*5f400*/  IADD3.X R0, R0, UR7, RZ, P4, !PT ;  /* 0x0000000700007c10 */ /* 0x004fca000a7fe4ff */
[----:B------:R1:W-:Y:S01]  /*5f410*/  STL [R1+0x790], R0 ;  /* 0x0007900001007387 */ /* 0x0003e20000100800 */
[----:B------:R-:W-:Y:S03]  /*5f420*/  STL [R1+0x798], R23 ;  /* 0x0007981701007387 */ /* 0x000fe60000100800 */
[----:B-1----:R-:W2:Y:S01]  /*5f430*/  LDL.LU R0, [R1+0x17d4] ;  /* 0x0017d40001007983 */ /* 0x002ea20000300800 */
[----:B------:R-:W-:Y:S02]  /*5f440*/  IADD3 R24, P3, R24, UR9, RZ ;  /* 0x0000000918187c10 */ /* 0x000fe4000ff7e0ff */
[----:B------:R-:W-:Y:S02]  /*5f450*/  IADD3.X R25, R25, UR7, RZ, P5, !PT ;  /* 0x0000000719197c10 */ /* 0x000fe4000affe4ff */
[----:B---3--:R-:W-:Y:S02]  /*5f460*/  IADD3.X R3, R3, UR7, RZ, P2, !PT ;  /* 0x0000000703037c10 */ /* 0x008fe400097fe4ff */
[----:B------:R-:W-:-:S02]  /*5f470*/  IADD3.X R26, R26, UR7, RZ, P6, !PT ;  /* 0x000000071a1a7c10 */ /* 0x000fc4000b7fe4ff */
[----:B------:R-:W-:Y:S01]  /*5f480*/  IADD3.X R27, R27, UR7, RZ, P1, !PT ;  /* 0x000000071b1b7c10 */ /* 0x000fe20008ffe4ff */
[----:B------:R-:W-:Y:S01]  /*5f490*/  STL [R1+0x76c], R24 ;  /* 0x00076c1801007387 */ /* 0x000fe20000100800 */
[----:B------:R-:W-:Y:S02]  /*5f4a0*/  STL [R1+0x788], R25 ;  /* 0x0007881901007387 */ /* 0x000fe40000100800 */
[----:B------:R1:W-:Y:S02]  /*5f4b0*/  STL [R1+0x770], R3 ;  /* 0x0007700301007387 */ /* 0x0003e40000100800 */
[----:B------:R-:W-:Y:S01]  /*5f4c0*/  STL [R1+0x780], R26 ;  /* 0x0007801a01007387 */ /* 0x000fe20000100800 */
[----:B------:R-:W-:Y:S04]  /*5f4d0*/  STL [R1+0x778], R27 ;  /* 0x0007781b01007387 */ /* 0x000fe80000100800 */
[----:B-1----:R-:W1:Y:S01]  /*5f4e0*/  S2R R3, SR_TID.X ;  /* 0x0000000000037919 */ /* 0x002e620000002100 */
[----:B--2---:R-:W-:-:S05]  /*5f4f0*/  IADD3.X R0, R0, UR7, RZ, P3, !PT ;  /* 0x0000000700007c10 */ /* 0x004fca0009ffe4ff */
[----:B------:R2:W-:Y:S04]  /*5f500*/  STL [R1+0x768], R0 ;  /* 0x0007680001007387 */ /* 0x0005e80000100800 */
[----:B--2---:R0:W5:Y:S01]  /*5f510*/  LDL.LU R0, [R1+0x17d0] ;  /* 0x0017d00001007983 */ /* 0x0041620000300800 */
[----:B-1----:R-:W-:-:S05]  /*5f520*/  LOP3.LUT R3, R3, 0x3f, RZ, 0xc0, !PT ;  /* 0x0000003f03037812 */ /* 0x002fca00078ec0ff */
[----:B------:R-:W-:Y:S01]  /*5f530*/  IMAD.SHL.U32 R3, R3, 0x2, RZ ;  /* 0x0000000203037824 */ /* 0x000fe200078e00ff */
[----:B------:R-:W-:Y:S01]  /*5f540*/  @!P0 CALL.REL.NOINC `(.L_x_2) ;  /* 0x0000001000008944 */ /* 0x000fe20003c00000 */
[----:B------:R-:W-:Y:S05]  /*5f550*/  BRA `(.L_x_3) ;  /* 0xfffd273000007947 */ /* 0x000fea000383ffff */
.L_x_2:
[----:B-----5:R-:W2:Y:S04]  /*5f560*/  LDL.LU R2, [R1+0x458] ;  /* 0x0004580001027983 */ /* 0x020ea80000300800 */
[----:B--2---:R1:W-:Y:S04]  /*5f570*/  STL [R1+0x1860], R2 ;  /* 0x0018600201007387 */ /* 0x0043e80000100800 */
[----:B-1----:R-:W2:Y:S04]  /*5f580*/  LDL.LU R2, [R1+0x45c] ;  /* 0x00045c0001027983 */ /* 0x002ea80000300800 */
        /* <DEDUP_REMOVED lines=33> */
[----:B------:R-:W2:Y:S01]  /*5f7a0*/  LDL.LU R3, [R1+0x468] ;  /* 0x0004680001037983 */ /* 0x000ea20000300800 */
[----:B-1----:R-:W-:-:S03]  /*5f7b0*/  IMAD.MOV.U32 R2, RZ, RZ, R16 ;  /* 0x000000ffff027224 */ /* 0x002fc600078e0010 */
        /* <DEDUP_REMOVED lines=33> */
[----:B------:R-:W2:Y:S04]  /*5f9d0*/  LDL.LU R12, [R1+0x478] ;  /* 0x00047800010c7983 */ /* 0x000ea80000300800 */
[----:B------:R-:W2:Y:S01]  /*5f9e0*/  LDL.LU R13, [R1+0x488] ;  /* 0x00048800010d7983 */ /* 0x000ea20000300800 */
[----:B-1----:R-:W-:-:S03]  /*5f9f0*/  IMAD.MOV.U32 R3, RZ, RZ, R4 ;  /* 0x000000ffff037224 */ /* 0x002fc600078e0004 */
[----:B------:R-:W3:Y:S04]  /*5fa00*/  LDL.LU R14, [R1+0x498] ;  /* 0x00049800010e7983 */ /* 0x000ee80000300800 */
[----:B------:R-:W3:Y:S04]  /*5fa10*/  LDL.LU R15, [R1+0x4a8] ;  /* 0x0004a800010f7983 */ /* 0x000ee80000300800 */
[----:B------:R-:W4:Y:S04]  /*5fa20*/  LDL.LU R4, [R1+0x434] ;  /* 0x0004340001047983 */ /* 0x000f280000300800 */
[----:B------:R-:W4:Y:S04]  /*5fa30*/  LDL.LU R5, [R1+0x444] ;  /* 0x0004440001057983 */ /* 0x000f280000300800 */
        /* <DEDUP_REMOVED lines=14> */
[----:B------:R1:W-:Y:S01]  /*5fb20*/  STL [R1+0x1800], R11 ;  /* 0x0018000b01007387 */ /* 0x0003e20000100800 */
[----:B------:R-:W-:-:S03]  /*5fb30*/  F2FP.PACK_AB R2, R3, R2 ;  /* 0x000000020302723e */ /* 0x000fc600000000ff */
[----:B-1----:R-:W2:Y:S04]  /*5fb40*/  LDL.LU R11, [R1+0x448] ;  /* 0x00044800010b7983 */ /* 0x002ea80000300800 */
[----:B------:R1:W-:Y:S04]  /*5fb50*/  STL [R1+0x17fc], R10 ;  /* 0x0017fc0a01007387 */ /* 0x0003e80000100800 */
        /* <DEDUP_REMOVED lines=11> */
[----:B------:R-:W2:Y:S04]  /*5fc10*/  LDL.LU R3, [R1+0x18e8] ;  /* 0x0018e80001037983 */ /* 0x000ea80000300800 */
[----:B------:R1:W-:Y:S04]  /*5fc20*/  STL [R1+0x9c], R2 ;  /* 0x00009c0201007387 */ /* 0x0003e80000100800 */
[----:B-1----:R-:W2:Y:S02]  /*5fc30*/  LDL.LU R2, [R1+0x18e4] ;  /* 0x0018e40001027983 */ /* 0x002ea40000300800 */
[----:B--2---:R-:W-:-:S02]  /*5fc40*/  F2FP.PACK_AB R2, R3, R2 ;  /* 0x000000020302723e */ /* 0x004fc400000000ff */
        /* <DEDUP_REMOVED lines=62> */
[----:B-1----:R-:W2:Y:S01]  /*60030*/  LDL.LU R2, [R1+0x1864] ;  /* 0x0018640001027983 */ /* 0x002ea20000300800 */
[----:B------:R-:W-:Y:S02]  /*60040*/  F2FP.PACK_AB R28, R29, R28 ;  /* 0x0000001c1d1c723e */ /* 0x000fe400000000ff */
[----:B--2---:R-:W-:-:S02]  /*60050*/  F2FP.PACK_AB R0, R2, R0 ;  /* 0x000000000200723e */ /* 0x004fc400000000ff */
[----:B------:R-:W2:Y:S04]  /*60060*/  LDL.LU R2, [R1+0x1860] ;  /* 0x0018600001027983 */ /* 0x000ea80000300800 */
[----:B------:R1:W-:Y:S04]  /*60070*/  STL [R1+0x58], R0 ;  /* 0x0000580001007387 */ /* 0x0003e80000100800 */
[----:B------:R-:W-:Y:S01]  /*60080*/  STL [R1+0x54], R28 ;  /* 0x0000541c01007387 */ /* 0x000fe20000100800 */
[----:B-1----:R-:W-:Y:S02]  /*60090*/  F2FP.PACK_AB R0, R8, R9 ;  /* 0x000000090800723e */ /* 0x002fe400000000ff */
[----:B------:R-:W-:-:S03]  /*600a0*/  F2FP.PACK_AB R8, R10, R11 ;  /* 0x0000000b0a08723e */ /* 0x000fc600000000ff */
[----:B------:R1:W-:Y:S04]  /*600b0*/  STL [R1+0x50], R0 ;  /* 0x0000500001007387 */ /* 0x0003e80000100800 */
[----:B------:R-:W-:Y:S01]  /*600c0*/  STL [R1+0x4c], R8 ;  /* 0x00004c0801007387 */ /* 0x000fe20000100800 */
[----:B-1----:R-:W-:Y:S02]  /*600d0*/  F2FP.PACK_AB R0, R12, R13 ;  /* 0x0000000d0c00723e */ /* 0x002fe400000000ff */
[----:B--2---:R-:W-:Y:S02]  /*600e0*/  F2FP.PACK_AB R2, R2, R3 ;  /* 0x000000030202723e */ /* 0x004fe400000000ff */
[----:B---3--:R-:W-:-:S03]  /*600f0*/  F2FP.PACK_AB R3, R14, R15 ;  /* 0x0000000f0e03723e */ /* 0x008fc600000000ff */
[----:B------:R4:W-:Y:S04]  /*60100*/  STL [R1+0x48], R2 ;  /* 0x0000480201007387 */ /* 0x0009e80000100800 */
[----:B------:R1:W-:Y:S04]  /*60110*/  STL [R1+0x44], R0 ;  /* 0x0000440001007387 */ /* 0x0003e80000100800 */
[----:B------:R2:W-:Y:S01]  /*60120*/  STL [R1+0x40], R3 ;  /* 0x0000400301007387 */ /* 0x0005e20000100800 */
[----:B----4-:R-:W-:Y:S02]  /*60130*/  F2FP.PACK_AB R2, R4, R5 ;  /* 0x000000050402723e */ /* 0x010fe400000000ff */
[----:B-1----:R-:W-:-:S03]  /*60140*/  F2FP.PACK_AB R0, R6, R7 ;  /* 0x000000070600723e */ /* 0x002fc600000000ff */
[----:B------:R1:W-:Y:S01]  /*60150*/  STL [R1+0x3c], R2 ;  /* 0x00003c0201007387 */ /* 0x0003e20000100800 */
[----:B--2---:R-:W-:-:S03]  /*60160*/  F2FP.PACK_AB R3, R16, R17 ;  /* 0x000000111003723e */ /* 0x004fc600000000ff */
[----:B------:R2:W-:Y:S04]  /*60170*/  STL [R1+0x38], R0 ;  /* 0x0000380001007387 */ /* 0x0005e80000100800 */
[----:B------:R3:W-:Y:S01]  /*60180*/  STL [R1+0x34], R3 ;  /* 0x0000340301007387 */ /* 0x0007e20000100800 */
[----:B-1----:R-:W-:Y:S02]  /*60190*/  F2FP.PACK_AB R2, R18, R19 ;  /* 0x000000131202723e */ /* 0x002fe400000000ff */
[----:B--2---:R-:W-:-:S03]  /*601a0*/  F2FP.PACK_AB R0, R20, R21 ;  /* 0x000000151400723e */ /* 0x004fc600000000ff */
[----:B------:R-:W-:Y:S01]  /*601b0*/  STL [R1+0x30], R2 ;  /* 0x0000300201007387 */ /* 0x000fe20000100800 */
[----:B---3--:R-:W-:-:S03]  /*601c0*/  F2FP.PACK_AB R3, R22, R23 ;  /* 0x000000171603723e */ /* 0x008fc600000000ff */
[----:B------:R1:W-:Y:S04]  /*601d0*/  STL [R1+0x2c], R0 ;  /* 0x00002c0001007387 */ /* 0x0003e80000100800 */
[----:B------:R-:W-:Y:S01]  /*601e0*/  STL [R1+0x28], R3 ;  /* 0x0000280301007387 */ /* 0x000fe20000100800 */
[----:B-1----:R-:W-:-:S03]  /*601f0*/  F2FP.PACK_AB R0, R26, R27 ;  /* 0x0000001b1a00723e */ /* 0x002fc600000000ff */
[----:B------:R-:W2:Y:S01]  /*60200*/  LDL.LU R27, [R1+0x4c4] ;  /* 0x0004c400011b7983 */ /* 0x000ea20000300800 */
[----:B------:R-:W-:-:S05]  /*60210*/  F2FP.PACK_AB R2, R24, R25 ;  /* 0x000000191802723e */ /* 0x000fca00000000ff */
[----:B------:R-:W-:Y:S04]  /*60220*/  STL [R1+0x24], R2 ;  /* 0x0000240201007387 */ /* 0x000fe80000100800 */
[----:B--2---:R1:W-:Y:S04]  /*60230*/  STL [R1+0x1820], R27 ;  /* 0x0018201b01007387 */ /* 0x0043e80000100800 */
[----:B------:R-:W-:Y:S04]  /*60240*/  STL [R1+0x20], R0 ;  /* 0x0000200001007387 */ /* 0x000fe80000100800 */
        /* <DEDUP_REMOVED lines=15> */
[----:B------:R-:W3:Y:S04]  /*60340*/  LDL.LU R26, [R1+0x4e4] ;  /* 0x0004e400011a7983 */ /* 0x000ee80000300800 */
[----:B---3--:R1:W-:Y:S04]  /*60350*/  STL [R1+0x181c], R26 ;  /* 0x00181c1a01007387 */ /* 0x0083e80000100800 */
[----:B-1----:R-:W3:Y:S04]  /*60360*/  LDL.LU R26, [R1+0x4b4] ;  /* 0x0004b400011a7983 */ /* 0x002ee80000300800 */
        /* <DEDUP_REMOVED lines=15> */
[----:B-1----:R-:W2:Y:S04]  /*60460*/  LDL.LU R26, [R1+0x4bc] ;  /* 0x0004bc00011a7983 */ /* 0x002ea80000300800 */
[----:B------:R-:W3:Y:S04]  /*60470*/  LDL.LU R25, [R1+0x504] ;  /* 0x0005040001197983 */ /* 0x000ee80000300800 */
[----:B---3--:R1:W-:Y:S04]  /*60480*/  STL [R1+0x1818], R25 ;  /* 0x0018181901007387 */ /* 0x0083e80000100800 */
[----:B-1----:R-:W3:Y:S04]  /*60490*/  LDL.LU R25, [R1+0x4d4] ;  /* 0x0004d40001197983 */ /* 0x002ee80000300800 */
[----:B------:R-:W4:Y:S04]  /*604a0*/  LDL.LU R24, [R1+0x524] ;  /* 0x0005240001187983 */ /* 0x000f280000300800 */
[----:B----4-:R1:W-:Y:S04]  /*604b0*/  STL [R1+0x1814], R24 ;  /* 0x0018141801007387 */ /* 0x0103e80000100800 */
[----:B-1----:R-:W4:Y:S04]  /*604c0*/  LDL.LU R24, [R1+0x4f4] ;  /* 0x0004f40001187983 */ /* 0x002f280000300800 */
[----:B------:R-:W2:Y:S04]  /*604d0*/  LDL.LU R7, [R1+0x4c0] ;  /* 0x0004c00001077983 */ /* 0x000ea80000300800 */
[----:B--2---:R1:W-:Y:S04]  /*604e0*/  STL [R1+0x1810], R7 ;  /* 0x0018100701007387 */ /* 0x0043e80000100800 */
[----:B-1----:R-:W2:Y:S04]  /*604f0*/  LDL.LU R7, [R1+0x514] ;  /* 0x0005140001077983 */ /* 0x002ea80000300800 */
        /* <DEDUP_REMOVED lines=10> */
[----:B------:R-:W2:Y:S04]  /*605a0*/  LDL.LU R10, [R1+0x53c] ;  /* 0x00053c00010a7983 */ /* 0x000ea80000300800 */
[----:B------:R-:W2:Y:S04]  /*605b0*/  LDL.LU R9, [R1+0x55c] ;  /* 0x00055c0001097983 */ /* 0x000ea80000300800 */
[----:B------:R-:W2:Y:S04]  /*605c0*/  LDL.LU R8, [R1+0x57c] ;  /* 0x00057c0001087983 */ /* 0x000ea80000300800 */
        /* <DEDUP_REMOVED lines=15> */
[----:B------:R-:W2:Y:S01]  /*606c0*/  LDL.LU R28, [R1+0x554] ;  /* 0x00055400011c7983 */ /* 0x000ea20000300800 */
[----:B------:R-:W-:-:S03]  /*606d0*/  F2FP.PACK_AB R27, R26, R27 ;  /* 0x0000001b1a1b723e */ /* 0x000fc600000000ff */
[----:B--2---:R1:W-:Y:S04]  /*606e0*/  STL [R1+0x17dc], R28 ;  /* 0x0017dc1c01007387 */ /* 0x0043e80000100800 */
[----:B-1----:R-:W2:Y:S04]  /*606f0*/  LDL.LU R28, [R1+0x534] ;  /* 0x00053400011c7983 */ /* 0x002ea80000300800 */
        /* <DEDUP_REMOVED lines=40> */
[----:B------:R1:W-:Y:S04]  /*60980*/  STL [R1], R27 ;  /* 0x0000001b01007387 */ /* 0x0003e80000100800 */
[----:B-1----:R-:W2:Y:S02]  /*60990*/  LDL.LU R27, [R1+0x1820] ;  /* 0x00182000011b7983 */ /* 0x002ea40000300800 */
[----:B--2---:R-:W-:-:S02]  /*609a0*/  F2FP.PACK_AB R27, R26, R27 ;  /* 0x0000001b1a1b723e */ /* 0x004fc400000000ff */
[----:B------:R-:W3:Y:S02]  /*609b0*/  LDL.LU R26, [R1+0x181c] ;  /* 0x00181c00011a7983 */ /* 0x000ee40000300800 */
[----:B---3--:R-:W-:Y:S02]  /*609c0*/  F2FP.PACK_AB R26, R25, R26 ;  /* 0x0000001a191a723e */ /* 0x008fe400000000ff */
[----:B------:R-:W4:Y:S02]  /*609d0*/  LDL.LU R25, [R1+0x1818] ;  /* 0x0018180001197983 */ /* 0x000f240000300800 */
[----:B----4-:R-:W-:Y:S02]  /*609e0*/  F2FP.PACK_AB R25, R24, R25 ;  /* 0x000000191819723e */ /* 0x010fe400000000ff */
[----:B------:R-:W2:Y:S02]  /*609f0*/  LDL.LU R24, [R1+0x1814] ;  /* 0x0018140001187983 */ /* 0x000ea40000300800 */
[----:B--2---:R-:W-:-:S02]  /*60a00*/  F2FP.PACK_AB R24, R7, R24 ;  /* 0x000000180718723e */ /* 0x004fc400000000ff */
[----:B------:R-:W2:Y:S02]  /*60a10*/  LDL.LU R7, [R1+0x1810] ;  /* 0x0018100001077983 */ /* 0x000ea40000300800 */
[----:B--2---:R-:W-:Y:S02]  /*60a20*/  F2FP.PACK_AB R7, R6, R7 ;  /* 0x000000070607723e */ /* 0x004fe400000000ff */
[----:B------:R-:W2:Y:S02]  /*60a30*/  LDL.LU R6, [R1+0x180c] ;  /* 0x00180c0001067983 */ /* 0x000ea40000300800 */
[----:B--2---:R-:W-:Y:S02]  /*60a40*/  F2FP.PACK_AB R6, R5, R6 ;  /* 0x000000060506723e */ /* 0x004fe400000000ff */
        /* <DEDUP_REMOVED lines=22> */
[----:B------:R-:W2:Y:S01]  /*60bb0*/  LDL.LU R28, [R1+0x17dc] ;  /* 0x0017dc00011c7983 */ /* 0x000ea20000300800 */
[----:B------:R-:W-:Y:S02]  /*60bc0*/  F2FP.PACK_AB R17, R29, R17 ;  /* 0x000000111d11723e */ /* 0x000fe400000000ff */
[----:B------:R-:W-:Y:S02]  /*60bd0*/  F2FP.PACK_AB R16, R0, R16 ;  /* 0x000000100010723e */ /* 0x000fe400000000ff */
[----:B--2---:R-:W-:Y:S02]  /*60be0*/  F2FP.PACK_AB R18, R28, R18 ;  /* 0x000000121c12723e */ /* 0x004fe400000000ff */
[----:B------:R-:W2:Y:S04]  /*60bf0*/  LDL.LU R28, [R1+0x17d8] ;  /* 0x0017d800011c7983 */ /* 0x000ea80000300800 */
[----:B------:R-:W2:Y:S04]  /*60c00*/  LDL.LU R29, [R1+0x17d4] ;  /* 0x0017d400011d7983 */ /* 0x000ea80000300800 */
[----:B------:R1:W5:Y:S01]  /*60c10*/  LDL.LU R0, [R1+0x17d0] ;  /* 0x0017d00001007983 */ /* 0x0003620000300800 */
[----:B------:R-:W-:-:S02]  /*60c20*/  F2FP.PACK_AB R21, R20, R21 ;  /* 0x000000151415723e */ /* 0x000fc400000000ff */
[----:B------:R-:W-:Y:S02]  /*60c30*/  F2FP.PACK_AB R23, R2, R23 ;  /* 0x000000170217723e */ /* 0x000fe400000000ff */
[----:B------:R-:W-:Y:S02]  /*60c40*/  F2FP.PACK_AB R22, R3, R22 ;  /* 0x000000160316723e */ /* 0x000fe400000000ff */
[----:B--2---:R-:W-:Y:S02]  /*60c50*/  F2FP.PACK_AB R20, R29, R28 ;  /* 0x0000001c1d14723e */ /* 0x004fe400000000ff */
.L_x_1:
[----:B-1----:R-:W2:Y:S04]  /*60c60*/  LDL.LU R29, [R1+0x1770] ;  /* 0x00177000011d7983 */ /* 0x002ea80000300800 */
[----:B------:R-:W-:Y:S04]  /*60c70*/  STL [R1+0x1830], R26 ;  /* 0x0018301a01007387 */ /* 0x000fe80000100800 */
[----:B------:R1:W-:Y:S04]  /*60c80*/  STL [R1+0x182c], R27 ;  /* 0x00182c1b01007387 */ /* 0x0003e80000100800 */
[----:B-1----:R-:W1:Y:S02]  /*60c90*/  S2R R27, SR_TID.X ;  /* 0x00000000001b7919 */ /* 0x002e640000002100 */
[----:B01----:R-:W-:-:S02]  /*60ca0*/  IMAD.SHL.U32 R2, R27, 0x80, RZ ;  /* 0x000000801b027824 */ /* 0x003fc400078e00ff */
[C---:B------:R-:W-:Y:S02]  /*60cb0*/  IMAD.SHL.U32 R3, R27.reuse, 0x4, RZ ;  /* 0x000000041b037824 */ /* 0x040fe400078e00ff */
[----:B------:R-:W-:-:S05]  /*60cc0*/  IMAD.SHL.U32 R28, R27, 0x200, RZ ;  /* 0x000002001b1c7824 */ /* 0x000fca00078e00ff */
[----:B------:R-:W-:Y:S01]  /*60cd0*/  LOP3.LUT R28, R28, 0xc00, RZ, 0xc0, !PT ;  /* 0x00000c001c1c7812 */ /* 0x000fe200078ec0ff */
[----:B------:R-:W-:Y:S01]  /*60ce0*/  BAR.SYNC.DEFER_BLOCKING 0x0 ;  /* 0x0000000000007b1d */ /* 0x000fe20000010000 */
[----:B--2---:R-:W-:Y:S02]  /*60cf0*/  LOP3.LUT R2, R29, 0xc00, R2, 0xf8, !PT ;  /* 0x00000c001d027812 */ /* 0x004fe400078ef802 */
[----:B------:R-:W-:Y:S02]  /*60d00*/  LOP3.LUT R29, R27, 0x20, RZ, 0xc0, !PT ;  /* 0x000000201b1d7812 */ /* 0x000fe400078ec0ff */
[----:B------:R-:W-:Y:S02]  /*60d10*/  LOP3.LUT R3, R2, 0x70, R3, 0x78, !PT ;  /* 0x0000007002037812 */ /* 0x000fe400078e7803 */
[----:B------:R-:W2:Y:S01]  /*60d20*/  LDL.LU R2, [R1+0x1778] ;  /* 0x0017780001027983 */ /* 0x000ea20000300800 */
[----:B------:R-:W-:Y:S02]  /*60d30*/  SHF.R.U32.HI R26, RZ, 0x4, R27 ;  /* 0x00000004ff1a7819 */ /* 0x000fe4000001161b */
[----:B------:R-:W-:Y:S01]  /*60d40*/  IMAD R3, R29, 0x10, R3 ;  /* 0x000000101d037824 */ /* 0x000fe200078e0203 */
[----:B------:R-:W-:-:S02]  /*60d50*/  SHF.R.U32.HI R27, RZ, 0x4, R27 ;  /* 0x00000004ff1b7819 */ /* 0x000fc4000001161b */
[----:B-----5:R-:W-:Y:S02]  /*60d60*/  LOP3.LUT R29, R0, 0x1fc, R26, 0xfe, !PT ;  /* 0x000001fc001d7812 */ /* 0x020fe400078efe1a */
[----:B------:R-:W-:Y:S02]  /*60d70*/  SGXT.U32 R27, R27, 0x2 ;  /* 0x000000021b1b781a */ /* 0x000fe40000000000 */
[----:B--2---:R-:W-:Y:S02]  /*60d80*/  LOP3.LUT R2, R28, 0x1f0, R2, 0xf8, !PT ;  /* 0x000001f01c027812 */ /* 0x004fe400078ef802 */
[----:B------:R-:W0:Y:S02]  /*60d90*/  S2R R28, SR_TID.X ;  /* 0x00000000001c7919 */ /* 0x000e240000002100 */
[----:B0-----:R-:W-:-:S04]  /*60da0*/  SHF.R.U32.HI R28, RZ, 0x4, R28 ;  /* 0x00000004ff1c7819 */ /* 0x001fc8000001161c */
[----:B------:R-:W-:-:S04]  /*60db0*/  IADD3 R28, R28, 0x3c, RZ ;  /* 0x0000003c1c1c7810 */ /* 0x000fc80007ffe0ff */
[----:B------:R-:W-:-:S05]  /*60dc0*/  LOP3.LUT R28, R0, R28, RZ, 0xfc, !PT ;  /* 0x0000001c001c7212 */ /* 0x000fca00078efcff */
[----:B------:R0:W-:Y:S04]  /*60dd0*/  STL [R1+0x124], R28 ;  /* 0x0001241c01007387 */ /* 0x0001e80000100800 */
[----:B------:R1:W-:Y:S01]  /*60de0*/  STL [R1+0x1d0], R29 ;  /* 0x0001d01d01007387 */ /* 0x0003e20000100800 */
[C-C-:B0-----:R-:W-:Y:S02]  /*60df0*/  LOP3.LUT R28, R0.reuse, 0x1bc, R26.reuse, 0xfe, !PT ;  /* 0x000001bc001c7812 */ /* 0x141fe400078efe1a */
[----:B-1----:R-:W-:-:S03]  /*60e00*/  LOP3.LUT R29, R0, 0x17c, R26, 0xfe, !PT ;  /* 0x0000017c001d7812 */ /* 0x002fc600078efe1a */
[----:B------:R0:W-:Y:S04]  /*60e10*/  STL [R1+0x1ac], R28 ;  /* 0x0001ac1c01007387 */ /* 0x0001e80000100800 */
[----:B------:R1:W-:Y:S01]  /*60e20*/  STL [R1+0x1a0], R29 ;  /* 0x0001a01d01007387 */ /* 0x0003e20000100800 */
[C-C-:B0-----:R-:W-:Y:S02]  /*60e30*/  LOP3.LUT R28, R0.reuse, 0x13c, R26.reuse, 0xfe, !PT ;  /* 0x0000013c001c7812 */ /* 0x141fe400078efe1a */
[----:B-1----:R-:W-:-:S03]  /*60e40*/  LOP3.LUT R29, R0, 0xbc, R26, 0xfe, !PT ;  /* 0x000000bc001d7812 */ /* 0x002fc600078efe1a */
[----:B------:R0:W-:Y:S02]  /*60e50*/  STL [R1+0x18c], R28 ;  /* 0x00018c1c01007387 */ /* 0x0001e40000100800 */
[C-C-:B0-----:R-:W-:Y:S02]  /*60e60*/  LOP3.LUT R28, R0.reuse, 0xfc, R26.reuse, 0xfe, !PT ;  /* 0x000000fc001c7812 */ /* 0x141fe400078efe1a */
[----:B------:R-:W-:-:S03]  /*60e70*/  LOP3.LUT R26, R0, 0x7c, R26, 0xfe, !PT ;  /* 0x0000007c001a7812 */ /* 0x000fc600078efe1a */
[----:B------:R0:W-:Y:S04]  /*60e80*/  STL [R1+0x16c], R28 ;  /* 0x00016c1c01007387 */ /* 0x0001e80000100800 */
[----:B------:R1:W-:Y:S01]  /*60e90*/  STL [R1+0x144], R29 ;  /* 0x0001441d01007387 */ /* 0x0003e20000100800 */
[C---:B0-----:R-:W-:Y:S02]  /*60ea0*/  LOP3.LUT R28, R0.reuse, R27, RZ, 0xfc, !PT ;  /* 0x0000001b001c7212 */ /* 0x041fe400078efcff */
[----:B-1----:R-:W-:-:S03]  /*60eb0*/  LOP3.LUT R29, R0, 0x4, R27, 0xfe, !PT ;  /* 0x00000004001d7812 */ /* 0x002fc600078efe1b */
[----:B------:R0:W-:Y:S04]  /*60ec0*/  STL [R1+0x1828], R28 ;  /* 0x0018281c01007387 */ /* 0x0001e80000100800 */
[----:B------:R1:W-:Y:S01]  /*60ed0*/  STL [R1+0x12c], R26 ;  /* 0x00012c1a01007387 */ /* 0x0003e20000100800 */
[C-C-:B0-----:R-:W-:Y:S02]  /*60ee0*/  LOP3.LUT R28, R0.reuse, 0xc, R27.reuse, 0xfe, !PT ;  /* 0x0000000c001c7812 */ /* 0x141fe400078efe1b */
[----:B-1----:R-:W-:-:S05]  /*60ef0*/  LOP3.LUT R26, R0, 0x8, R27, 0xfe, !PT ;  /* 0x00000008001a7812 */ /* 0x002fca00078efe1b */
        /* <DEDUP_REMOVED lines=226> */
[----:B0-----:R-:W-:-:S03]  /*61d20*/  LOP3.LUT R26, R0, 0x1ec, R27, 0xfe, !PT ;  /* 0x000001ec001a7812 */ /* 0x001fc600078efe1b */
[----:B-1----:R-:W0:Y:S04]  /*61d30*/  S2R R28, SR_TID.X ;  /* 0x00000000001c7919 */ /* 0x002e280000002100 */
[----:B------:R1:W-:Y:S02]  /*61d40*/  STL [R1+0x2e4], R26 ;  /* 0x0002e41a01007387 */ /* 0x0003e40000100800 */
[----:B-1----:R-:W-:-:S05]  /*61d50*/  LOP3.LUT R26, R0, 0x1f0, R27, 0xfe, !PT ;  /* 0x000001f0001a7812 */ /* 0x002fca00078efe1b */
[----:B------:R1:W-:Y:S02]  /*61d60*/  STL [R1+0x2e8], R26 ;  /* 0x0002e81a01007387 */ /* 0x0003e40000100800 */
[C-C-:B-1----:R-:W-:Y:S02]  /*61d70*/  LOP3.LUT R26, R0.reuse, 0x1f4, R27.reuse, 0xfe, !PT ;  /* 0x000001f4001a7812 */ /* 0x142fe400078efe1b */
[----:B------:R-:W-:-:S03]  /*61d80*/  LOP3.LUT R0, R0, 0x1f8, R27, 0xfe, !PT ;  /* 0x000001f800007812 */ /* 0x000fc600078efe1b */
[----:B------:R1:W-:Y:S04]  /*61d90*/  STL [R1+0x2ec], R26 ;  /* 0x0002ec1a01007387 */ /* 0x0003e80000100800 */
[----:B-1----:R-:W2:Y:S04]  /*61da0*/  LDL.LU R26, [R1+0x1830] ;  /* 0x00183000011a7983 */ /* 0x002ea80000300800 */
[----:B------:R-:W2:Y:S01]  /*61db0*/  LDL.LU R27, [R1+0x182c] ;  /* 0x00182c00011b7983 */ /* 0x000ea20000300800 */
[----:B0-----:R-:W-:-:S03]  /*61dc0*/  LOP3.LUT R28, R2, 0x20, R28, 0x78, !PT ;  /* 0x00000020021c7812 */ /* 0x001fc600078e781c */
[----:B------:R0:W-:Y:S04]  /*61dd0*/  STS.128 [R3], R20 ;  /* 0x0000001403007388 */ /* 0x0001e80000000c00 */
[----:B------:R1:W-:Y:S04]  /*61de0*/  STS.128 [R3+0x100], R16 ;  /* 0x0001001003007388 */ /* 0x0003e80000000c00 */
[----:B------:R-:W-:Y:S04]  /*61df0*/  STS.128 [R3+0x80], R12 ;  /* 0x0000800c03007388 */ /* 0x000fe80000000c00 */
[----:B------:R-:W-:Y:S04]  /*61e00*/  STS.128 [R3+0x180], R8 ;  /* 0x0001800803007388 */ /* 0x000fe80000000c00 */
[----:B------:R-:W-:Y:S06]  /*61e10*/  BAR.SYNC.DEFER_BLOCKING 0x0 ;  /* 0x0000000000007b1d */ /* 0x000fec0000010000 */
[----:B------:R3:W-:Y:S04]  /*61e20*/  STL [R1+0x2bc], R0 ;  /* 0x0002bc0001007387 */ /* 0x0007e80000100800 */
[----:B0-----:R-:W4:Y:S04]  /*61e30*/  LDL.LU R20, [R1+0x50] ;  /* 0x0000500001147983 */ /* 0x001f280000300800 */
[----:B------:R-:W4:Y:S04]  /*61e40*/  LDL.LU R21, [R1+0x54] ;  /* 0x0000540001157983 */ /* 0x000f280000300800 */
[----:B------:R-:W4:Y:S04]  /*61e50*/  LDL.LU R22, [R1+0x58] ;  /* 0x0000580001167983 */ /* 0x000f280000300800 */
[----:B------:R-:W4:Y:S04]  /*61e60*/  LDL.LU R23, [R1+0x5c] ;  /* 0x00005c0001177983 */ /* 0x000f280000300800 */
[----:B------:R-:W0:Y:S04]  /*61e70*/  LDS.128 R8, [R28] ;  /* 0x000000001c087984 */ /* 0x000e280000000c00 */
[----:B-1----:R-:W4:Y:S01]  /*61e80*/  LDL.LU R16, [R1+0x40] ;  /* 0x0000400001107983 */ /* 0x002f220000300800 */
[----:B---3--:R-:W-:-:S03]  /*61e90*/  LOP3.LUT R0, R28, 0x40, RZ, 0x3c, !PT ;  /* 0x000000401c007812 */ /* 0x008fc600078e3cff */
[----:B------:R-:W3:Y:S04]  /*61ea0*/  LDL.LU R17, [R1+0x44] ;  /* 0x0000440001117983 */ /* 0x000ee80000300800 */
[----:B------:R-:W3:Y:S04]  /*61eb0*/  LDL.LU R18, [R1+0x48] ;  /* 0x0000480001127983 */ /* 0x000ee80000300800 */
[----:B------:R-:W3:Y:S04]  /*61ec0*/  LDL.LU R19, [R1+0x4c] ;  /* 0x00004c0001137983 */ /* 0x000ee80000300800 */
[----:B------:R-:W-:Y:S04]  /*61ed0*/  STL [R1+0x134], R28 ;  /* 0x0001341c01007387 */ /* 0x000fe80000100800 */
[----:B------:R-:W3:Y:S04]  /*61ee0*/  LDL.LU R12, [R1+0x30] ;  /* 0x00003000010c7983 */ /* 0x000ee80000300800 */
[----:B------:R-:W3:Y:S04]  /*61ef0*/  LDL.LU R13, [R1+0x34] ;  /* 0x00003400010d7983 */ /* 0x000ee80000300800 */
[----:B------:R-:W3:Y:S04]  /*61f00*/  LDL.LU R14, [R1+0x38] ;  /* 0x00003800010e7983 */ /* 0x000ee80000300800 */
[----:B------:R-:W3:Y:S04]  /*61f10*/  LDL.LU R15, [R1+0x3c] ;  /* 0x00003c00010f7983 */ /* 0x000ee80000300800 */
[----:B------:R-:W-:Y:S04]  /*61f20*/  STL [R1+0x128], R0 ;  /* 0x0001280001007387 */ /* 0x000fe80000100800 */
[----:B0-----:R-:W-:Y:S04]  /*61f30*/  STL.64 [R1+0xb0], R8 ;  /* 0x0000b00801007387 */ /* 0x001fe80000100a00 */
[----:B------:R-:W-:Y:S04]  /*61f40*/  STL.64 [R1+0xb8], R10 ;  /* 0x0000b80a01007387 */ /* 0x000fe80000100a00 */
[----:B------:R-:W0:Y:S04]  /*61f50*/  LDS.128 R8, [R28+0x200] ;  /* 0x000200001c087984 */ /* 0x000e280000000c00 */
[----:B0-----:R-:W-:Y:S04]  /*61f60*/  STL.64 [R1+0xc0], R8 ;  /* 0x0000c00801007387 */ /* 0x001fe80000100a00 */
[----:B------:R-:W-:Y:S04]  /*61f70*/  STL.64 [R1+0xc8], R10 ;  /* 0x0000c80a01007387 */ /* 0x000fe80000100a00 */
[----:B------:R-:W0:Y:S04]  /*61f80*/  LDS.128 R8, [R0] ;  /* 0x0000000000087984 */ /* 0x000e280000000c00 */
[----:B------:R-:W3:Y:S04]  /*61f90*/  LDL.LU R2, [R1+0x1788] ;  /* 0x0017880001027983 */ /* 0x000ee80000300800 */
[----:B0-----:R-:W-:Y:S04]  /*61fa0*/  STL.64 [R1+0xa0], R8 ;  /* 0x0000a00801007387 */ /* 0x001fe80000100a00 */
[----:B------:R-:W-:Y:S04]  /*61fb0*/  STL.64 [R1+0xa8], R10 ;  /* 0x0000a80a01007387 */ /* 0x000fe80000100a00 */
[----:B------:R-:W0:Y:S04]  /*61fc0*/  LDS.128 R8, [R0+0x200] ;  /* 0x0002000000087984 */ /* 0x000e280000000c00 */
[----:B------:R-:W-:Y:S06]  /*61fd0*/  BAR.SYNC.DEFER_BLOCKING 0x0 ;  /* 0x0000000000007b1d */ /* 0x000fec0000010000 */
[----:B------:R-:W-:Y:S04]  /*61fe0*/  STS.128 [R3], R4 ;  /* 0x0000000403007388 */ /* 0x000fe80000000c00 */
[----:B0-----:R-:W-:Y:S04]  /*61ff0*/  STL.64 [R1+0x17f8], R10 ;  /* 0x0017f80a01007387 */ /* 0x001fe80000100a00 */
[----:B------:R0:W-:Y:S04]  /*62000*/  STL.64 [R1+0x17f0], R8 ;  /* 0x0017f00801007387 */ /* 0x0001e80000100a00 */
[----:B0-----:R-:W4:Y:S04]  /*62010*/  LDL.LU R8, [R1+0x20] ;  /* 0x0000200001087983 */ /* 0x001f280000300800 */
[----:B------:R-:W4:Y:S04]  /*62020*/  LDL.LU R9, [R1+0x24] ;  /* 0x0000240001097983 */ /* 0x000f280000300800 */
[----:B------:R-:W4:Y:S04]  /*62030*/  LDL.LU R10, [R1+0x28] ;  /* 0x00002800010a7983 */ /* 0x000f280000300800 */
[----:B------:R-:W4:Y:S04]  /*62040*/  LDL.LU R11, [R1+0x2c] ;  /* 0x00002c00010b7983 */ /* 0x000f280000300800 */
[----:B------:R-:W4:Y:S04]  /*62050*/  LDL.LU R4, [R1+0x10] ;  /* 0x0000100001047983 */ /* 0x000f280000300800 */
[----:B------:R-:W4:Y:S04]  /*62060*/  LDL.LU R5, [R1+0x14] ;  /* 0x0000140001057983 */ /* 0x000f280000300800 */
[----:B------:R-:W4:Y:S04]  /*62070*/  LDL.LU R6, [R1+0x18] ;  /* 0x0000180001067983 */ /* 0x000f280000300800 */
[----:B------:R-:W4:Y:S04]  /*62080*/  LDL.LU R7, [R1+0x1c] ;  /* 0x00001c0001077983 */ /* 0x000f280000300800 */
[----:B--2---:R0:W-:Y:S04]  /*62090*/  STS.128 [R3+0x100], R24 ;  /* 0x0001001803007388 */ /* 0x0041e80000000c00 */
[----:B0-----:R-:W2:Y:S04]  /*620a0*/  LDL.LU R24, [R1] ;  /* 0x0000000001187983 */ /* 0x001ea80000300800 */
[----:B------:R-:W2:Y:S04]  /*620b0*/  LDL.LU R25, [R1+0x4] ;  /* 0x0000040001197983 */ /* 0x000ea80000300800 */
[----:B------:R-:W2:Y:S04]  /*620c0*/  LDL.LU R26, [R1+0x8] ;  /* 0x00000800011a7983 */ /* 0x000ea80000300800 */
[----:B------:R-:W2:Y:S01]  /*620d0*/  LDL.LU R27, [R1+0xc] ;  /* 0x00000c00011b7983 */ /* 0x000ea20000300800 */
[C---:B---3--:R-:W-:Y:S01]  /*620e0*/  ISETP.GE.AND P0, PT, R2.reuse, c[0x0][0x178], PT ;  /* 0x00005e0002007a0c */ /* 0x048fe20003f06270 */
[----:B------:R-:W-:-:S02]  /*620f0*/  IMAD R2, R2, c[0x0][0x194], RZ ;  /* 0x0000650002027a24 */ /* 0x000fc400078e02ff */
[----:B----4-:R-:W-:Y:S04]  /*62100*/  STS.128 [R3+0x180], R4 ;  /* 0x0001800403007388 */ /* 0x010fe80000000c00 */
[----:B--2---:R-:W-:Y:S04]  /*62110*/  STS.128 [R3+0x80], R24 ;  /* 0x0000801803007388 */ /* 0x004fe80000000c00 */
[----:B------:R-:W-:Y:S06]  /*62120*/  BAR.SYNC.DEFER_BLOCKING 0x0 ;  /* 0x0000000000007b1d */ /* 0x000fec0000010000 */
[----:B------:R-:W0:Y:S04]  /*62130*/  LDS.128 R24, [R28] ;  /* 0x000000001c187984 */ /* 0x000e280000000c00 */
[----:B------:R-:W1:Y:S04]  /*62140*/  LDS.128 R4, [R28+0x200] ;  /* 0x000200001c047984 */ /* 0x000e680000000c00 */
[----:B0-----:R-:W-:Y:S04]  /*62150*/  STL.64 [R1+0xd0], R24 ;  /* 0x0000d01801007387 */ /* 0x001fe80000100a00 */
[----:B------:R-:W-:Y:S04]  /*62160*/  STL.64 [R1+0xd8], R26 ;  /* 0x0000d81a01007387 */ /* 0x000fe80000100a00 */
[----:B------:R-:W0:Y:S04]  /*62170*/  LDS.128 R24, [R0] ;  /* 0x0000000000187984 */ /* 0x000e280000000c00 */
[----:B-1----:R-:W-:Y:S04]  /*62180*/  STL.64 [R1+0xe0], R4 ;  /* 0x0000e00401007387 */ /* 0x002fe80000100a00 */
[----:B------:R-:W-:Y:S04]  /*62190*/  STL.64 [R1+0xe8], R6 ;  /* 0x0000e80601007387 */ /* 0x000fe80000100a00 */
[----:B------:R-:W1:Y:S04]  /*621a0*/  LDS.128 R4, [R0+0x200] ;  /* 0x0002000000047984 */ /* 0x000e680000000c00 */
[----:B------:R-:W-:Y:S06]  /*621b0*/  BAR.SYNC.DEFER_BLOCKING 0x0 ;  /* 0x0000000000007b1d */ /* 0x000fec0000010000 */
[----:B0-----:R-:W-:Y:S04]  /*621c0*/  STL.64 [R1+0x10], R24 ;  /* 0x0000101801007387 */ /* 0x001fe80000100a00 */
[----:B------:R-:W-:Y:S04]  /*621d0*/  STL.64 [R1+0x18], R26 ;  /* 0x0000181a01007387 */ /* 0x000fe80000100a00 */
[----:B------:R0:W-:Y:S04]  /*621e0*/  STS.128 [R3], R8 ;  /* 0x0000000803007388 */ /* 0x0001e80000000c00 */
[----:B-1----:R-:W-:Y:S04]  /*621f0*/  STL.64 [R1], R4 ;  /* 0x0000000401007387 */ /* 0x002fe80000100a00 */
[----:B------:R-:W-:Y:S04]  /*62200*/  STL.64 [R1+0x8], R6 ;  /* 0x0000080601007387 */ /* 0x000fe80000100a00 */
[----:B------:R1:W-:Y:S04]  /*62210*/  STS.128 [R3+0x180], R20 ;  /* 0x0001801403007388 */ /* 0x0003e80000000c00 */
[----:B0-----:R-:W2:Y:S04]  /*62220*/  LDL.LU R8, [R1+0x90] ;  /* 0x0000900001087983 */ /* 0x001ea80000300800 */
[----:B------:R-:W2:Y:S04]  /*62230*/  LDL.LU R9, [R1+0x94] ;  /* 0x0000940001097983 */ /* 0x000ea80000300800 */
[----:B------:R-:W3:Y:S04]  /*62240*/  LDL.LU R10, [R1+0x98] ;  /* 0x00009800010a7983 */ /* 0x000ee80000300800 */
[----:B------:R-:W3:Y:S04]  /*62250*/  LDL.LU R11, [R1+0x9c] ;  /* 0x00009c00010b7983 */ /* 0x000ee80000300800 */
[----:B-1----:R-:W4:Y:S04]  /*62260*/  LDL.LU R23, [R1+0xf0] ;  /* 0x0000f00001177983 */ /* 0x002f280000300800 */
[----:B------:R-:W-:Y:S04]  /*62270*/  STS.128 [R3+0x100], R12 ;  /* 0x0001000c03007388 */ /* 0x000fe80000000c00 */
[----:B------:R-:W-:Y:S04]  /*62280*/  STS.128 [R3+0x80], R16 ;  /* 0x0000801003007388 */ /* 0x000fe80000000c00 */
[----:B------:R-:W-:Y:S06]  /*62290*/  BAR.SYNC.DEFER_BLOCKING 0x0 ;  /* 0x0000000000007b1d */ /* 0x000fec0000010000 */
[----:B------:R-:W0:Y:S04]  /*622a0*/  LDS.128 R12, [R28] ;  /* 0x000000001c0c7984 */ /* 0x000e280000000c00 */
[----:B------:R-:W1:Y:S04]  /*622b0*/  LDS.128 R24, [R28+0x200] ;  /* 0x000200001c187984 */ /* 0x000e680000000c00 */
[----:B------:R-:W0:Y:S04]  /*622c0*/  LDS.128 R16, [R0] ;  /* 0x0000000000107984 */ /* 0x000e280000000c00 */
[----:B------:R-:W0:Y:S04]  /*622d0*/  LDS.128 R4, [R0+0x200] ;  /* 0x0002000000047984 */ /* 0x000e280000000c00 */
[----:B------:R-:W-:Y:S06]  /*622e0*/  BAR.SYNC.DEFER_BLOCKING 0x0 ;  /* 0x0000000000007b1d */ /* 0x000fec0000010000 */
[----:B----4-:R4:W-:Y:S04]  /*622f0*/  STL [R1+0x1810], R23 ;  /* 0x0018101701007387 */ /* 0x0109e80000100800 */
[----:B------:R-:W2:Y:S04]  /*62300*/  LDL.LU R20, [R1+0x70] ;  /* 0x0000700001147983 */ /* 0x000ea80000300800 */
[----:B------:R-:W2:Y:S04]  /*62310*/  LDL.LU R21, [R1+0x74] ;  /* 0x0000740001157983 */ /* 0x000ea80000300800 */
[----:B------:R-:W2:Y:S04]  /*62320*/  LDL.LU R22, [R1+0x78] ;  /* 0x0000780001167983 */ /* 0x000ea80000300800 */
[----:B----4-:R-:W2:Y:S04]  /*62330*/  LDL.LU R23, [R1+0x7c] ;  /* 0x00007c0001177983 */ /* 0x010ea80000300800 */
[----:B--2---:R-:W-:Y:S04]  /*62340*/  STL.64 [R1+0x1820], R22 ;  /* 0x0018201601007387 */ /* 0x004fe80000100a00 */
[----:B------:R2:W-:Y:S04]  /*62350*/  STL.64 [R1+0x1818], R20 ;  /* 0x0018181401007387 */ /* 0x0005e80000100a00 */
[----:B--2---:R-:W2:Y:S04]  /*62360*/  LDL.LU R20, [R1+0x60] ;  /* 0x0000600001147983 */ /* 0x004ea80000300800 */
[----:B------:R-:W2:Y:S04]  /*62370*/  LDL.LU R21, [R1+0x64] ;  /* 0x0000640001157983 */ /* 0x000ea80000300800 */
[----:B------:R-:W2:Y:S04]  /*62380*/  LDL.LU R22, [R1+0x68] ;  /* 0x0000680001167983 */ /* 0x000ea80000300800 */
[----:B------:R-:W2:Y:S04]  /*62390*/  LDL.LU R23, [R1+0x6c] ;  /* 0x00006c0001177983 */ /* 0x000ea80000300800 */
[----:B---3--:R-:W-:Y:S04]  /*623a0*/  STL.64 [R1+0x1808], R10 ;  /* 0x0018080a01007387 */ /* 0x008fe80000100a00 */
[----:B------:R3:W-:Y:S04]  /*623b0*/  STL.64 [R1+0x1800], R8 ;  /* 0x0018000801007387 */ /* 0x0007e80000100a00 */
[----:B---3--:R-:W3:Y:S04]  /*623c0*/  LDL.LU R8, [R1+0x80] ;  /* 0x0000800001087983 */ /* 0x008ee80000300800 */
[----:B------:R-:W3:Y:S04]  /*623d0*/  LDL.LU R9, [R1+0x84] ;  /* 0x0000840001097983 */ /* 0x000ee80000300800 */
[----:B------:R-:W3:Y:S04]  /*623e0*/  LDL.LU R10, [R1+0x88] ;  /* 0x00008800010a7983 */ /* 0x000ee80000300800 */
[----:B------:R-:W3:Y:S04]  /*623f0*/  LDL.LU R11, [R1+0x8c] ;  /* 0x00008c00010b7983 */ /* 0x000ee80000300800 */
[----:B0-----:R-:W-:Y:S04]  /*62400*/  STL [R1+0x17dc], R12 ;  /* 0x0017dc0c01007387 */ /* 0x001fe80000100800 */
[----:B------:R-:W-:Y:S04]  /*62410*/  STL [R1+0x17d8], R13 ;  /* 0x0017d80d01007387 */ /* 0x000fe80000100800 */
[----:B------:R0:W-:Y:S04]  /*62420*/  STL [R1+0x17d4], R14 ;  /* 0x0017d40e01007387 */ /* 0x0001e80000100800 */
[----:B------:R-:W-:Y:S04]  /*62430*/  STL [R1+0x17d0], R15 ;  /* 0x0017d00f01007387 */ /* 0x000fe80000100800 */
[----:B------:R-:W4:Y:S04]  /*62440*/  LDL.LU R28, [R1+0x1828] ;  /* 0x00182800011c7983 */ /* 0x000f280000300800 */
[----:B0-----:R-:W4:Y:S04]  /*62450*/  LDL.LU R14, [R1+0xb0] ;  /* 0x0000b000010e7983 */ /* 0x001f280000300800 */
[----:B-1----:R0:W-:Y:S04]  /*62460*/  STL [R1+0x17ec], R24 ;  /* 0x0017ec1801007387 */ /* 0x0021e80000100800 */
[----:B0-----:R-:W4:Y:S04]  /*62470*/  LDL.LU R24, [R1+0xf8] ;  /* 0x0000f80001187983 */ /* 0x001f280000300800 */
[----:B------:R-:W-:Y:S04]  /*62480*/  STL [R1+0x17e8], R25 ;  /* 0x0017e81901007387 */ /* 0x000fe80000100800 */
[----:B------:R0:W-:Y:S04]  /*62490*/  STL [R1+0x17e4], R26 ;  /* 0x0017e41a01007387 */ /* 0x0001e80000100800 */
[----:B0-----:R-:W4:Y:S04]  /*624a0*/  LDL.LU R26, [R1+0xa0] ;  /* 0x0000a000011a7983 */ /* 0x001f280000300800 */
[----:B------:R0:W-:Y:S04]  /*624b0*/  STL [R1+0x17e0], R27 ;  /* 0x0017e01b01007387 */ /* 0x0001e80000100800 */
[----:B0-----:R-:W4:Y:S04]  /*624c0*/  LDL.LU R27, [R1+0xc0] ;  /* 0x0000c000011b7983 */ /* 0x001f280000300800 */
[----:B--2---:R0:W-:Y:S04]  /*624d0*/  STS.128 [R3], R20 ;  /* 0x0000001403007388 */ /* 0x0041e80000000c00 */
[----:B0-----:R-:W2:Y:S04]  /*624e0*/  LDL.LU.64 R22, [R1+0x1820] ;  /* 0x0018200001167983 */ /* 0x001ea80000300a00 */
[----:B------:R-:W2:Y:S04]  /*624f0*/  LDL.LU.64 R20, [R1+0x1818] ;  /* 0x0018180001147983 */ /* 0x000ea80000300a00 */
[----:B------:R-:W4:Y:S04]  /*62500*/  LDL.LU R15, [R1+0xfc] ;  /* 0x0000fc00010f7983 */ /* 0x000f280000300800 */
[----:B------:R-:W4:Y:S04]  /*62510*/  LDL.LU R13, [R1+0x100] ;  /* 0x00010000010d7983 */ /* 0x000f280000300800 */
[----:B---3--:R-:W-:Y:S04]  /*62520*/  STS.128 [R3+0x80], R8 ;  /* 0x0000800803007388 */ /* 0x008fe80000000c00 */
[----:B--2---:R0:W-:Y:S04]  /*62530*/  STS.128 [R3+0x100], R20 ;  /* 0x0001001403007388 */ /* 0x0041e80000000c00 */
[----:B0-----:R-:W2:Y:S04]  /*62540*/  LDL.LU R23, [R1+0x1810] ;  /* 0x0018100001177983 */ /* 0x001ea80000300800 */
[----:B------:R-:W3:Y:S04]  /*62550*/  LDL.LU.64 R10, [R1+0x1808] ;  /* 0x00180800010a7983 */ /* 0x000ee80000300a00 */
[----:B------:R-:W3:Y:S01]  /*62560*/  LDL.LU.64 R8, [R1+0x1800] ;  /* 0x0018000001087983 */ /* 0x000ee20000300a00 */
[----:B----4-:R-:W-:Y:S01]  /*62570*/  IMAD R12, R28, c[0x0][0x198], RZ ;  /* 0x000066001c0c7a24 */ /* 0x010fe200078e02ff */
[----:B------:R-:W-:Y:S01]  /*62580*/  LEA R0, P1, R2, c[0x0][0x170], 0x1 ;  /* 0x00005c0002007a11 */ /* 0x000fe200078208ff */
[----:B------:R-:W-:Y:S01]  /*62590*/  IMAD R21, R29, c[0x0][0x198], RZ ;  /* 0x000066001d157a24 */ /* 0x000fe200078e02ff */
[----:B------:R-:W-:-:S02]  /*625a0*/  ISETP.LT.AND P3, PT, R28, c[0x0][0x17c], !P0 ;  /* 0x00005f001c007a0c */ /* 0x000fc40004761270 */
[----:B------:R-:W-:Y:S02]  /*625b0*/  ISETP.LT.AND P2, PT, R29, c[0x0][0x17c], !P0 ;  /* 0x00005f001d007a0c */ /* 0x000fe40004741270 */
[----:B------:R-:W-:Y:S01]  /*625c0*/  LEA.HI.X.SX32 R2, R2, c[0x0][0x174], 0x1, P1 ;  /* 0x00005d0002027a11 */ /* 0x000fe200008f0eff */
[----:B---3--:R0:W-:Y:S04]  /*625d0*/  STS.128 [R3+0x180], R8 ;  /* 0x0001800803007388 */ /* 0x0081e80000000c00 */
[----:B0-----:R-:W3:Y:S04]  /*625e0*/  LDL.LU.64 R10, [R1+0x17f8] ;  /* 0x0017f800010a7983 */ /* 0x001ee80000300a00 */
[----:B------:R-:W4:Y:S04]  /*625f0*/  LDL.LU.64 R8, [R1+0x17f0] ;  /* 0x0017f00001087983 */ /* 0x000f280000300a00 */
[----:B------:R-:W3:Y:S04]  /*62600*/  LDL.LU R3, [R1+0xf4] ;  /* 0x0000f40001037983 */ /* 0x000ee80000300800 */
[----:B------:R-:W4:Y:S04]  /*62610*/  LDL.LU R25, [R1+0x104] ;  /* 0x0001040001197983 */ /* 0x000f280000300800 */
[----:B------:R-:W-:Y:S01]  /*62620*/  BAR.SYNC.DEFER_BLOCKING 0x0 ;  /* 0x0000000000007b1d */ /* 0x000fe20000010000 */
[----:B------:R-:W-:-:S02]  /*62630*/  LEA R28, P4, R12, R0, 0x1 ;  /* 0x000000000c1c7211 */ /* 0x000fc400078808ff */
[C---:B--2---:R-:W-:Y:S01]  /*62640*/  ISETP.LT.AND P1, PT, R23.reuse, c[0x0][0x17c], !P0 ;  /* 0x00005f0017007a0c */ /* 0x044fe20004721270 */
[----:B------:R-:W-:Y:S01]  /*62650*/  IMAD R23, R23, c[0x0][0x198], RZ ;  /* 0x0000660017177a24 */ /* 0x000fe200078e02ff */
[C---:B------:R-:W-:Y:S02]  /*62660*/  LEA R20, P5, R21.reuse, R0, 0x1 ;  /* 0x0000000015147211 */ /* 0x040fe400078a08ff */
[-C--:B------:R-:W-:Y:S02]  /*62670*/  LEA.HI.X.SX32 R29, R12, R2.reuse, 0x1, P4 ;  /* 0x000000020c1d7211 */ /* 0x080fe400020f0eff */
[----:B------:R-:W-:Y:S02]  /*62680*/  LEA.HI.X.SX32 R21, R21, R2, 0x1, P5 ;  /* 0x0000000215157211 */ /* 0x000fe400028f0eff */
[----:B------:R-:W-:-:S04]  /*62690*/  LEA R22, P4, R23, R0, 0x1 ;  /* 0x0000000017167211 */ /* 0x000fc800078808ff */
[----:B------:R-:W-:Y:S01]  /*626a0*/  LEA.HI.X.SX32 R23, R23, R2, 0x1, P4 ;  /* 0x0000000217177211 */ /* 0x000fe200020f0eff */
[----:B------:R0:W-:Y:S04]  /*626b0*/  @P3 STG.E.U16 [R28.64], R14 ;  /* 0x0000000e1c003986 */ /* 0x0001e8000c10150a */
[----:B------:R3:W-:Y:S01]  /*626c0*/  @P2 STG.E.U16 [R20.64], R26 ;  /* 0x0000001a14002986 */ /* 0x0007e2000c10150a */
[----:B------:R-:W-:-:S03]  /*626d0*/  ISETP.LT.AND P2, PT, R24, c[0x0][0x17c], !P0 ;  /* 0x00005f0018007a0c */ /* 0x000fc60004741270 */
[----:B------:R1:W-:Y:S01]  /*626e0*/  @P1 STG.E.U16 [R22.64], R27 ;  /* 0x0000001b16001986 */ /* 0x0003e2000c10150a */
[C---:B------:R-:W-:Y:S01]  /*626f0*/  ISETP.LT.AND P1, PT, R15.reuse, c[0x0][0x17c], !P0 ;  /* 0x00005f000f007a0c */ /* 0x040fe20004721270 */
[----:B0-----:R-:W-:Y:S01]  /*62700*/  IMAD R28, R15, c[0x0][0x198], RZ ;  /* 0x000066000f1c7a24 */ /* 0x001fe200078e02ff */
[----:B------:R-:W-:Y:S02]  /*62710*/  PRMT R29, R14, 0x7632, R29 ;  /* 0x000076320e1d7816 */ /* 0x000fe4000000001d */
[----:B------:R-:W2:Y:S04]  /*62720*/  LDL.LU R14, [R1+0x110] ;  /* 0x00011000010e7983 */ /* 0x000ea80000300800 */
[----:B------:R-:W2:Y:S01]  /*62730*/  LDL.LU R15, [R1+0xb4] ;  /* 0x0000b400010f7983 */ /* 0x000ea20000300800 */
[C---:B---3--:R-:W-:Y:S01]  /*62740*/  IMAD R21, R3.reuse, c[0x0][0x198], RZ ;  /* 0x0000660003157a24 */ /* 0x048fe200078e02ff */
[----:B------:R-:W-:Y:S01]  /*62750*/  ISETP.LT.AND P3, PT, R3, c[0x0][0x17c], !P0 ;  /* 0x00005f0003007a0c */ /* 0x000fe20004761270 */
[----:B------:R-:W-:-:S03]  /*62760*/  IMAD R3, R24, c[0x0][0x198], RZ ;  /* 0x0000660018037a24 */ /* 0x000fc600078e02ff */
[-C--:B-1----:R-:W-:Y:S02]  /*62770*/  LEA R22, P4, R21, R0.reuse, 0x1 ;  /* 0x0000000015167211 */ /* 0x082fe400078808ff */
[----:B------:R-:W-:Y:S02]  /*62780*/  LEA R20, P5, R3, R0, 0x1 ;  /* 0x0000000003147211 */ /* 0x000fe400078a08ff */
[-C--:B------:R-:W-:Y:S02]  /*62790*/  LEA.HI.X.SX32 R23, R21, R2.reuse, 0x1, P4 ;  /* 0x0000000215177211 */ /* 0x080fe400020f0eff */
[----:B------:R-:W-:Y:S01]  /*627a0*/  LEA.HI.X.SX32 R21, R3, R2, 0x1, P5 ;  /* 0x0000000203157211 */ /* 0x000fe200028f0eff */
[C---:B------:R-:W-:Y:S02]  /*627b0*/  IMAD R3, R13.reuse, c[0x0][0x198], RZ ;  /* 0x000066000d037a24 */ /* 0x040fe400078e02ff */
[----:B----4-:R0:W-:Y:S01]  /*627c0*/  @P3 STG.E.U16 [R22.64], R8 ;  /* 0x0000000816003986 */ /* 0x0101e2000c10150a */
[----:B------:R-:W-:-:S03]  /*627d0*/  ISETP.LT.AND P4, PT, R13, c[0x0][0x17c], !P0 ;  /* 0x00005f000d007a0c */ /* 0x000fc60004781270 */
[----:B------:R1:W-:Y:S04]  /*627e0*/  @P2 STG.E.U16 [R20.64], R29 ;  /* 0x0000001d14002986 */ /* 0x0003e8000c10150a */
[----:B------:R-:W3:Y:S01]  /*627f0*/  LDL.LU R13, [R1+0xa4] ;  /* 0x0000a400010d7983 */ /* 0x000ee20000300800 */
[----:B0-----:R-:W-:-:S03]  /*62800*/  LEA R22, P3, R28, R0, 0x1 ;  /* 0x000000001c167211 */ /* 0x001fc600078608ff */
[----:B------:R-:W4:Y:S01]  /*62810*/  LDL.LU R24, [R1+0xc4] ;  /* 0x0000c40001187983 */ /* 0x000f220000300800 */
[----:B------:R-:W-:Y:S02]  /*62820*/  PRMT R8, R26, 0x7632, R8 ;  /* 0x000076321a087816 */ /* 0x000fe40000000008 */
[----:B-1----:R-:W-:Y:S02]  /*62830*/  LEA R20, P2, R3, R0, 0x1 ;  /* 0x0000000003147211 */ /* 0x002fe400078408ff */
[-C--:B------:R-:W-:Y:S02]  /*62840*/  LEA.HI.X.SX32 R23, R28, R2.reuse, 0x1, P3 ;  /* 0x000000021c177211 */ /* 0x080fe400018f0eff */
[----:B------:R-:W-:Y:S02]  /*62850*/  PRMT R29, R27, 0x7632, R29 ;  /* 0x000076321b1d7816 */ /* 0x000fe4000000001d */
[----:B------:R-:W3:Y:S01]  /*62860*/  LDL.LU R27, [R1+0x118] ;  /* 0x00011800011b7983 */ /* 0x000ee20000300800 */
[----:B------:R-:W-:Y:S01]  /*62870*/  LEA.HI.X.SX32 R21, R3, R2, 0x1, P2 ;  /* 0x0000000203157211 */ /* 0x000fe200010f0eff */
[C---:B------:R-:W-:Y:S01]  /*62880*/  IMAD R28, R25.reuse, c[0x0][0x198], RZ ;  /* 0x00006600191c7a24 */ /* 0x040fe200078e02ff */
[----:B------:R-:W-:Y:S01]  /*62890*/  ISETP.LT.AND P2, PT, R25, c[0x0][0x17c], !P0 ;  /* 0x00005f0019007a0c */ /* 0x000fe20004741270 */
[----:B------:R-:W3:Y:S04]  /*628a0*/  LDL.LU R3, [R1+0x108] ;  /* 0x0001080001037983 */ /* 0x000ee80000300800 */
[----:B------:R-:W3:Y:S04]  /*628b0*/  LDL.LU R26, [R1+0x11c] ;  /* 0x00011c00011a7983 */ /* 0x000ee80000300800 */
[----:B------:R-:W3:Y:S04]  /*628c0*/  LDL.LU R25, [R1+0x138] ;  /* 0x0001380001197983 */ /* 0x000ee80000300800 */
[----:B------:R0:W-:Y:S04]  /*628d0*/  @P1 STG.E.U16 [R22.64], R8 ;  /* 0x0000000816001986 */ /* 0x0001e8000c10150a */
[----:B0-----:R-:W3:Y:S04]  /*628e0*/  LDL.LU R23, [R1+0x10c] ;  /* 0x00010c0001177983 */ /* 0x001ee80000300800 */
[----:B------:R0:W-:Y:S01]  /*628f0*/  @P4 STG.E.U16 [R20.64], R29 ;  /* 0x0000001d14004986 */ /* 0x0001e2000c10150a */
[----:B------:R-:W-:-:S02]  /*62900*/  PRMT R22, R8, 0x7632, R22 ;  /* 0x0000763208167816 */ /* 0x000fc40000000016 */
[----:B0-----:R-:W-:-:S04]  /*62910*/  LEA R20, P1, R28, R0, 0x1 ;  /* 0x000000001c147211 */ /* 0x001fc800078208ff */
[----:B------:R-:W-:Y:S02]  /*62920*/  LEA.HI.X.SX32 R21, R28, R2, 0x1, P1 ;  /* 0x000000021c157211 */ /* 0x000fe400008f0eff */
[C---:B--2---:R-:W-:Y:S02]  /*62930*/  ISETP.LT.AND P1, PT, R14.reuse, c[0x0][0x17c], !P0 ;  /* 0x00005f000e007a0c */ /* 0x044fe40004721270 */
[C---:B---3--:R-:W-:Y:S01]  /*62940*/  ISETP.LT.AND P3, PT, R23.reuse, c[0x0][0x17c], !P0 ;  /* 0x00005f0017007a0c */ /* 0x048fe20004761270 */
[----:B------:R-:W-:Y:S02]  /*62950*/  IMAD R8, R23, c[0x0][0x198], RZ ;  /* 0x0000660017087a24 */ /* 0x000fe400078e02ff */
[----:B------:R-:W-:Y:S02]  /*62960*/  IMAD R23, R14, c[0x0][0x198], RZ ;  /* 0x000066000e177a24 */ /* 0x000fe400078e02ff */
[----:B------:R-:W2:Y:S04]  /*62970*/  LDL.LU R14, [R1+0x120] ;  /* 0x00012000010e7983 */ /* 0x000ea80000300800 */
[----:B------:R-:W3:Y:S01]  /*62980*/  LDL.LU R29, [R1+0x130] ;  /* 0x00013000011d7983 */ /* 0x000ee20000300800 */
[C---:B------:R-:W-:Y:S01]  /*62990*/  ISETP.LT.AND P4, PT, R3.reuse, c[0x0][0x17c], !P0 ;  /* 0x00005f0003007a0c */ /* 0x040fe20004781270 */
[----:B------:R-:W-:-:S05]  /*629a0*/  IMAD R3, R3, c[0x0][0x198], RZ ;  /* 0x0000660003037a24 */ /* 0x000fca00078e02ff */
[----:B------:R-:W-:Y:S02]  /*629b0*/  LEA R28, P6, R3, R0, 0x1 ;  /* 0x00000000031c7211 */ /* 0x000fe400078c08ff */
[----:B---3--:R-:W-:Y:S02]  /*629c0*/  ISETP.LT.AND P5, PT, R29, c[0x0][0x17c], !P0 ;  /* 0x00005f001d007a0c */ /* 0x008fe400047a1270 */
[----:B------:R-:W-:Y:S02]  /*629d0*/  LEA.HI.X.SX32 R29, R3, R2, 0x1, P6 ;  /* 0x00000002031d7211 */ /* 0x000fe400030f0eff */
[----:B------:R-:W3:Y:S04]  /*629e0*/  LDL.LU R3, [R1+0x114] ;  /* 0x0001140001037983 */ /* 0x000ee80000300800 */
[----:B------:R0:W-:Y:S02]  /*629f0*/  @P2 STG.E.U16 [R20.64], R22 ;  /* 0x0000001614002986 */ /* 0x0001e4000c10150a */
[----:B0-----:R-:W-:-:S04]  /*62a00*/  LEA R20, P2, R8, R0, 0x1 ;  /* 0x0000000008147211 */ /* 0x001fc800078408ff */
[----:B------:R-:W-:Y:S01]  /*62a10*/  LEA.HI.X.SX32 R21, R8, R2, 0x1, P2 ;  /* 0x0000000208157211 */ /* 0x000fe200010f0eff */
[----:B------:R0:W-:Y:S01]  /*62a20*/  @P4 STG.E.U16 [R28.64], R15 ;  /* 0x0000000f1c004986 */ /* 0x0001e2000c10150a */
[----:B------:R-:W-:-:S03]  /*62a30*/  LEA R22, P6, R23, R0, 0x1 ;  /* 0x0000000017167211 */ /* 0x000fc600078c08ff */
[----:B------:R-:W-:Y:S01]  /*62a40*/  @P3 STG.E.U16 [R20.64], R13 ;  /* 0x0000000d14003986 */ /* 0x000fe2000c10150a */
[----:B------:R-:W-:Y:S01]  /*62a50*/  LEA.HI.X.SX32 R23, R23, R2, 0x1, P6 ;  /* 0x0000000217177211 */ /* 0x000fe200030f0eff */
[C---:B------:R-:W-:Y:S01]  /*62a60*/  IMAD R8, R27.reuse, c[0x0][0x198], RZ ;  /* 0x000066001b087a24 */ /* 0x040fe200078e02ff */
[----:B------:R-:W-:-:S03]  /*62a70*/  ISETP.LT.AND P3, PT, R27, c[0x0][0x17c], !P0 ;  /* 0x00005f001b007a0c */ /* 0x000fc60004761270 */
[----:B----4-:R1:W-:Y:S01]  /*62a80*/  @P1 STG.E.U16 [R22.64], R24 ;  /* 0x0000001816001986 */ /* 0x0103e2000c10150a */
[----:B------:R-:W-:-:S03]  /*62a90*/  ISETP.LT.AND P1, PT, R25, c[0x0][0x17c], !P0 ;  /* 0x00005f0019007a0c */ /* 0x000fc60004721270 */
[----:B0-----:R-:W4:Y:S04]  /*62aa0*/  LDL.LU R28, [R1+0x124] ;  /* 0x00012400011c7983 */ /* 0x001f280000300800 */
[----:B------:R-:W4:Y:S01]  /*62ab0*/  LDL.LU R29, [R1+0x140] ;  /* 0x00014000011d7983 */ /* 0x000f220000300800 */
[----:B-1----:R-:W-:-:S03]  /*62ac0*/  LEA R22, P6, R8, R0, 0x1 ;  /* 0x0000000008167211 */ /* 0x002fc600078c08ff */
[----:B------:R-:W4:Y:S01]  /*62ad0*/  LDL.LU R25, [R1+0x148] ;  /* 0x0001480001197983 */ /* 0x000f220000300800 */
[----:B------:R-:W-:Y:S02]  /*62ae0*/  LEA.HI.X.SX32 R23, R8, R2, 0x1, P6 ;  /* 0x0000000208177211 */ /* 0x000fe400030f0eff */
[----:B------:R-:W-:Y:S02]  /*62af0*/  PRMT R8, R13, 0x7632, R8 ;  /* 0x000076320d087816 */ /* 0x000fe40000000008 */
[----:B------:R-:W4:Y:S01]  /*62b00*/  LDL.LU R13, [R1+0xb8] ;  /* 0x0000b800010d7983 */ /* 0x000f220000300800 */
[----:B--2---:R-:W-:Y:S02]  /*62b10*/  ISETP.LT.AND P6, PT, R14, c[0x0][0x17c], !P0 ;  /* 0x00005f000e007a0c */ /* 0x004fe400047c1270 */
[C---:B---3--:R-:W-:Y:S01]  /*62b20*/  ISETP.LT.AND P2, PT, R3.reuse, c[0x0][0x17c], !P0 ;  /* 0x00005f0003007a0c */ /* 0x048fe20004741270 */
[----:B------:R-:W-:-:S05]  /*62b30*/  IMAD R3, R3, c[0x0][0x198], RZ ;  /* 0x0000660003037a24 */ /* 0x000fca00078e02ff */
[----:B------:R-:W-:-:S04]  /*62b40*/  LEA R20, P4, R3, R0, 0x1 ;  /* 0x0000000003147211 */ /* 0x000fc800078808ff */
[----:B------:R-:W-:Y:S01]  /*62b50*/  LEA.HI.X.SX32 R21, R3, R2, 0x1, P4 ;  /* 0x0000000203157211 */ /* 0x000fe200020f0eff */
[C---:B------:R-:W-:Y:S01]  /*62b60*/  IMAD R3, R26.reuse, c[0x0][0x198], RZ ;  /* 0x000066001a037a24 */ /* 0x040fe200078e02ff */
[----:B------:R-:W-:-:S03]  /*62b70*/  ISETP.LT.AND P4, PT, R26, c[0x0][0x17c], !P0 ;  /* 0x00005f001a007a0c */ /* 0x000fc60004781270 */
[----:B------:R0:W-:Y:S02]  /*62b80*/  @P2 STG.E.U16 [R20.64], R9 ;  /* 0x0000000914002986 */ /* 0x0001e4000c10150a */
[----:B0-----:R-:W-:Y:S02]  /*62b90*/  LEA R20, P2, R3, R0, 0x1 ;  /* 0x0000000003147211 */ /* 0x001fe400078408ff */
[----:B------:R-:W-:Y:S02]  /*62ba0*/  PRMT R9, R15, 0x7632, R9 ;  /* 0x000076320f097816 */ /* 0x000fe40000000009 */
[----:B------:R-:W-:Y:S01]  /*62bb0*/  LEA.HI.X.SX32 R21, R3, R2, 0x1, P2 ;  /* 0x0000000203157211 */ /* 0x000fe200010f0eff */
[----:B------:R-:W2:Y:S01]  /*62bc0*/  LDL.LU R15, [R1+0x14c] ;  /* 0x00014c00010f7983 */ /* 0x000ea20000300800 */
[----:B------:R-:W-:-:S03]  /*62bd0*/  IMAD R3, R14, c[0x0][0x198], RZ ;  /* 0x000066000e037a24 */ /* 0x000fc600078e02ff */
[----:B------:R-:W3:Y:S04]  /*62be0*/  LDL.LU R26, [R1+0x150] ;  /* 0x00015000011a7983 */ /* 0x000ee80000300800 */
[----:B------:R-:W2:Y:S04]  /*62bf0*/  LDL.LU R27, [R1+0xa8] ;  /* 0x0000a800011b7983 */ /* 0x000ea80000300800 */
[----:B------:R-:W-:Y:S04]  /*62c00*/  @P3 STG.E.U16 [R22.64], R9 ;  /* 0x0000000916003986 */ /* 0x000fe8000c10150a */
[----:B------:R-:W2:Y:S04]  /*62c10*/  LDL.LU R14, [R1+0xc8] ;  /* 0x0000c800010e7983 */ /* 0x000ea80000300800 */
[----:B------:R0:W-:Y:S04]  /*62c20*/  @P4 STG.E.U16 [R20.64], R8 ;  /* 0x0000000814004986 */ /* 0x0001e8000c10150a */
[----:B0-----:R-:W2:Y:S01]  /*62c30*/  LDL.LU R21, [R1+0x13c] ;  /* 0x00013c0001157983 */ /* 0x001ea20000300800 */
[----:B------:R-:W-:-:S03]  /*62c40*/  PRMT R9, R24, 0x7632, R9 ;  /* 0x0000763218097816 */ /* 0x000fc60000000009 */
[----:B------:R-:W3:Y:S01]  /*62c50*/  LDL.LU R24, [R1+0x154] ;  /* 0x0001540001187983 */ /* 0x000ee20000300800 */
[C---:B------:R-:W-:Y:S01]  /*62c60*/  LEA R22, P2, R3.reuse, R0, 0x1 ;  /* 0x0000000003167211 */ /* 0x040fe200078408ff */
[C---:B----4-:R-:W-:Y:S01]  /*62c70*/  IMAD R8, R28.reuse, c[0x0][0x198], RZ ;  /* 0x000066001c087a24 */ /* 0x050fe200078e02ff */
[----:B------:R-:W-:Y:S01]  /*62c80*/  ISETP.LT.AND P4, PT, R28, c[0x0][0x17c], !P0 ;  /* 0x00005f001c007a0c */ /* 0x000fe20004781270 */
[----:B------:R-:W-:Y:S01]  /*62c90*/  IMAD.MOV.U32 R28, RZ, RZ, c[0x0][0x198] ;  /* 0x00006600ff1c7624 */ /* 0x000fe200078e00ff */
[----:B------:R-:W-:Y:S02]  /*62ca0*/  LEA.HI.X.SX32 R23, R3, R2, 0x1, P2 ;  /* 0x0000000203177211 */ /* 0x000fe400010f0eff */
[----:B------:R-:W-:Y:S01]  /*62cb0*/  LEA R20, P3, R8, R0, 0x1 ;  /* 0x0000000008147211 */ /* 0x000fe200078608ff */
[C---:B------:R-:W-:Y:S02]  /*62cc0*/  IMAD R3, R28.reuse, 0x40, R12 ;  /* 0x000000401c037824 */ /* 0x040fe400078e020c */
[----:B------:R0:W-:Y:S04]  /*62cd0*/  @P6 STG.E.U16 [R22.64], R9 ;  /* 0x0000000916006986 */ /* 0x0001e8000c10150a */
[----:B------:R-:W4:Y:S01]  /*62ce0*/  LDL.LU R12, [R1+0x158] ;  /* 0x00015800010c7983 */ /* 0x000f220000300800 */
[----:B0-----:R-:W-:Y:S01]  /*62cf0*/  PRMT R23, R9, 0x7632, R23 ;  /* 0x0000763209177816 */ /* 0x001fe20000000017 */
[----:B------:R-:W-:Y:S01]  /*62d00*/  IMAD R22, R28, 0x4, R3 ;  /* 0x000000041c167824 */ /* 0x000fe200078e0203 */
[----:B--2---:R-:W-:-:S02]  /*62d10*/  ISETP.LT.AND P2, PT, R21, c[0x0][0x17c], !P0 ;  /* 0x00005f0015007a0c */ /* 0x004fc40004741270 */
[----:B------:R-:W-:Y:S02]  /*62d20*/  LEA.HI.X.SX32 R21, R8, R2, 0x1, P3 ;  /* 0x0000000208157211 */ /* 0x000fe400018f0eff */
[----:B------:R-:W-:-:S04]  /*62d30*/  LEA R8, P6, R3, R0, 0x1 ;  /* 0x0000000003087211 */ /* 0x000fc800078c08ff */
[----:B------:R-:W-:Y:S01]  /*62d40*/  LEA.HI.X.SX32 R9, R3, R2, 0x1, P6 ;  /* 0x0000000203097211 */ /* 0x000fe200030f0eff */
[----:B------:R0:W-:Y:S01]  /*62d50*/  @P4 STG.E.U16 [R20.64], R23 ;  /* 0x0000001714004986 */ /* 0x0001e2000c10150a */
[----:B------:R-:W-:-:S03]  /*62d60*/  ISETP.LT.AND P4, PT, R25, c[0x0][0x17c], !P0 ;  /* 0x00005f0019007a0c */ /* 0x000fc60004781270 */
[----:B------:R-:W2:Y:S04]  /*62d70*/  LDL.LU R25, [R1+0x15c] ;  /* 0x00015c0001197983 */ /* 0x000ea80000300800 */
[----:B------:R1:W-:Y:S01]  /*62d80*/  @P5 STG.E.U16 [R8.64], R13 ;  /* 0x0000000d08005986 */ /* 0x0003e2000c10150a */
[----:B------:R-:W-:-:S03]  /*62d90*/  ISETP.LT.AND P5, PT, R15, c[0x0][0x17c], !P0 ;  /* 0x00005f000f007a0c */ /* 0x000fc600047a1270 */
[----:B------:R-:W2:Y:S01]  /*62da0*/  LDL.LU R15, [R1+0x160] ;  /* 0x00016000010f7983 */ /* 0x000ea20000300800 */
[----:B0-----:R-:W-:Y:S01]  /*62db0*/  LEA R20, P6, R22, R0, 0x1 ;  /* 0x0000000016147211 */ /* 0x001fe200078c08ff */
[----:B------:R-:W-:-:S03]  /*62dc0*/  IMAD R3, R28, 0x4, R22 ;  /* 0x000000041c037824 */ /* 0x000fc600078e0216 */
[----:B------:R-:W-:Y:S02]  /*62dd0*/  LEA.HI.X.SX32 R21, R22, R2, 0x1, P6 ;  /* 0x0000000216157211 */ /* 0x000fe400030f0eff */
[----:B-1----:R-:W-:-:S04]  /*62de0*/  LEA R8, P6, R3, R0, 0x1 ;  /* 0x0000000003087211 */ /* 0x002fc800078c08ff */
[----:B------:R-:W-:Y:S01]  /*62df0*/  LEA.HI.X.SX32 R9, R3, R2, 0x1, P6 ;  /* 0x0000000203097211 */ /* 0x000fe200030f0eff */
[----:B------:R0:W-:Y:S01]  /*62e00*/  @P1 STG.E.U16 [R20.64], R27 ;  /* 0x0000001b14001986 */ /* 0x0001e2000c10150a */
[----:B---3--:R-:W-:-:S03]  /*62e10*/  ISETP.LT.AND P1, PT, R26, c[0x0][0x17c], !P0 ;  /* 0x00005f001a007a0c */ /* 0x008fc60004721270 */
[----:B------:R1:W-:Y:S01]  /*62e20*/  @P2 STG.E.U16 [R8.64], R14 ;  /* 0x0000000e08002986 */ /* 0x0003e2000c10150a */
[----:B------:R-:W-:-:S03]  /*62e30*/  ISETP.LT.AND P2, PT, R24, c[0x0][0x17c], !P0 ;  /* 0x00005f0018007a0c */ /* 0x000fc60004741270 */
[----:B------:R-:W3:Y:S04]  /*62e40*/  LDL.LU R26, [R1+0x164] ;  /* 0x00016400011a7983 */ /* 0x000ee80000300800 */
[----:B------:R-:W3:Y:S01]  /*62e50*/  LDL.LU R24, [R1+0x168] ;  /* 0x0001680001187983 */ /* 0x000ee20000300800 */
[----:B------:R-:W-:Y:S01]  /*62e60*/  IMAD R22, R28, 0x4, R3 ;  /* 0x000000041c167824 */ /* 0x000fe200078e0203 */
[----:B------:R-:W-:-:S03]  /*62e70*/  ISETP.LT.AND P3, PT, R29, c[0x0][0x17c], !P0 ;  /* 0x00005f001d007a0c */ /* 0x000fc60004761270 */
[----:B------:R-:W-:Y:S01]  /*62e80*/  IMAD R3, R28, 0x4, R22 ;  /* 0x000000041c037824 */ /* 0x000fe200078e0216 */
[----:B0-----:R-:W-:-:S04]  /*62e90*/  LEA R20, P6, R22, R0, 0x1 ;  /* 0x0000000016147211 */ /* 0x001fc800078c08ff */
[----:B------:R-:W-:Y:S01]  /*62ea0*/  LEA.HI.X.SX32 R21, R22, R2, 0x1, P6 ;  /* 0x0000000216157211 */ /* 0x000fe200030f0eff */
[----:B------:R-:W-:Y:S01]  /*62eb0*/  IMAD R22, R28, 0x4, R3 ;  /* 0x000000041c167824 */ /* 0x000fe200078e0203 */
[----:B-1----:R-:W-:Y:S02]  /*62ec0*/  LEA R8, P6, R3, R0, 0x1 ;  /* 0x0000000003087211 */ /* 0x002fe400078c08ff */
[----:B------:R-:W-:Y:S01]  /*62ed0*/  PRMT R23, R13, 0x7632, R23 ;  /* 0x000076320d177816 */ /* 0x000fe20000000017 */
[----:B------:R0:W-:Y:S01]  /*62ee0*/  @P3 STG.E.U16 [R20.64], R10 ;  /* 0x0000000a14003986 */ /* 0x0001e2000c10150a */
[----:B------:R-:W-:Y:S02]  /*62ef0*/  LEA.HI.X.SX32 R9, R3, R2, 0x1, P6 ;  /* 0x0000000203097211 */ /* 0x000fe400030f0eff */
[----:B----4-:R-:W-:Y:S01]  /*62f00*/  ISETP.LT.AND P3, PT, R12, c[0x0][0x17c], !P0 ;  /* 0x00005f000c007a0c */ /* 0x010fe20004761270 */
[----:B------:R-:W4:Y:S04]  /*62f10*/  LDL.LU R13, [R1+0xbc] ;  /* 0x0000bc00010d7983 */ /* 0x000f280000300800 */
[----:B------:R-:W4:Y:S01]  /*62f20*/  LDL.LU R12, [R1+0xac] ;  /* 0x0000ac00010c7983 */ /* 0x000f220000300800 */
[----:B0-----:R-:W-:-:S03]  /*62f30*/  LEA R20, P6, R22, R0, 0x1 ;  /* 0x0000000016147211 */ /* 0x001fc600078c08ff */
[----:B------:R0:W-:Y:S01]  /*62f40*/  @P4 STG.E.U16 [R8.64], R23 ;  /* 0x0000001708004986 */ /* 0x0001e2000c10150a */
[----:B------:R-:W-:-:S03]  /*62f50*/  LEA.HI.X.SX32 R21, R22, R2, 0x1, P6 ;  /* 0x0000000216157211 */ /* 0x000fc600030f0eff */
[----:B------:R-:W4:Y:S01]  /*62f60*/  LDL.LU R29, [R1+0x170] ;  /* 0x00017000011d7983 */ /* 0x000f220000300800 */
[----:B------:R-:W-:Y:S02]  /*62f70*/  PRMT R10, R14, 0x7632, R10 ;  /* 0x000076320e0a7816 */ /* 0x000fe4000000000a */
[----:B0-----:R-:W-:Y:S02]  /*62f80*/  PRMT R9, R27, 0x7632, R9 ;  /* 0x000076321b097816 */ /* 0x001fe40000000009 */
[----:B------:R-:W4:Y:S04]  /*62f90*/  LDL.LU R27, [R1+0x174] ;  /* 0x00017400011b7983 */ /* 0x000f280000300800 */
[----:B------:R0:W-:Y:S01]  /*62fa0*/  @P5 STG.E.U16 [R20.64], R9 ;  /* 0x0000000914005986 */ /* 0x0001e2000c10150a */
[----:B--2---:R-:W-:-:S03]  /*62fb0*/  ISETP.LT.AND P4, PT, R25, c[0x0][0x17c], !P0 ;  /* 0x00005f0019007a0c */ /* 0x004fc60004781270 */
[----:B------:R-:W2:Y:S01]  /*62fc0*/  LDL.LU R25, [R1+0xcc] ;  /* 0x0000cc0001197983 */ /* 0x000ea20000300800 */
[----:B------:R-:W-:-:S03]  /*62fd0*/  ISETP.LT.AND P5, PT, R15, c[0x0][0x17c], !P0 ;  /* 0x00005f000f007a0c */ /* 0x000fc600047a1270 */
[----:B------:R-:W2:Y:S04]  /*62fe0*/  LDL.LU R15, [R1+0x178] ;  /* 0x00017800010f7983 */ /* 0x000ea80000300800 */
[----:B------:R-:W2:Y:S01]  /*62ff0*/  LDL.LU R14, [R1+0x17c] ;  /* 0x00017c00010e7983 */ /* 0x000ea20000300800 */
[----:B------:R-:W-:-:S04]  /*63000*/  IMAD R3, R28, 0x4, R22 ;  /* 0x000000041c037824 */ /* 0x000fc800078e0216 */
[----:B------:R-:W-:Y:S01]  /*63010*/  IMAD R22, R28, 0x4, R3 ;  /* 0x000000041c167824 */ /* 0x000fe200078e0203 */
[----:B------:R-:W-:-:S04]  /*63020*/  LEA R8, P6, R3, R0, 0x1 ;  /* 0x0000000003087211 */ /* 0x000fc800078c08ff */
[----:B0-----:R-:W-:Y:S02]  /*63030*/  LEA.HI.X.SX32 R9, R3, R2, 0x1, P6 ;  /* 0x0000000203097211 */ /* 0x001fe400030f0eff */
[----:B------:R-:W-:Y:S01]  /*63040*/  LEA R20, P6, R22, R0, 0x1 ;  /* 0x0000000016147211 */ /* 0x000fe200078c08ff */
[----:B------:R-:W-:Y:S01]  /*63050*/  IMAD R3, R28, 0x4, R22 ;  /* 0x000000041c037824 */ /* 0x000fe200078e0216 */
[----:B------:R-:W-:Y:S02]  /*63060*/  PRMT R23, R10, 0x7632, R23 ;  /* 0x000076320a177816 */ /* 0x000fe40000000017 */
[----:B------:R-:W-:Y:S01]  /*63070*/  LEA.HI.X.SX32 R21, R22, R2, 0x1, P6 ;  /* 0x0000000216157211 */ /* 0x000fe200030f0eff */
[----:B------:R0:W-:Y:S04]  /*63080*/  @P1 STG.E.U16 [R8.64], R10 ;  /* 0x0000000a08001986 */ /* 0x0001e8000c10150a */
[----:B------:R1:W-:Y:S01]  /*63090*/  @P2 STG.E.U16 [R20.64], R23 ;  /* 0x0000001714002986 */ /* 0x0003e2000c10150a */
[----:B---3--:R-:W-:-:S03]  /*630a0*/  ISETP.LT.AND P2, PT, R26, c[0x0][0x17c], !P0 ;  /* 0x00005f001a007a0c */ /* 0x008fc60004741270 */
[----:B------:R-:W3:Y:S01]  /*630b0*/  LDL.LU R26, [R1+0x12c] ;  /* 0x00012c00011a7983 */ /* 0x000ee20000300800 */
[----:B0-----:R-:W-:-:S04]  /*630c0*/  LEA R8, P1, R3, R0, 0x1 ;  /* 0x0000000003087211 */ /* 0x001fc800078208ff */
[----:B------:R-:W-:Y:S02]  /*630d0*/  LEA.HI.X.SX32 R9, R3, R2, 0x1, P1 ;  /* 0x0000000203097211 */ /* 0x000fe400008f0eff */
[----:B------:R-:W-:Y:S02]  /*630e0*/  ISETP.LT.AND P1, PT, R24, c[0x0][0x17c], !P0 ;  /* 0x00005f0018007a0c */ /* 0x000fe40004721270 */
[----:B------:R-:W3:Y:S01]  /*630f0*/  LDL.LU R24, [R1+0x180] ;  /* 0x0001800001187983 */ /* 0x000ee20000300800 */
[----:B------:R-:W-:-:S04]  /*63100*/  IMAD R10, R28, 0x4, R3 ;  /* 0x000000041c0a7824 */ /* 0x000fc800078e0203 */
[----:B------:R-:W-:Y:S01]  /*63110*/  IMAD R3, R28, 0x4, R10 ;  /* 0x000000041c037824 */ /* 0x000fe200078e020a */
[----:B-1----:R-:W-:-:S04]  /*63120*/  LEA R20, P6, R10, R0, 0x1 ;  /* 0x000000000a147211 */ /* 0x002fc800078c08ff */
[----:B------:R-:W-:Y:S01]  /*63130*/  LEA.HI.X.SX32 R21, R10, R2, 0x1, P6 ;  /* 0x000000020a157211 */ /* 0x000fe200030f0eff */
[----:B------:R-:W-:Y:S01]  /*63140*/  IMAD R10, R28, 0x4, R3 ;  /* 0x000000041c0a7824 */ /* 0x000fe200078e0203 */
[----:B----4-:R0:W-:Y:S04]  /*63150*/  @P3 STG.E.U16 [R8.64], R13 ;  /* 0x0000000d08003986 */ /* 0x0101e8000c10150a */
[----:B------:R1:W-:Y:S01]  /*63160*/  @P4 STG.E.U16 [R20.64], R12 ;  /* 0x0000000c14004986 */ /* 0x0003e2000c10150a */
[CC--:B0-----:R-:W-:Y:S02]  /*63170*/  LEA R8, P3, R3.reuse, R0.reuse, 0x1 ;  /* 0x0000000003087211 */ /* 0x0c1fe400078608ff */
[----:B-1----:R-:W-:Y:S02]  /*63180*/  LEA R20, P6, R10, R0, 0x1 ;  /* 0x000000000a147211 */ /* 0x002fe400078c08ff */
[----:B------:R-:W-:-:S02]  /*63190*/  LEA.HI.X.SX32 R9, R3, R2, 0x1, P3 ;  /* 0x0000000203097211 */ /* 0x000fc400018f0eff */
[----:B------:R-:W-:-:S03]  /*631a0*/  LEA.HI.X.SX32 R21, R10, R2, 0x1, P6 ;  /* 0x000000020a157211 */ /* 0x000fc600030f0eff */
[----:B--2---:R-:W-:Y:S04]  /*631b0*/  @P5 STG.E.U16 [R8.64], R25 ;  /* 0x0000001908005986 */ /* 0x004fe8000c10150a */
[----:B------:R0:W-:Y:S01]  /*631c0*/  @P2 STG.E.U16 [R20.64], R11 ;  /* 0x0000000b14002986 */ /* 0x0001e2000c10150a */
[----:B------:R-:W-:Y:S02]  /*631d0*/  ISETP.LT.AND P5, PT, R15, c[0x0][0x17c], !P0 ;  /* 0x00005f000f007a0c */ /* 0x000fe400047a1270 */
[----:B------:R-:W-:Y:S02]  /*631e0*/  ISETP.LT.AND P2, PT, R14, c[0x0][0x17c], !P0 ;  /* 0x00005f000e007a0c */ /* 0x000fe40004741270 */
[----:B0-----:R-:W-:Y:S02]  /*631f0*/  PRMT R11, R13, 0x7632, R11 ;  /* 0x000076320d0b7816 */ /* 0x001fe4000000000b */
[----:B------:R-:W2:Y:S04]  /*63200*/  LDL.LU R13, [R1+0x188] ;  /* 0x00018800010d7983 */ /* 0x000ea80000300800 */
[----:B------:R-:W4:Y:S04]  /*63210*/  LDL.LU R14, [R1+0xd0] ;  /* 0x0000d000010e7983 */ /* 0x000f280000300800 */
[----:B------:R-:W4:Y:S01]  /*63220*/  LDL.LU R15, [R1+0x190] ;  /* 0x00019000010f7983 */ /* 0x000f220000300800 */
[----:B------:R-:W-:Y:S01]  /*63230*/  IMAD R3, R28, 0x4, R10 ;  /* 0x000000041c037824 */ /* 0x000fe200078e020a */
[----:B------:R-:W-:-:S03]  /*63240*/  ISETP.LT.AND P4, PT, R29, c[0x0][0x17c], !P0 ;  /* 0x00005f001d007a0c */ /* 0x000fc60004781270 */
[----:B------:R-:W-:Y:S01]  /*63250*/  IMAD R10, R28, 0x4, R3 ;  /* 0x000000041c0a7824 */ /* 0x000fe200078e0203 */
[----:B------:R-:W-:-:S04]  /*63260*/  LEA R8, P6, R3, R0, 0x1 ;  /* 0x0000000003087211 */ /* 0x000fc800078c08ff */
[----:B------:R-:W-:Y:S01]  /*63270*/  LEA.HI.X.SX32 R9, R3, R2, 0x1, P6 ;  /* 0x0000000203097211 */ /* 0x000fe200030f0eff */
[----:B------:R-:W-:Y:S01]  /*63280*/  IMAD R3, R28, 0x4, R10 ;  /* 0x000000041c037824 */ /* 0x000fe200078e020a */
[----:B------:R-:W-:Y:S02]  /*63290*/  LEA R20, P6, R10, R0, 0x1 ;  /* 0x000000000a147211 */ /* 0x000fe400078c08ff */
[----:B------:R-:W-:Y:S01]  /*632a0*/  ISETP.LT.AND P3, PT, R27, c[0x0][0x17c], !P0 ;  /* 0x00005f001b007a0c */ /* 0x000fe20004761270 */
[----:B------:R0:W-:Y:S01]  /*632b0*/  @P1 STG.E.U16 [R8.64], R11 ;  /* 0x0000000b08001986 */ /* 0x0001e2000c10150a */
[----:B------:R-:W-:Y:S02]  /*632c0*/  PRMT R23, R12, 0x7632, R23 ;  /* 0x000076320c177816 */ /* 0x000fe40000000017 */
[----:B------:R-:W-:Y:S01]  /*632d0*/  LEA.HI.X.SX32 R21, R10, R2, 0x1, P6 ;  /* 0x000000020a157211 */ /* 0x000fe200030f0eff */
[----:B------:R-:W4:Y:S01]  /*632e0*/  LDL.LU R12, [R1+0x10] ;  /* 0x00001000010c7983 */ /* 0x000f220000300800 */
[C---:B---3--:R-:W-:Y:S01]  /*632f0*/  ISETP.LT.AND P1, PT, R26.reuse, c[0x0][0x17c], !P0 ;  /* 0x00005f001a007a0c */ /* 0x048fe20004721270 */
[----:B------:R-:W-:-:S02]  /*63300*/  IMAD R22, R26, c[0x0][0x198], RZ ;  /* 0x000066001a167a24 */ /* 0x000fc400078e02ff */
[----:B------:R1:W-:Y:S01]  /*63310*/  @P4 STG.E.U16 [R20.64], R23 ;  /* 0x0000001714004986 */ /* 0x0003e2000c10150a */
[----:B0-----:R-:W-:-:S03]  /*63320*/  LEA R8, P6, R3, R0, 0x1 ;  /* 0x0000000003087211 */ /* 0x001fc600078c08ff */
[----:B------:R-:W3:Y:S01]  /*63330*/  LDL.LU R29, [R1+0x194] ;  /* 0x00019400011d7983 */ /* 0x000ee20000300800 */
[----:B------:R-:W-:-:S03]  /*63340*/  LEA.HI.X.SX32 R9, R3, R2, 0x1, P6 ;  /* 0x0000000203097211 */ /* 0x000fc600030f0eff */
[----:B------:R-:W3:Y:S01]  /*63350*/  LDL.LU R26, [R1+0xe0] ;  /* 0x0000e000011a7983 */ /* 0x000ee20000300800 */
[----:B-1----:R-:W-:-:S03]  /*63360*/  PRMT R20, R25, 0x7632, R20 ;  /* 0x0000763219147816 */ /* 0x002fc60000000014 */
[----:B------:R-:W3:Y:S01]  /*63370*/  LDL.LU R27, [R1+0x198] ;  /* 0x00019800011b7983 */ /* 0x000ee20000300800 */
[----:B------:R-:W-:-:S03]  /*63380*/  ISETP.LT.AND P4, PT, R24, c[0x0][0x17c], !P0 ;  /* 0x00005f0018007a0c */ /* 0x000fc60004781270 */
[----:B------:R-:W3:Y:S04]  /*63390*/  LDL.LU R24, [R1] ;  /* 0x0000000001187983 */ /* 0x000ee80000300800 */
[----:B------:R-:W3:Y:S04]  /*633a0*/  LDL.LU R25, [R1+0x19c] ;  /* 0x00019c0001197983 */ /* 0x000ee80000300800 */
[----:B------:R0:W-:Y:S04]  /*633b0*/  @P3 STG.E.U16 [R8.64], R20 ;  /* 0x0000001408003986 */ /* 0x0001e8000c10150a */
[----:B0-----:R-:W3:Y:S01]  /*633c0*/  LDL.LU R8, [R1+0x184] ;  /* 0x0001840001087983 */ /* 0x001ee20000300800 */
[----:B------:R-:W-:Y:S01]  /*633d0*/  LEA R10, P6, R22, R0, 0x1 ;  /* 0x00000000160a7211 */ /* 0x000fe200078c08ff */
[----:B------:R-:W-:Y:S01]  /*633e0*/  IMAD R3, R28, 0x8, R3 ;  /* 0x000000081c037824 */ /* 0x000fe200078e0203 */
[----:B------:R-:W-:-:S02]  /*633f0*/  PRMT R23, R11, 0x7632, R23 ;  /* 0x000076320b177816 */ /* 0x000fc40000000017 */
[----:B------:R-:W-:Y:S02]  /*63400*/  LEA.HI.X.SX32 R11, R22, R2, 0x1, P6 ;  /* 0x00000002160b7211 */ /* 0x000fe400030f0eff */
[----:B------:R-:W-:-:S04]  /*63410*/  LEA R20, P6, R3, R0, 0x1 ;  /* 0x0000000003147211 */ /* 0x000fc800078c08ff */
[----:B------:R-:W-:Y:S01]  /*63420*/  LEA.HI.X.SX32 R21, R3, R2, 0x1, P6 ;  /* 0x0000000203157211 */ /* 0x000fe200030f0eff */
[----:B------:R0:W-:Y:S01]  /*63430*/  @P1 STG.E.U16 [R10.64], R23 ;  /* 0x000000170a001986 */ /* 0x0001e2000c10150a */
[----:B--2---:R-:W-:-:S03]  /*63440*/  ISETP.LT.AND P1, PT, R13, c[0x0][0x17c], !P0 ;  /* 0x00005f000d007a0c */ /* 0x004fc60004721270 */
[----:B------:R-:W2:Y:S04]  /*63450*/  LDL.LU R13, [R1+0x1a4] ;  /* 0x0001a400010d7983 */ /* 0x000ea80000300800 */
[----:B----4-:R1:W-:Y:S01]  /*63460*/  @P5 STG.E.U16 [R20.64], R14 ;  /* 0x0000000e14005986 */ /* 0x0103e2000c10150a */
[----:B------:R-:W-:-:S03]  /*63470*/  ISETP.LT.AND P5, PT, R15, c[0x0][0x17c], !P0 ;  /* 0x00005f000f007a0c */ /* 0x000fc600047a1270 */
[----:B------:R-:W4:Y:S01]  /*63480*/  LDL.LU R15, [R1+0x1a8] ;  /* 0x0001a800010f7983 */ /* 0x000f220000300800 */
[----:B------:R-:W-:-:S03]  /*63490*/  PRMT R9, R14, 0x7632, R9 ;  /* 0x000076320e097816 */ /* 0x000fc60000000009 */
[----:B0-----:R-:W4:Y:S01]  /*634a0*/  LDL.LU R23, [R1+0x1b4] ;  /* 0x0001b40001177983 */ /* 0x001f220000300800 */
[----:B------:R-:W-:Y:S02]  /*634b0*/  PRMT R22, R12, 0x7632, R22 ;  /* 0x000076320c167816 */ /* 0x000fe40000000016 */
[----:B---3--:R-:W-:Y:S01]  /*634c0*/  ISETP.LT.AND P3, PT, R8, c[0x0][0x17c], !P0 ;  /* 0x00005f0008007a0c */ /* 0x008fe20004761270 */
[----:B------:R-:W-:-:S04]  /*634d0*/  IMAD R8, R28, 0x4, R3 ;  /* 0x000000041c087824 */ /* 0x000fc800078e0203 */
[----:B------:R-:W-:Y:S01]  /*634e0*/  IMAD R3, R28, 0x4, R8 ;  /* 0x000000041c037824 */ /* 0x000fe200078e0208 */
[----:B------:R-:W-:-:S04]  /*634f0*/  LEA R10, P6, R8, R0, 0x1 ;  /* 0x00000000080a7211 */ /* 0x000fc800078c08ff */
[----:B------:R-:W-:Y:S01]  /*63500*/  LEA.HI.X.SX32 R11, R8, R2, 0x1, P6 ;  /* 0x00000002080b7211 */ /* 0x000fe200030f0eff */
[----:B------:R-:W-:Y:S01]  /*63510*/  IMAD R8, R28, 0x4, R3 ;  /* 0x000000041c087824 */ /* 0x000fe200078e0203 */
[----:B-1----:R-:W-:-:S03]  /*63520*/  LEA R20, P6, R3, R0, 0x1 ;  /* 0x0000000003147211 */ /* 0x002fc600078c08ff */
[----:B------:R0:W-:Y:S01]  /*63530*/  @P2 STG.E.U16 [R10.64], R12 ;  /* 0x0000000c0a002986 */ /* 0x0001e2000c10150a */
[----:B------:R-:W-:Y:S01]  /*63540*/  LEA.HI.X.SX32 R21, R3, R2, 0x1, P6 ;  /* 0x0000000203157211 */ /* 0x000fe200030f0eff */
[----:B------:R-:W-:-:S04]  /*63550*/  IMAD R3, R28, 0x4, R8 ;  /* 0x000000041c037824 */ /* 0x000fc800078e0208 */
[----:B------:R1:W-:Y:S01]  /*63560*/  @P4 STG.E.U16 [R20.64], R26 ;  /* 0x0000001a14004986 */ /* 0x0003e2000c10150a */
[----:B0-----:R-:W-:-:S04]  /*63570*/  LEA R10, P6, R8, R0, 0x1 ;  /* 0x00000000080a7211 */ /* 0x001fc800078c08ff */
[----:B------:R-:W-:Y:S01]  /*63580*/  LEA.HI.X.SX32 R11, R8, R2, 0x1, P6 ;  /* 0x00000002080b7211 */ /* 0x000fe200030f0eff */
[----:B------:R-:W-:Y:S01]  /*63590*/  IMAD R8, R28, 0x4, R3 ;  /* 0x000000041c087824 */ /* 0x000fe200078e0203 */
[----:B-1----:R-:W-:-:S03]  /*635a0*/  LEA R20, P6, R3, R0, 0x1 ;  /* 0x0000000003147211 */ /* 0x002fc600078c08ff */
[----:B------:R0:W-:Y:S01]  /*635b0*/  @P3 STG.E.U16 [R10.64], R24 ;  /* 0x000000180a003986 */ /* 0x0001e2000c10150a */
[----:B------:R-:W-:Y:S01]  /*635c0*/  LEA.HI.X.SX32 R21, R3, R2, 0x1, P6 ;  /* 0x0000000203157211 */ /* 0x000fe200030f0eff */
[----:B------:R-:W-:Y:S01]  /*635d0*/  IMAD R3, R28, 0x4, R8 ;  /* 0x000000041c037824 */ /* 0x000fe200078e0208 */
[----:B------:R-:W-:Y:S02]  /*635e0*/  ISETP.LT.AND P2, PT, R29, c[0x0][0x17c], !P0 ;  /* 0x00005f001d007a0c */ /* 0x000fe40004741270 */
[----:B------:R-:W-:Y:S02]  /*635f0*/  ISETP.LT.AND P4, PT, R27, c[0x0][0x17c], !P0 ;  /* 0x00005f001b007a0c */ /* 0x000fe40004781270 */
[C---:B0-----:R-:W-:Y:S01]  /*63600*/  LEA R10, P6, R8.reuse, R0, 0x1 ;  /* 0x00000000080a7211 */ /* 0x041fe200078c08ff */
[----:B------:R-:W3:Y:S03]  /*63610*/  LDL.LU R27, [R1+0xd4] ;  /* 0x0000d400011b7983 */ /* 0x000ee60000300800 */
[----:B------:R-:W-:Y:S01]  /*63620*/  LEA.HI.X.SX32 R11, R8, R2, 0x1, P6 ;  /* 0x00000002080b7211 */ /* 0x000fe200030f0eff */
[----:B------:R-:W3:Y:S01]  /*63630*/  LDL.LU R12, [R1+0x1b8] ;  /* 0x0001b800010c7983 */ /* 0x000ee20000300800 */
[----:B------:R-:W-:-:S02]  /*63640*/  LEA R8, P6, R3, R0, 0x1 ;  /* 0x0000000003087211 */ /* 0x000fc400078c08ff */
[----:B------:R-:W-:Y:S01]  /*63650*/  ISETP.LT.AND P3, PT, R25, c[0x0][0x17c], !P0 ;  /* 0x00005f0019007a0c */ /* 0x000fe20004761270 */
[----:B------:R0:W-:Y:S04]  /*63660*/  @P1 STG.E.U16 [R20.64], R9 ;  /* 0x0000000914001986 */ /* 0x0001e8000c10150a */
[----:B------:R-:W3:Y:S04]  /*63670*/  LDL.LU R25, [R1+0x14] ;  /* 0x0000140001197983 */ /* 0x000ee80000300800 */
[----:B------:R-:W3:Y:S01]  /*63680*/  LDL.LU R14, [R1+0x1bc] ;  /* 0x0001bc00010e7983 */ /* 0x000ee20000300800 */
[----:B0-----:R-:W-:-:S02]  /*63690*/  LEA.HI.X.SX32 R9, R3, R2, 0x1, P6 ;  /* 0x0000000203097211 */ /* 0x001fc400030f0eff */
[----:B------:R-:W-:Y:S01]  /*636a0*/  PRMT R20, R26, 0x7632, R20 ;  /* 0x000076321a147816 */ /* 0x000fe20000000014 */
[----:B------:R-:W-:Y:S04]  /*636b0*/  @P5 STG.E.U16 [R10.64], R22 ;  /* 0x000000160a005986 */ /* 0x000fe8000c10150a */
[----:B------:R0:W-:Y:S01]  /*636c0*/  @P2 STG.E.U16 [R8.64], R20 ;  /* 0x0000001408002986 */ /* 0x0001e2000c10150a */
[----:B--2---:R-:W-:-:S03]  /*636d0*/  ISETP.LT.AND P1, PT, R13, c[0x0][0x17c], !P0 ;  /* 0x00005f000d007a0c */ /* 0x004fc60004721270 */
[----:B------:R-:W2:Y:S04]  /*636e0*/  LDL.LU R13, [R1+0xe4] ;  /* 0x0000e400010d7983 */ /* 0x000ea80000300800 */
[----:B------:R-:W2:Y:S01]  /*636f0*/  LDL.LU R29, [R1+0x1c0] ;  /* 0x0001c000011d7983 */ /* 0x000ea20000300800 */
[----:B----4-:R-:W-:-:S03]  /*63700*/  ISETP.LT.AND P5, PT, R15, c[0x0][0x17c], !P0 ;  /* 0x00005f000f007a0c */ /* 0x010fc600047a1270 */
[----:B------:R-:W4:Y:S04]  /*63710*/  LDL.LU R15, [R1+0x1c4] ;  /* 0x0001c400010f7983 */ /* 0x000f280000300800 */
[----:B------:R-:W2:Y:S04]  /*63720*/  LDL.LU R26, [R1+0x4] ;  /* 0x00000400011a7983 */ /* 0x000ea80000300800 */
[----:B0-----:R-:W2:Y:S01]  /*63730*/  LDL.LU R20, [R1+0x1b0] ;  /* 0x0001b00001147983 */ /* 0x001ea20000300800 */
[----:B------:R-:W-:-:S04]  /*63740*/  IMAD R11, R28, 0x4, R3 ;  /* 0x000000041c0b7824 */ /* 0x000fc800078e0203 */
[----:B------:R-:W-:Y:S01]  /*63750*/  IMAD R3, R28, 0x4, R11 ;  /* 0x000000041c037824 */ /* 0x000fe200078e020b */
[C---:B------:R-:W-:Y:S02]  /*63760*/  LEA R10, P6, R11.reuse, R0, 0x1 ;  /* 0x000000000b0a7211 */ /* 0x040fe400078c08ff */
[----:B------:R-:W-:Y:S02]  /*63770*/  PRMT R21, R24, 0x7632, R21 ;  /* 0x0000763218157816 */ /* 0x000fe40000000015 */
[----:B------:R-:W-:Y:S01]  /*63780*/  LEA.HI.X.SX32 R11, R11, R2, 0x1, P6 ;  /* 0x000000020b0b7211 */ /* 0x000fe200030f0eff */
[----:B------:R-:W4:Y:S01]  /*63790*/  LDL.LU R24, [R1+0x17ec] ;  /* 0x0017ec0001187983 */ /* 0x000f220000300800 */
[----:B------:R-:W-:-:S03]  /*637a0*/  LEA R8, P6, R3, R0, 0x1 ;  /* 0x0000000003087211 */ /* 0x000fc600078c08ff */
[----:B------:R0:W-:Y:S01]  /*637b0*/  @P4 STG.E.U16 [R10.64], R21 ;  /* 0x000000150a004986 */ /* 0x0001e2000c10150a */
[----:B------:R-:W-:Y:S02]  /*637c0*/  LEA.HI.X.SX32 R9, R3, R2, 0x1, P6 ;  /* 0x0000000203097211 */ /* 0x000fe400030f0eff */
[----:B------:R-:W-:-:S03]  /*637d0*/  ISETP.LT.AND P4, PT, R23, c[0x0][0x17c], !P0 ;  /* 0x00005f0017007a0c */ /* 0x000fc60004781270 */
[----:B---3--:R1:W-:Y:S01]  /*637e0*/  @P3 STG.E.U16 [R8.64], R27 ;  /* 0x0000001b08003986 */ /* 0x0083e2000c10150a */
[----:B------:R-:W-:-:S03]  /*637f0*/  ISETP.LT.AND P3, PT, R12, c[0x0][0x17c], !P0 ;  /* 0x00005f000c007a0c */ /* 0x000fc60004761270 */
[----:B------:R-:W3:Y:S01]  /*63800*/  LDL.LU R12, [R1+0x1c8] ;  /* 0x0001c800010c7983 */ /* 0x000ee20000300800 */
[----:B0-----:R-:W-:Y:S02]  /*63810*/  PRMT R21, R27, 0x7632, R21 ;  /* 0x000076321b157816 */ /* 0x001fe40000000015 */
[----:B--2---:R-:W-:Y:S01]  /*63820*/  ISETP.LT.AND P2, PT, R20, c[0x0][0x17c], !P0 ;  /* 0x00005f0014007a0c */ /* 0x004fe20004741270 */
        /* <DEDUP_REMOVED lines=13> */
[C---:B-1----:R-:W-:Y:S02]  /*63900*/  LEA R8, P6, R3.reuse, R0, 0x1 ;  /* 0x0000000003087211 */ /* 0x042fe400078c08ff */
[----:B------:R-:W-:Y:S01]  /*63910*/  ISETP.LT.AND P1, PT, R14, c[0x0][0x17c], !P0 ;  /* 0x00005f000e007a0c */ /* 0x000fe20004721270 */
[----:B------:R0:W-:Y:S01]  /*63920*/  @P2 STG.E.U16 [R10.64], R26 ;  /* 0x0000001a0a002986 */ /* 0x0001e2000c10150a */
[----:B------:R-:W-:Y:S02]  /*63930*/  LEA.HI.X.SX32 R9, R3, R2, 0x1, P6 ;  /* 0x0000000203097211 */ /* 0x000fe400030f0eff */
[----:B----4-:R-:W-:Y:S01]  /*63940*/  ISETP.LT.AND P2, PT, R15, c[0x0][0x17c], !P0 ;  /* 0x00005f000f007a0c */ /* 0x010fe20004741270 */
[----:B------:R-:W2:Y:S01]  /*63950*/  LDL.LU R14, [R1+0x1cc] ;  /* 0x0001cc00010e7983 */ /* 0x000ea20000300800 */
[----:B------:R-:W-:-:S03]  /*63960*/  ISETP.LT.AND P5, PT, R29, c[0x0][0x17c], !P0 ;  /* 0x00005f001d007a0c */ /* 0x000fc600047a1270 */
[----:B------:R-:W4:Y:S01]  /*63970*/  LDL.LU R15, [R1+0x1d4] ;  /* 0x0001d400010f7983 */ /* 0x000f220000300800 */
[----:B0-----:R-:W-:-:S03]  /*63980*/  LEA R10, P6, R20, R0, 0x1 ;  /* 0x00000000140a7211 */ /* 0x001fc600078c08ff */
[----:B------:R-:W4:Y:S01]  /*63990*/  LDL.LU R29, [R1+0xd8] ;  /* 0x0000d800011d7983 */ /* 0x000f220000300800 */
[----:B------:R-:W-:Y:S01]  /*639a0*/  IMAD R3, R28, 0x4, R20 ;  /* 0x000000041c037824 */ /* 0x000fe200078e0214 */
[----:B------:R-:W-:Y:S02]  /*639b0*/  LEA.HI.X.SX32 R11, R20, R2, 0x1, P6 ;  /* 0x00000002140b7211 */ /* 0x000fe400030f0eff */
[----:B------:R-:W4:Y:S04]  /*639c0*/  LDL.LU R23, [R1+0x18] ;  /* 0x0000180001177983 */ /* 0x000f280000300800 */
[----:B------:R-:W4:Y:S04]  /*639d0*/  LDL.LU R27, [R1+0xe8] ;  /* 0x0000e800011b7983 */ /* 0x000f280000300800 */
[----:B------:R-:W4:Y:S04]  /*639e0*/  LDL.LU R20, [R1+0x144] ;  /* 0x0001440001147983 */ /* 0x000f280000300800 */
[----:B------:R0:W-:Y:S02]  /*639f0*/  @P4 STG.E.U16 [R8.64], R21 ;  /* 0x0000001508004986 */ /* 0x0001e4000c10150a */
[----:B0-----:R-:W-:-:S02]  /*63a00*/  PRMT R9, R25, 0x7632, R9 ;  /* 0x0000763219097816 */ /* 0x001fc40000000009 */
[C---:B------:R-:W-:Y:S01]  /*63a10*/  LEA R8, P6, R3.reuse, R0, 0x1 ;  /* 0x0000000003087211 */ /* 0x040fe200078c08ff */
[----:B------:R-:W4:Y:S04]  /*63a20*/  LDL.LU R25, [R1+0x17e8] ;  /* 0x0017e80001197983 */ /* 0x000f280000300800 */
[----:B------:R0:W-:Y:S01]  /*63a30*/  @P3 STG.E.U16 [R10.64], R9 ;  /* 0x000000090a003986 */ /* 0x0001e2000c10150a */
[----:B------:R-:W-:Y:S02]  /*63a40*/  PRMT R21, R26, 0x7632, R21 ;  /* 0x000076321a157816 */ /* 0x000fe40000000015 */
[----:B0-----:R-:W-:Y:S02]  /*63a50*/  LEA.HI.X.SX32 R9, R3, R2, 0x1, P6 ;  /* 0x0000000203097211 */ /* 0x001fe400030f0eff */
[----:B------:R-:W-:Y:S01]  /*63a60*/  PRMT R11, R13, 0x7632, R11 ;  /* 0x000076320d0b7816 */ /* 0x000fe2000000000b */
[----:B------:R-:W-:Y:S01]  /*63a70*/  IMAD R3, R28, 0x8, R3 ;  /* 0x000000081c037824 */ /* 0x000fe200078e0203 */
[----:B------:R-:W4:Y:S04]  /*63a80*/  LDL.LU R13, [R1+0x1e4] ;  /* 0x0001e400010d7983 */ /* 0x000f280000300800 */
[----:B------:R0:W-:Y:S01]  /*63a90*/  @P1 STG.E.U16 [R8.64], R11 ;  /* 0x0000000b08001986 */ /* 0x0001e2000c10150a */
[----:B---3--:R-:W-:-:S03]  /*63aa0*/  ISETP.LT.AND P3, PT, R12, c[0x0][0x17c], !P0 ;  /* 0x00005f000c007a0c */ /* 0x008fc60004761270 */
[----:B------:R-:W3:Y:S04]  /*63ab0*/  LDL.LU R12, [R1+0x8] ;  /* 0x00000800010c7983 */ /* 0x000ee80000300800 */
[----:B------:R-:W3:Y:S01]  /*63ac0*/  LDL.LU R26, [R1+0x17e4] ;  /* 0x0017e400011a7983 */ /* 0x000ee20000300800 */
[----:B--2---:R-:W-:-:S03]  /*63ad0*/  ISETP.LT.AND P1, PT, R14, c[0x0][0x17c], !P0 ;  /* 0x00005f000e007a0c */ /* 0x004fc60004721270 */
[----:B------:R-:W2:Y:S01]  /*63ae0*/  LDL.LU R14, [R1+0x1e8] ;  /* 0x0001e800010e7983 */ /* 0x000ea20000300800 */
[C---:B----4-:R-:W-:Y:S01]  /*63af0*/  ISETP.LT.AND P4, PT, R20.reuse, c[0x0][0x17c], !P0 ;  /* 0x00005f0014007a0c */ /* 0x050fe20004781270 */
[----:B------:R-:W-:-:S05]  /*63b00*/  IMAD R20, R20, c[0x0][0x198], RZ ;  /* 0x0000660014147a24 */ /* 0x000fca00078e02ff */
[----:B------:R-:W-:-:S04]  /*63b10*/  LEA R10, P6, R20, R0, 0x1 ;  /* 0x00000000140a7211 */ /* 0x000fc800078c08ff */
[----:B0-----:R-:W-:Y:S01]  /*63b20*/  LEA.HI.X.SX32 R11, R20, R2, 0x1, P6 ;  /* 0x00000002140b7211 */ /* 0x001fe200030f0eff */
[----:B------:R-:W-:Y:S01]  /*63b30*/  IMAD R20, R28, 0x4, R3 ;  /* 0x000000041c147824 */ /* 0x000fe200078e0203 */
[----:B------:R-:W-:-:S03]  /*63b40*/  LEA R8, P6, R3, R0, 0x1 ;  /* 0x0000000003087211 */ /* 0x000fc600078c08ff */
[----:B------:R0:W-:Y:S01]  /*63b50*/  @P4 STG.E.U16 [R10.64], R21 ;  /* 0x000000150a004986 */ /* 0x0001e2000c10150a */
[----:B------:R-:W-:Y:S01]  /*63b60*/  LEA.HI.X.SX32 R9, R3, R2, 0x1, P6 ;  /* 0x0000000203097211 */ /* 0x000fe200030f0eff */
[----:B------:R-:W-:Y:S01]  /*63b70*/  IMAD R3, R28, 0x4, R20 ;  /* 0x000000041c037824 */ /* 0x000fe200078e0214 */
[----:B------:R-:W-:Y:S02]  /*63b80*/  ISETP.LT.AND P4, PT, R15, c[0x0][0x17c], !P0 ;  /* 0x00005f000f007a0c */ /* 0x000fe40004781270 */
[C---:B0-----:R-:W-:Y:S01]  /*63b90*/  LEA R10, P6, R20.reuse, R0, 0x1 ;  /* 0x00000000140a7211 */ /* 0x041fe200078c08ff */
[----:B------:R-:W4:Y:S03]  /*63ba0*/  LDL.LU R21, [R1+0x1e0] ;  /* 0x0001e00001157983 */ /* 0x000f260000300800 */
[----:B------:R-:W-:Y:S01]  /*63bb0*/  LEA.HI.X.SX32 R11, R20, R2, 0x1, P6 ;  /* 0x00000002140b7211 */ /* 0x000fe200030f0eff */
[----:B------:R-:W2:Y:S04]  /*63bc0*/  LDL.LU R15, [R1+0x1ec] ;  /* 0x0001ec00010f7983 */ /* 0x000ea80000300800 */
[----:B------:R-:W2:Y:S04]  /*63bd0*/  LDL.LU R20, [R1+0x1d8] ;  /* 0x0001d80001147983 */ /* 0x000ea80000300800 */
[----:B------:R0:W-:Y:S02]  /*63be0*/  @P5 STG.E.U16 [R8.64], R29 ;  /* 0x0000001d08005986 */ /* 0x0001e4000c10150a */
[----:B0-----:R-:W-:-:S04]  /*63bf0*/  LEA R8, P6, R3, R0, 0x1 ;  /* 0x0000000003087211 */ /* 0x001fc800078c08ff */
[----:B------:R-:W-:Y:S02]  /*63c00*/  LEA.HI.X.SX32 R9, R3, R2, 0x1, P6 ;  /* 0x0000000203097211 */ /* 0x000fe400030f0eff */
[----:B--2---:R-:W-:Y:S01]  /*63c10*/  ISETP.LT.AND P5, PT, R20, c[0x0][0x17c], !P0 ;  /* 0x00005f0014007a0c */ /* 0x004fe200047a1270 */
[----:B------:R-:W-:Y:S02]  /*63c20*/  IMAD R20, R28, 0x4, R3 ;  /* 0x000000041c147824 */ /* 0x000fe400078e0203 */
[----:B------:R-:W2:Y:S04]  /*63c30*/  LDL.LU R3, [R1+0x1dc] ;  /* 0x0001dc0001037983 */ /* 0x000ea80000300800 */
[----:B------:R0:W-:Y:S04]  /*63c40*/  @P2 STG.E.U16 [R10.64], R23 ;  /* 0x000000170a002986 */ /* 0x0001e8000c10150a */
[----:B------:R1:W-:Y:S01]  /*63c50*/  @P3 STG.E.U16 [R8.64], R27 ;  /* 0x0000001b08003986 */ /* 0x0003e2000c10150a */
[----:B0-----:R-:W-:-:S04]  /*63c60*/  LEA R10, P6, R20, R0, 0x1 ;  /* 0x00000000140a7211 */ /* 0x001fc800078c08ff */
[----:B------:R-:W-:Y:S02]  /*63c70*/  LEA.HI.X.SX32 R11, R20, R2, 0x1, P6 ;  /* 0x00000002140b7211 */ /* 0x000fe400030f0eff */
[----:B----4-:R-:W-:-:S03]  /*63c80*/  ISETP.LT.AND P3, PT, R21, c[0x0][0x17c], !P0 ;  /* 0x00005f0015007a0c */ /* 0x010fc60004761270 */
[----:B---3--:R0:W-:Y:S01]  /*63c90*/  @P1 STG.E.U16 [R10.64], R12 ;  /* 0x0000000c0a001986 */ /* 0x0081e2000c10150a */
[----:B------:R-:W-:Y:S02]  /*63ca0*/  PRMT R22, R27, 0x7632, R22 ;  /* 0x000076321b167816 */ /* 0x000fe40000000016 */
[----:B------:R-:W-:Y:S02]  /*63cb0*/  ISETP.LT.AND P1, PT, R13, c[0x0][0x17c], !P0 ;  /* 0x00005f000d007a0c */ /* 0x000fe40004721270 */
[----:B--2---:R-:W-:Y:S01]  /*63cc0*/  ISETP.LT.AND P2, PT, R3, c[0x0][0x17c], !P0 ;  /* 0x00005f0003007a0c */ /* 0x004fe20004741270 */
[C-C-:B------:R-:W-:Y:S01]  /*63cd0*/  IMAD R3, R28.reuse, 0x4, R20.reuse ;  /* 0x000000041c037824 */ /* 0x140fe200078e0214 */
[----:B------:R-:W-:Y:S02]  /*63ce0*/  PRMT R20, R29, 0x7632, R20 ;  /* 0x000076321d147816 */ /* 0x000fe40000000014 */
[----:B------:R-:W2:Y:S02]  /*63cf0*/  LDL.LU R29, [R1+0xdc] ;  /* 0x0000dc00011d7983 */ /* 0x000ea40000300800 */
[C---:B-1----:R-:W-:Y:S01]  /*63d00*/  LEA R8, P6, R3.reuse, R0, 0x1 ;  /* 0x0000000003087211 */ /* 0x042fe200078c08ff */
[----:B------:R-:W-:Y:S01]  /*63d10*/  IMAD R21, R28, 0x4, R3 ;  /* 0x000000041c157824 */ /* 0x000fe200078e0203 */
[----:B------:R-:W3:Y:S02]  /*63d20*/  LDL.LU R13, [R1+0x1c] ;  /* 0x00001c00010d7983 */ /* 0x000ee40000300800 */
[----:B------:R-:W-:-:S02]  /*63d30*/  LEA.HI.X.SX32 R9, R3, R2, 0x1, P6 ;  /* 0x0000000203097211 */ /* 0x000fc400030f0eff */
[----:B0-----:R-:W-:-:S03]  /*63d40*/  LEA R10, P6, R21, R0, 0x1 ;  /* 0x00000000150a7211 */ /* 0x001fc600078c08ff */
[----:B------:R0:W-:Y:S01]  /*63d50*/  @P4 STG.E.U16 [R8.64], R20 ;  /* 0x0000001408004986 */ /* 0x0001e2000c10150a */
[----:B------:R-:W-:Y:S01]  /*63d60*/  LEA.HI.X.SX32 R11, R21, R2, 0x1, P6 ;  /* 0x00000002150b7211 */ /* 0x000fe200030f0eff */
[C---:B0-----:R-:W-:Y:S01]  /*63d70*/  IMAD R9, R28.reuse, 0x4, R21 ;  /* 0x000000041c097824 */ /* 0x041fe200078e0215 */
[----:B------:R-:W-:Y:S02]  /*63d80*/  PRMT R20, R23, 0x7632, R20 ;  /* 0x0000763217147816 */ /* 0x000fe40000000014 */
[----:B------:R-:W4:Y:S01]  /*63d90*/  LDL.LU R23, [R1+0x1fc] ;  /* 0x0001fc0001177983 */ /* 0x000f220000300800 */
[----:B------:R-:W-:Y:S01]  /*63da0*/  IMAD R3, R28, 0x4, R9 ;  /* 0x000000041c037824 */ /* 0x000fe200078e0209 */
[C---:B------:R-:W-:Y:S02]  /*63db0*/  LEA R8, P6, R9.reuse, R0, 0x1 ;  /* 0x0000000009087211 */ /* 0x040fe400078c08ff */
[----:B------:R0:W-:Y:S02]  /*63dc0*/  @P5 STG.E.U16 [R10.64], R20 ;  /* 0x000000140a005986 */ /* 0x0001e4000c10150a */
[----:B------:R-:W-:-:S02]  /*63dd0*/  LEA.HI.X.SX32 R9, R9, R2, 0x1, P6 ;  /* 0x0000000209097211 */ /* 0x000fc400030f0eff */
[----:B------:R-:W-:Y:S02]  /*63de0*/  ISETP.LT.AND P4, PT, R14, c[0x0][0x17c], !P0 ;  /* 0x00005f000e007a0c */ /* 0x000fe40004781270 */
[----:B------:R-:W3:Y:S01]  /*63df0*/  LDL.LU R14, [R1+0xec] ;  /* 0x0000ec00010e7983 */ /* 0x000ee20000300800 */
[----:B0-----:R-:W-:Y:S01]  /*63e00*/  IMAD R20, R28, 0x4, R3 ;  /* 0x000000041c147824 */ /* 0x001fe200078e0203 */
[----:B------:R-:W-:Y:S02]  /*63e10*/  LEA R10, P6, R3, R0, 0x1 ;  /* 0x00000000030a7211 */ /* 0x000fe400078c08ff */
[----:B------:R0:W-:Y:S01]  /*63e20*/  @P2 STG.E.U16 [R8.64], R22 ;  /* 0x0000001608002986 */ /* 0x0001e2000c10150a */
[----:B------:R-:W-:Y:S02]  /*63e30*/  ISETP.LT.AND P5, PT, R15, c[0x0][0x17c], !P0 ;  /* 0x00005f000f007a0c */ /* 0x000fe400047a1270 */
[----:B------:R-:W-:Y:S01]  /*63e40*/  PRMT R21, R12, 0x7632, R21 ;  /* 0x000076320c157816 */ /* 0x000fe20000000015 */
[----:B------:R-:W3:Y:S01]  /*63e50*/  LDL.LU R15, [R1+0xc] ;  /* 0x00000c00010f7983 */ /* 0x000ee20000300800 */
[----:B------:R-:W-:Y:S01]  /*63e60*/  LEA.HI.X.SX32 R11, R3, R2, 0x1, P6 ;  /* 0x00000002030b7211 */ /* 0x000fe200030f0eff */
[----:B------:R-:W-:-:S02]  /*63e70*/  IMAD R3, R28, 0x4, R20 ;  /* 0x000000041c037824 */ /* 0x000fc400078e0214 */
[----:B------:R-:W3:Y:S01]  /*63e80*/  LDL.LU R27, [R1+0x17e0] ;  /* 0x0017e000011b7983 */ /* 0x000ee20000300800 */
[----:B0-----:R-:W-:-:S03]  /*63e90*/  LEA R8, P2, R20, R0, 0x1 ;  /* 0x0000000014087211 */ /* 0x001fc600078408ff */
[----:B------:R-:W3:Y:S01]  /*63ea0*/  LDL.LU R12, [R1+0x17dc] ;  /* 0x0017dc00010c7983 */ /* 0x000ee20000300800 */
[----:B------:R-:W-:-:S03]  /*63eb0*/  LEA.HI.X.SX32 R9, R20, R2, 0x1, P2 ;  /* 0x0000000214097211 */ /* 0x000fc600010f0eff */
[----:B------:R-:W3:Y:S04]  /*63ec0*/  LDL.LU R20, [R1+0x1f4] ;  /* 0x0001f40001147983 */ /* 0x000ee80000300800 */
[----:B------:R0:W-:Y:S04]  /*63ed0*/  @P3 STG.E.U16 [R10.64], R21 ;  /* 0x000000150a003986 */ /* 0x0001e8000c10150a */
[----:B0-----:R-:W4:Y:S01]  /*63ee0*/  LDL.LU R11, [R1+0x1f0] ;  /* 0x0001f000010b7983 */ /* 0x001f220000300800 */
[----:B------:R-:W-:-:S03]  /*63ef0*/  LEA R10, P6, R3, R0, 0x1 ;  /* 0x00000000030a7211 */ /* 0x000fc600078c08ff */
[----:B--2---:R0:W-:Y:S01]  /*63f00*/  @P1 STG.E.U16 [R8.64], R29 ;  /* 0x0000001d08001986 */ /* 0x0041e2000c10150a */
[----:B---3--:R-:W-:Y:S01]  /*63f10*/  ISETP.LT.AND P2, PT, R20, c[0x0][0x17c], !P0 ;  /* 0x00005f0014007a0c */ /* 0x008fe20004741270 */
[----:B------:R-:W-:-:S05]  /*63f20*/  IMAD R20, R28, 0x4, R3 ;  /* 0x000000041c147824 */ /* 0x000fca00078e0203 */
[----:B0-----:R-:W-:-:S04]  /*63f30*/  LEA R8, P1, R20, R0, 0x1 ;  /* 0x0000000014087211 */ /* 0x001fc800078208ff */
[-C--:B------:R-:W-:Y:S02]  /*63f40*/  LEA.HI.X.SX32 R9, R20, R2.reuse, 0x1, P1 ;  /* 0x0000000214097211 */ /* 0x080fe400008f0eff */
[----:B----4-:R-:W-:Y:S02]  /*63f50*/  ISETP.LT.AND P3, PT, R11, c[0x0][0x17c], !P0 ;  /* 0x00005f000b007a0c */ /* 0x010fe40004761270 */
[----:B------:R-:W-:Y:S01]  /*63f60*/  LEA.HI.X.SX32 R11, R3, R2, 0x1, P6 ;  /* 0x00000002030b7211 */ /* 0x000fe200030f0eff */
[----:B------:R-:W-:Y:S02]  /*63f70*/  IMAD R3, R28, 0x4, R20 ;  /* 0x000000041c037824 */ /* 0x000fe400078e0214 */
[----:B------:R-:W2:Y:S04]  /*63f80*/  LDL.LU R20, [R1+0x1f8] ;  /* 0x0001f80001147983 */ /* 0x000ea80000300800 */
[----:B------:R0:W-:Y:S01]  /*63f90*/  @P4 STG.E.U16 [R10.64], R13 ;  /* 0x0000000d0a004986 */ /* 0x0001e2000c10150a */
[----:B------:R-:W-:-:S03]  /*63fa0*/  ISETP.LT.AND P1, PT, R23, c[0x0][0x17c], !P0 ;  /* 0x00005f0017007a0c */ /* 0x000fc60004721270 */
[----:B------:R-:W3:Y:S01]  /*63fb0*/  LDL.LU R23, [R1+0x20c] ;  /* 0x00020c0001177983 */ /* 0x000ee20000300800 */
[----:B0-----:R-:W-:-:S03]  /*63fc0*/  LEA R10, P6, R3, R0, 0x1 ;  /* 0x00000000030a7211 */ /* 0x001fc600078c08ff */
[----:B------:R0:W-:Y:S01]  /*63fd0*/  @P5 STG.E.U16 [R8.64], R14 ;  /* 0x0000000e08005986 */ /* 0x0001e2000c10150a */
[----:B------:R-:W-:Y:S02]  /*63fe0*/  LEA.HI.X.SX32 R11, R3, R2, 0x1, P6 ;  /* 0x00000002030b7211 */ /* 0x000fe400030f0eff */
[----:B--2---:R-:W-:Y:S01]  /*63ff0*/  ISETP.LT.AND P4, PT, R20, c[0x0][0x17c], !P0 ;  /* 0x00005f0014007a0c */ /* 0x004fe20004781270 */
[----:B------:R-:W-:Y:S02]  /*64000*/  IMAD R20, R28, 0x4, R3 ;  /* 0x000000041c147824 */ /* 0x000fe400078e0203 */
[----:B------:R-:W2:Y:S04]  /*64010*/  LDL.LU R3, [R1+0x204] ;  /* 0x0002040001037983 */ /* 0x000ea80000300800 */
[----:B0-----:R-:W4:Y:S01]  /*64020*/  LDL.LU R9, [R1+0x200] ;  /* 0x0002000001097983 */ /* 0x001f220000300800 */
[----:B------:R-:W-:-:S03]  /*64030*/  LEA R8, P6, R20, R0, 0x1 ;  /* 0x0000000014087211 */ /* 0x000fc600078c08ff */
[----:B------:R0:W-:Y:S01]  /*64040*/  @P3 STG.E.U16 [R10.64], R15 ;  /* 0x0000000f0a003986 */ /* 0x0001e2000c10150a */
[----:B------:R-:W-:Y:S01]  /*64050*/  PRMT R21, R13, 0x7632, R21 ;  /* 0x000076320d157816 */ /* 0x000fe20000000015 */
[--C-:B0-----:R-:W-:Y:S01]  /*64060*/  IMAD R11, R28, 0x4, R20.reuse ;  /* 0x000000041c0b7824 */ /* 0x101fe200078e0214 */
[----:B----4-:R-:W-:Y:S02]  /*64070*/  ISETP.LT.AND P5, PT, R9, c[0x0][0x17c], !P0 ;  /* 0x00005f0009007a0c */ /* 0x010fe400047a1270 */
[----:B------:R-:W-:Y:S02]  /*64080*/  LEA.HI.X.SX32 R9, R20, R2, 0x1, P6 ;  /* 0x0000000214097211 */ /* 0x000fe400030f0eff */
[----:B------:R-:W-:Y:S02]  /*64090*/  PRMT R20, R29, 0x7632, R20 ;  /* 0x000076321d147816 */ /* 0x000fe40000000014 */
[----:B------:R-:W4:Y:S04]  /*640a0*/  LDL.LU R29, [R1+0x214] ;  /* 0x00021400011d7983 */ /* 0x000f280000300800 */
[----:B------:R-:W3:Y:S04]  /*640b0*/  LDL.LU R13, [R1+0x17d8] ;  /* 0x0017d800010d7983 */ /* 0x000ee80000300800 */
[----:B------:R0:W-:Y:S04]  /*640c0*/  @P2 STG.E.U16 [R8.64], R20 ;  /* 0x0000001408002986 */ /* 0x0001e8000c10150a */
[----:B0-----:R-:W3:Y:S01]  /*640d0*/  LDL.LU R9, [R1+0x16c] ;  /* 0x00016c0001097983 */ /* 0x001ee20000300800 */
[----:B------:R-:W-:-:S02]  /*640e0*/  LEA R10, P6, R11, R0, 0x1 ;  /* 0x000000000b0a7211 */ /* 0x000fc400078c08ff */
[----:B--2---:R-:W-:Y:S01]  /*640f0*/  ISETP.LT.AND P3, PT, R3, c[0x0][0x17c], !P0 ;  /* 0x00005f0003007a0c */ /* 0x004fe20004761270 */
[----:B------:R-:W-:Y:S01]  /*64100*/  IMAD R3, R28, 0x4, R11 ;  /* 0x000000041c037824 */ /* 0x000fe200078e020b */
[----:B------:R-:W-:Y:S02]  /*64110*/  LEA.HI.X.SX32 R11, R11, R2, 0x1, P6 ;  /* 0x000000020b0b7211 */ /* 0x000fe400030f0eff */
[C---:B---3--:R-:W-:Y:S01]  /*64120*/  ISETP.LT.AND P2, PT, R9.reuse, c[0x0][0x17c], !P0 ;  /* 0x00005f0009007a0c */ /* 0x048fe20004741270 */
[----:B------:R-:W-:Y:S02]  /*64130*/  IMAD R20, R9, c[0x0][0x198], RZ ;  /* 0x0000660009147a24 */ /* 0x000fe400078e02ff */
[----:B------:R-:W2:Y:S01]  /*64140*/  LDL.LU R9, [R1+0x208] ;  /* 0x0002080001097983 */ /* 0x000ea20000300800 */
[----:B------:R-:W-:-:S03]  /*64150*/  LEA R8, P6, R3, R0, 0x1 ;  /* 0x0000000003087211 */ /* 0x000fc600078c08ff */
[----:B------:R0:W-:Y:S01]  /*64160*/  @P4 STG.E.U16 [R10.64], R21 ;  /* 0x000000150a004986 */ /* 0x0001e2000c10150a */
[----:B------:R-:W-:-:S03]  /*64170*/  PRMT R22, R14, 0x7632, R22 ;  /* 0x000076320e167816 */ /* 0x000fc60000000016 */
[----:B------:R-:W3:Y:S01]  /*64180*/  LDL.LU R14, [R1+0x17d4] ;  /* 0x0017d400010e7983 */ /* 0x000ee20000300800 */
[----:B0-----:R-:W-:-:S03]  /*64190*/  PRMT R21, R15, 0x7632, R21 ;  /* 0x000076320f157816 */ /* 0x001fc60000000015 */
[----:B------:R-:W3:Y:S01]  /*641a0*/  LDL.LU R15, [R1+0x17d0] ;  /* 0x0017d000010f7983 */ /* 0x000ee20000300800 */
[----:B--2---:R-:W-:Y:S02]  /*641b0*/  ISETP.LT.AND P4, PT, R9, c[0x0][0x17c], !P0 ;  /* 0x00005f0009007a0c */ /* 0x004fe40004781270 */
[----:B------:R-:W-:Y:S01]  /*641c0*/  LEA.HI.X.SX32 R9, R3, R2, 0x1, P6 ;  /* 0x0000000203097211 */ /* 0x000fe200030f0eff */
[----:B------:R-:W-:Y:S01]  /*641d0*/  IMAD R3, R28, 0x8, R3 ;  /* 0x000000081c037824 */ /* 0x000fe200078e0203 */
[----:B------:R-:W-:-:S03]  /*641e0*/  LEA R10, P6, R20, R0, 0x1 ;  /* 0x00000000140a7211 */ /* 0x000fc600078c08ff */
[----:B------:R0:W-:Y:S01]  /*641f0*/  @P1 STG.E.U16 [R8.64], R22 ;  /* 0x0000001608001986 */ /* 0x0001e2000c10150a */
[----:B------:R-:W-:Y:S01]  /*64200*/  LEA.HI.X.SX32 R11, R20, R2, 0x1, P6 ;  /* 0x00000002140b7211 */ /* 0x000fe200030f0eff */
[----:B------:R-:W-:Y:S01]  /*64210*/  IMAD R20, R28, 0x4, R3 ;  /* 0x000000041c147824 */ /* 0x000fe200078e0203 */
[----:B------:R-:W-:Y:S02]  /*64220*/  ISETP.LT.AND P1, PT, R23, c[0x0][0x17c], !P0 ;  /* 0x00005f0017007a0c */ /* 0x000fe40004721270 */
[C---:B0-----:R-:W-:Y:S01]  /*64230*/  LEA R8, P6, R3.reuse, R0, 0x1 ;  /* 0x0000000003087211 */ /* 0x041fe200078c08ff */
[----:B------:R-:W2:Y:S03]  /*64240*/  LDL.LU R22, [R1+0x21c] ;  /* 0x00021c0001167983 */ /* 0x000ea60000300800 */
[----:B------:R-:W-:Y:S01]  /*64250*/  LEA.HI.X.SX32 R9, R3, R2, 0x1, P6 ;  /* 0x0000000203097211 */ /* 0x000fe200030f0eff */
[----:B------:R-:W2:Y:S04]  /*64260*/  LDL.LU R23, [R1+0x224] ;  /* 0x0002240001177983 */ /* 0x000ea80000300800 */
[----:B------:R-:W2:Y:S04]  /*64270*/  LDL.LU R3, [R1+0x210] ;  /* 0x0002100001037983 */ /* 0x000ea80000300800 */
[----:B------:R0:W-:Y:S04]  /*64280*/  @P2 STG.E.U16 [R10.64], R21 ;  /* 0x000000150a002986 */ /* 0x0001e8000c10150a */
[----:B------:R1:W-:Y:S01]  /*64290*/  @P5 STG.E.U16 [R8.64], R12 ;  /* 0x0000000c08005986 */ /* 0x0003e2000c10150a */
[----:B0-----:R-:W-:-:S03]  /*642a0*/  LEA R10, P6, R20, R0, 0x1 ;  /* 0x00000000140a7211 */ /* 0x001fc600078c08ff */
[----:B------:R-:W3:Y:S01]  /*642b0*/  LDL.LU R21, [R1+0x220] ;  /* 0x0002200001157983 */ /* 0x000ee20000300800 */
[----:B------:R-:W-:Y:S02]  /*642c0*/  LEA.HI.X.SX32 R11, R20, R2, 0x1, P6 ;  /* 0x00000002140b7211 */ /* 0x000fe400030f0eff */
[----:B----4-:R-:W-:Y:S02]  /*642d0*/  ISETP.LT.AND P5, PT, R29, c[0x0][0x17c], !P0 ;  /* 0x00005f001d007a0c */ /* 0x010fe400047a1270 */
[----:B------:R-:W4:Y:S01]  /*642e0*/  LDL.LU R29, [R1+0x228] ;  /* 0x00022800011d7983 */ /* 0x000f220000300800 */
[----:B--2---:R-:W-:Y:S01]  /*642f0*/  ISETP.LT.AND P2, PT, R3, c[0x0][0x17c], !P0 ;  /* 0x00005f0003007a0c */ /* 0x004fe20004741270 */
[----:B------:R-:W-:-:S05]  /*64300*/  IMAD R3, R28, 0x4, R20 ;  /* 0x000000041c037824 */ /* 0x000fca00078e0214 */
[----:B-1----:R-:W-:Y:S01]  /*64310*/  LEA R8, P6, R3, R0, 0x1 ;  /* 0x0000000003087211 */ /* 0x002fe200078c08ff */
[----:B------:R-:W-:-:S03]  /*64320*/  IMAD R20, R28, 0x4, R3 ;  /* 0x000000041c147824 */ /* 0x000fc600078e0203 */
[----:B------:R-:W-:Y:S02]  /*64330*/  LEA.HI.X.SX32 R9, R3, R2, 0x1, P6 ;  /* 0x0000000203097211 */ /* 0x000fe400030f0eff */
[----:B------:R-:W2:Y:S04]  /*64340*/  LDL.LU R3, [R1+0x218] ;  /* 0x0002180001037983 */ /* 0x000ea80000300800 */
[----:B------:R0:W-:Y:S04]  /*64350*/  @P3 STG.E.U16 [R10.64], R16 ;  /* 0x000000100a003986 */ /* 0x0001e8000c10150a */
[----:B------:R1:W-:Y:S01]  /*64360*/  @P4 STG.E.U16 [R8.64], R24 ;  /* 0x0000001808004986 */ /* 0x0003e2000c10150a */
[----:B0-----:R-:W-:-:S04]  /*64370*/  LEA R10, P6, R20, R0, 0x1 ;  /* 0x00000000140a7211 */ /* 0x001fc800078c08ff */
[----:B------:R-:W-:Y:S02]  /*64380*/  LEA.HI.X.SX32 R11, R20, R2, 0x1, P6 ;  /* 0x00000002140b7211 */ /* 0x000fe400030f0eff */
[----:B------:R-:W-:-:S03]  /*64390*/  PRMT R12, R12, 0x7632, R12 ;  /* 0x000076320c0c7816 */ /* 0x000fc6000000000c */
[----:B------:R0:W-:Y:S01]  /*643a0*/  @P1 STG.E.U16 [R10.64], R4 ;  /* 0x000000040a001986 */ /* 0x0001e2000c10150a */
[----:B------:R-:W-:Y:S02]  /*643b0*/  ISETP.LT.AND P4, PT, R22, c[0x0][0x17c], !P0 ;  /* 0x00005f0016007a0c */ /* 0x000fe40004781270 */
[----:B------:R-:W-:Y:S01]  /*643c0*/  PRMT R16, R16, 0x7632, R16 ;  /* 0x0000763210107816 */ /* 0x000fe20000000010 */
[----:B------:R-:W4:Y:S01]  /*643d0*/  LDL.LU R22, [R1+0x230] ;  /* 0x0002300001167983 */ /* 0x000f220000300800 */
[----:B---3--:R-:W-:-:S03]  /*643e0*/  ISETP.LT.AND P1, PT, R21, c[0x0][0x17c], !P0 ;  /* 0x00005f0015007a0c */ /* 0x008fc60004721270 */
[----:B------:R-:W3:Y:S01]  /*643f0*/  LDL.LU R21, [R1+0x234] ;  /* 0x0002340001157983 */ /* 0x000ee20000300800 */
[----:B--2---:R-:W-:Y:S01]  /*64400*/  ISETP.LT.AND P3, PT, R3, c[0x0][0x17c], !P0 ;  /* 0x00005f0003007a0c */ /* 0x004fe20004761270 */
[----:B------:R-:W-:-:S04]  /*64410*/  IMAD R3, R28, 0x4, R20 ;  /* 0x000000041c037824 */ /* 0x000fc800078e0214 */
[----:B------:R-:W-:Y:S01]  /*64420*/  IMAD R20, R28, 0x4, R3 ;  /* 0x000000041c147824 */ /* 0x000fe200078e0203 */
[----:B-1----:R-:W-:-:S04]  /*64430*/  LEA R8, P6, R3, R0, 0x1 ;  /* 0x0000000003087211 */ /* 0x002fc800078c08ff */
[----:B------:R-:W-:Y:S02]  /*64440*/  LEA.HI.X.SX32 R9, R3, R2, 0x1, P6 ;  /* 0x0000000203097211 */ /* 0x000fe400030f0eff */
[----:B0-----:R-:W-:-:S04]  /*64450*/  LEA R10, P6, R20, R0, 0x1 ;  /* 0x00000000140a7211 */ /* 0x001fc800078c08ff */
[----:B------:R-:W-:Y:S01]  /*64460*/  LEA.HI.X.SX32 R11, R20, R2, 0x1, P6 ;  /* 0x00000002140b7211 */ /* 0x000fe200030f0eff */
[----:B------:R-:W-:Y:S01]  /*64470*/  @P2 STG.E.U16 [R8.64], R12 ;  /* 0x0000000c08002986 */ /* 0x000fe2000c10150a */
[----:B------:R-:W-:-:S03]  /*64480*/  ISETP.LT.AND P2, PT, R23, c[0x0][0x17c], !P0 ;  /* 0x00005f0017007a0c */ /* 0x000fc60004741270 */
[----:B------:R-:W2:Y:S04]  /*64490*/  LDL.LU R23, [R1+0x238] ;  /* 0x0002380001177983 */ /* 0x000ea80000300800 */
[----:B------:R0:W-:Y:S04]  /*644a0*/  @P5 STG.E.U16 [R10.64], R16 ;  /* 0x000000100a005986 */ /* 0x0001e8000c10150a */
[----:B0-----:R-:W2:Y:S01]  /*644b0*/  LDL.LU R16, [R1+0x22c] ;  /* 0x00022c0001107983 */ /* 0x001ea20000300800 */
[----:B------:R-:W-:Y:S01]  /*644c0*/  IMAD R3, R28, 0x4, R20 ;  /* 0x000000041c037824 */ /* 0x000fe200078e0214 */
[----:B----4-:R-:W-:-:S02]  /*644d0*/  ISETP.LT.AND P5, PT, R29, c[0x0][0x17c], !P0 ;  /* 0x00005f001d007a0c */ /* 0x010fc400047a1270 */
[----:B------:R-:W4:Y:S04]  /*644e0*/  LDL.LU R20, [R1+0x23c] ;  /* 0x00023c0001147983 */ /* 0x000f280000300800 */
[----:B------:R-:W4:Y:S01]  /*644f0*/  LDL.LU R29, [R1+0x240] ;  /* 0x00024000011d7983 */ /* 0x000f220000300800 */
[C---:B------:R-:W-:Y:S01]  /*64500*/  LEA R8, P6, R3.reuse, R0, 0x1 ;  /* 0x0000000003087211 */ /* 0x040fe200078c08ff */
[----:B------:R-:W-:Y:S01]  /*64510*/  IMAD R11, R28, 0x4, R3 ;  /* 0x000000041c0b7824 */ /* 0x000fe200078e0203 */
[----:B------:R-:W-:Y:S02]  /*64520*/  PRMT R24, R24, 0x7632, R24 ;  /* 0x0000763218187816 */ /* 0x000fe40000000018 */
[----:B------:R-:W-:Y:S01]  /*64530*/  LEA.HI.X.SX32 R9, R3, R2, 0x1, P6 ;  /* 0x0000000203097211 */ /* 0x000fe200030f0eff */
[----:B------:R-:W-:Y:S01]  /*64540*/  IMAD R3, R28, 0x4, R11 ;  /* 0x000000041c037824 */ /* 0x000fe200078e020b */
[----:B------:R-:W-:-:S02]  /*64550*/  LEA R10, P6, R11, R0, 0x1 ;  /* 0x000000000b0a7211 */ /* 0x000fc400078c08ff */
[----:B------:R-:W-:Y:S01]  /*64560*/  PRMT R12, R4, 0x7632, R12 ;  /* 0x00007632040c7816 */ /* 0x000fe2000000000c */
[----:B------:R0:W-:Y:S01]  /*64570*/  @P3 STG.E.U16 [R8.64], R24 ;  /* 0x0000001808003986 */ /* 0x0001e2000c10150a */
[----:B------:R-:W-:Y:S01]  /*64580*/  LEA.HI.X.SX32 R11, R11, R2, 0x1, P6 ;  /* 0x000000020b0b7211 */ /* 0x000fe200030f0eff */
[----:B------:R-:W-:-:S04]  /*64590*/  IMAD R4, R28, 0x4, R3 ;  /* 0x000000041c047824 */ /* 0x000fc800078e0203 */
[----:B------:R1:W-:Y:S01]  /*645a0*/  @P4 STG.E.U16 [R10.64], R12 ;  /* 0x0000000c0a004986 */ /* 0x0003e2000c10150a */
[----:B------:R-:W-:-:S03]  /*645b0*/  ISETP.LT.AND P4, PT, R22, c[0x0][0x17c], !P0 ;  /* 0x00005f0016007a0c */ /* 0x000fc60004781270 */
[----:B------:R-:W4:Y:S01]  /*645c0*/  LDL.LU R22, [R1+0x18c] ;  /* 0x00018c0001167983 */ /* 0x000f220000300800 */
[----:B0-----:R-:W-:-:S04]  /*645d0*/  LEA R8, P6, R3, R0, 0x1 ;  /* 0x0000000003087211 */ /* 0x001fc800078c08ff */
        /* <DEDUP_REMOVED lines=8> */
[----:B------:R-:W-:Y:S02]  /*64660*/  LEA.HI.X.SX32 R9, R3, R2, 0x1, P6 ;  /* 0x0000000203097211 */ /* 0x000fe400030f0eff */
[----:B-1----:R-:W-:-:S04]  /*64670*/  LEA R10, P6, R4, R0, 0x1 ;  /* 0x00000000040a7211 */ /* 0x002fc800078c08ff */
[----:B------:R-:W-:Y:S01]  /*64680*/  LEA.HI.X.SX32 R11, R4, R2, 0x1, P6 ;  /* 0x00000002040b7211 */ /* 0x000fe200030f0eff */
[----:B------:R0:W-:Y:S01]  /*64690*/  @P5 STG.E.U16 [R8.64], R25 ;  /* 0x0000001908005986 */ /* 0x0001e2000c10150a */
[----:B---3--:R-:W-:-:S03]  /*646a0*/  ISETP.LT.AND P1, PT, R21, c[0x0][0x17c], !P0 ;  /* 0x00005f0015007a0c */ /* 0x008fc60004721270 */
[----:B------:R-:W3:Y:S01]  /*646b0*/  LDL.LU R21, [R1+0x244] ;  /* 0x0002440001157983 */ /* 0x000ee20000300800 */
[----:B--2---:R-:W-:-:S03]  /*646c0*/  ISETP.LT.AND P2, PT, R23, c[0x0][0x17c], !P0 ;  /* 0x00005f0017007a0c */ /* 0x004fc60004741270 */
[----:B------:R-:W2:Y:S01]  /*646d0*/  LDL.LU R23, [R1+0x248] ;  /* 0x0002480001177983 */ /* 0x000ea20000300800 */
[----:B------:R-:W-:-:S03]  /*646e0*/  ISETP.LT.AND P3, PT, R16, c[0x0][0x17c], !P0 ;  /* 0x00005f0010007a0c */ /* 0x000fc60004761270 */
[----:B------:R-:W2:Y:S10]  /*646f0*/  LDL.LU R16, [R1+0x24c] ;  /* 0x00024c0001107983 */ /* 0x000eb40000300800 */
[----:B------:R1:W-:Y:S01]  /*64700*/  @P3 STG.E.U16 [R10.64], R5 ;  /* 0x000000050a003986 */ /* 0x0003e2000c10150a */
[----:B----4-:R-:W-:-:S03]  /*64710*/  ISETP.LT.AND P3, PT, R29, c[0x0][0x17c], !P0 ;  /* 0x00005f001d007a0c */ /* 0x010fc60004761270 */
[----:B------:R-:W4:Y:S01]  /*64720*/  LDL.LU R29, [R1+0x250] ;  /* 0x00025000011d7983 */ /* 0x000f220000300800 */
[----:B------:R-:W-:-:S04]  /*64730*/  IMAD R3, R28, 0x4, R4 ;  /* 0x000000041c037824 */ /* 0x000fc800078e0204 */
[C---:B------:R-:W-:Y:S01]  /*64740*/  IMAD R4, R28.reuse, 0x4, R3 ;  /* 0x000000041c047824 */ /* 0x040fe200078e0203 */
[----:B0-----:R-:W-:Y:S02]  /*64750*/  LEA R8, P6, R3, R0, 0x1 ;  /* 0x0000000003087211 */ /* 0x001fe400078c08ff */
[----:B------:R-:W-:Y:S02]  /*64760*/  PRMT R13, R13, 0x7632, R13 ;  /* 0x000076320d0d7816 */ /* 0x000fe4000000000d */
[----:B------:R-:W-:Y:S01]  /*64770*/  LEA.HI.X.SX32 R9, R3, R2, 0x1, P6 ;  /* 0x0000000203097211 */ /* 0x000fe200030f0eff */
[----:B------:R-:W-:Y:S01]  /*64780*/  IMAD R3, R28, 0x4, R4 ;  /* 0x000000041c037824 */ /* 0x000fe200078e0204 */
[C---:B-1----:R-:W-:Y:S02]  /*64790*/  LEA R10, P6, R4.reuse, R0, 0x1 ;  /* 0x00000000040a7211 */ /* 0x042fe400078c08ff */
[----:B------:R-:W-:Y:S01]  /*647a0*/  PRMT R17, R17, 0x7632, R17 ;  /* 0x0000763211117816 */ /* 0x000fe20000000011 */
[----:B------:R0:W-:Y:S01]  /*647b0*/  @P4 STG.E.U16 [R8.64], R13 ;  /* 0x0000000d08004986 */ /* 0x0001e2000c10150a */
[----:B------:R-:W-:Y:S01]  /*647c0*/  LEA.HI.X.SX32 R11, R4, R2, 0x1, P6 ;  /* 0x00000002040b7211 */ /* 0x000fe200030f0eff */
[----:B------:R-:W-:Y:S01]  /*647d0*/  IMAD R4, R22, c[0x0][0x198], RZ ;  /* 0x0000660016047a24 */ /* 0x000fe200078e02ff */
[----:B------:R-:W-:-:S02]  /*647e0*/  ISETP.LT.AND P5, PT, R20, c[0x0][0x17c], !P0 ;  /* 0x00005f0014007a0c */ /* 0x000fc400047a1270 */
[----:B------:R-:W4:Y:S01]  /*647f0*/  LDL.LU R20, [R1+0x254] ;  /* 0x0002540001147983 */ /* 0x000f220000300800 */
[----:B------:R-:W-:Y:S02]  /*64800*/  ISETP.LT.AND P4, PT, R22, c[0x0][0x17c], !P0 ;  /* 0x00005f0016007a0c */ /* 0x000fe40004781270 */
[C---:B0-----:R-:W-:Y:S01]  /*64810*/  LEA R8, P6, R3.reuse, R0, 0x1 ;  /* 0x0000000003087211 */ /* 0x041fe200078c08ff */
[----:B------:R0:W-:Y:S03]  /*64820*/  @P1 STG.E.U16 [R10.64], R17 ;  /* 0x000000110a001986 */ /* 0x0001e6000c10150a */
[----:B------:R-:W-:Y:S01]  /*64830*/  LEA.HI.X.SX32 R9, R3, R2, 0x1, P6 ;  /* 0x0000000203097211 */ /* 0x000fe200030f0eff */
[----:B------:R-:W4:Y:S01]  /*64840*/  LDL.LU R22, [R1+0x258] ;  /* 0x0002580001167983 */ /* 0x000f220000300800 */
[----:B------:R-:W-:Y:S01]  /*64850*/  IMAD R3, R28, 0x8, R3 ;  /* 0x000000081c037824 */ /* 0x000fe200078e0203 */
[----:B------:R-:W-:-:S02]  /*64860*/  PRMT R25, R25, 0x7632, R25 ;  /* 0x0000763219197816 */ /* 0x000fc40000000019 */
[----:B0-----:R-:W-:-:S03]  /*64870*/  LEA R10, P6, R4, R0, 0x1 ;  /* 0x00000000040a7211 */ /* 0x001fc600078c08ff */
[----:B------:R0:W-:Y:S01]  /*64880*/  @P2 STG.E.U16 [R8.64], R25 ;  /* 0x0000001908002986 */ /* 0x0001e2000c10150a */
[----:B------:R-:W-:Y:S02]  /*64890*/  LEA.HI.X.SX32 R11, R4, R2, 0x1, P6 ;  /* 0x00000002040b7211 */ /* 0x000fe400030f0eff */
[----:B------:R-:W-:Y:S02]  /*648a0*/  LEA R4, P6, R3, R0, 0x1 ;  /* 0x0000000003047211 */ /* 0x000fe400078c08ff */
[----:B0-----:R-:W-:Y:S02]  /*648b0*/  PRMT R8, R5, 0x7632, R8 ;  /* 0x0000763205087816 */ /* 0x001fe40000000008 */
[----:B------:R-:W-:Y:S02]  /*648c0*/  LEA.HI.X.SX32 R5, R3, R2, 0x1, P6 ;  /* 0x0000000203057211 */ /* 0x000fe400030f0eff */
[----:B---3--:R-:W-:Y:S01]  /*648d0*/  ISETP.LT.AND P1, PT, R21, c[0x0][0x17c], !P0 ;  /* 0x00005f0015007a0c */ /* 0x008fe20004721270 */
[----:B------:R0:W-:Y:S04]  /*648e0*/  @P4 STG.E.U16 [R10.64], R8 ;  /* 0x000000080a004986 */ /* 0x0001e8000c10150a */
[----:B------:R-:W3:Y:S04]  /*648f0*/  LDL.LU R21, [R1+0x25c] ;  /* 0x00025c0001157983 */ /* 0x000ee80000300800 */
[----:B------:R1:W-:Y:S01]  /*64900*/  @P5 STG.E.U16 [R4.64], R14 ;  /* 0x0000000e04005986 */ /* 0x0003e2000c10150a */
[----:B--2---:R-:W-:-:S03]  /*64910*/  ISETP.LT.AND P2, PT, R23, c[0x0][0x17c], !P0 ;  /* 0x00005f0017007a0c */ /* 0x004fc60004741270 */
[----:B------:R-:W2:Y:S01]  /*64920*/  LDL.LU R23, [R1+0x260] ;  /* 0x0002600001177983 */ /* 0x000ea20000300800 */
[----:B----4-:R-:W-:-:S03]  /*64930*/  ISETP.LT.AND P5, PT, R29, c[0x0][0x17c], !P0 ;  /* 0x00005f001d007a0c */ /* 0x010fc600047a1270 */
[----:B------:R-:W4:Y:S01]  /*64940*/  LDL.LU R29, [R1+0x264] ;  /* 0x00026400011d7983 */ /* 0x000f220000300800 */
[----:B------:R-:W-:-:S04]  /*64950*/  IMAD R9, R28, 0x4, R3 ;  /* 0x000000041c097824 */ /* 0x000fc800078e0203 */
[----:B------:R-:W-:Y:S01]  /*64960*/  IMAD R3, R28, 0x4, R9 ;  /* 0x000000041c037824 */ /* 0x000fe200078e0209 */
[----:B0-----:R-:W-:-:S04]  /*64970*/  LEA R8, P6, R9, R0, 0x1 ;  /* 0x0000000009087211 */ /* 0x001fc800078c08ff */
[----:B------:R-:W-:Y:S01]  /*64980*/  LEA.HI.X.SX32 R9, R9, R2, 0x1, P6 ;  /* 0x0000000209097211 */ /* 0x000fe200030f0eff */
[----:B------:R-:W-:Y:S01]  /*64990*/  IMAD R10, R28, 0x4, R3 ;  /* 0x000000041c0a7824 */ /* 0x000fe200078e0203 */
[----:B-1----:R-:W-:-:S03]  /*649a0*/  LEA R4, P6, R3, R0, 0x1 ;  /* 0x0000000003047211 */ /* 0x002fc600078c08ff */
[----:B------:R0:W-:Y:S01]  /*649b0*/  @P3 STG.E.U16 [R8.64], R18 ;  /* 0x0000001208003986 */ /* 0x0001e2000c10150a */
[----:B------:R-:W-:Y:S01]  /*649c0*/  LEA.HI.X.SX32 R5, R3, R2, 0x1, P6 ;  /* 0x0000000203057211 */ /* 0x000fe200030f0eff */
[----:B------:R-:W-:Y:S01]  /*649d0*/  IMAD R3, R28, 0x4, R10 ;  /* 0x000000041c037824 */ /* 0x000fe200078e020a */
[----:B------:R-:W-:-:S03]  /*649e0*/  ISETP.LT.AND P4, PT, R16, c[0x0][0x17c], !P0 ;  /* 0x00005f0010007a0c */ /* 0x000fc60004781270 */
[----:B------:R1:W-:Y:S01]  /*649f0*/  @P1 STG.E.U16 [R4.64], R26 ;  /* 0x0000001a04001986 */ /* 0x0003e2000c10150a */
[----:B0-----:R-:W-:Y:S02]  /*64a00*/  LEA R8, P6, R10, R0, 0x1 ;  /* 0x000000000a087211 */ /* 0x001fe400078c08ff */
[----:B------:R-:W-:Y:S02]  /*64a10*/  ISETP.LT.AND P1, PT, R22, c[0x0][0x17c], !P0 ;  /* 0x00005f0016007a0c */ /* 0x000fe40004721270 */
[----:B------:R-:W-:Y:S01]  /*64a20*/  LEA.HI.X.SX32 R9, R10, R2, 0x1, P6 ;  /* 0x000000020a097211 */ /* 0x000fe200030f0eff */
[----:B------:R-:W2:Y:S01]  /*64a30*/  LDL.LU R22, [R1+0x268] ;  /* 0x0002680001167983 */ /* 0x000ea20000300800 */
[----:B------:R-:W-:Y:S01]  /*64a40*/  IMAD R10, R28, 0x4, R3 ;  /* 0x000000041c0a7824 */ /* 0x000fe200078e0203 */
[C---:B-1----:R-:W-:Y:S02]  /*64a50*/  LEA R4, P6, R3.reuse, R0, 0x1 ;  /* 0x0000000003047211 */ /* 0x042fe400078c08ff */
[----:B------:R-:W2:Y:S02]  /*64a60*/  LDL.LU R12, [R1+0x26c] ;  /* 0x00026c00010c7983 */ /* 0x000ea40000300800 */
[----:B------:R-:W-:-:S02]  /*64a70*/  LEA.HI.X.SX32 R5, R3, R2, 0x1, P6 ;  /* 0x0000000203057211 */ /* 0x000fc400030f0eff */
[----:B------:R0:W-:Y:S01]  /*64a80*/  @P2 STG.E.U16 [R8.64], R6 ;  /* 0x0000000608002986 */ /* 0x0001e2000c10150a */
[----:B------:R-:W-:Y:S02]  /*64a90*/  PRMT R14, R14, 0x7632, R14 ;  /* 0x000076320e0e7816 */ /* 0x000fe4000000000e */
[----:B------:R-:W-:Y:S01]  /*64aa0*/  ISETP.LT.AND P3, PT, R20, c[0x0][0x17c], !P0 ;  /* 0x00005f0014007a0c */ /* 0x000fe20004761270 */
[----:B------:R-:W2:Y:S01]  /*64ab0*/  LDL.LU R24, [R1+0x270] ;  /* 0x0002700001187983 */ /* 0x000ea20000300800 */
[----:B------:R-:W-:-:S03]  /*64ac0*/  PRMT R18, R18, 0x7632, R18 ;  /* 0x0000763212127816 */ /* 0x000fc60000000012 */
[----:B------:R-:W2:Y:S01]  /*64ad0*/  LDL.LU R16, [R1+0x274] ;  /* 0x0002740001107983 */ /* 0x000ea20000300800 */
[----:B0-----:R-:W-:-:S03]  /*64ae0*/  LEA R8, P6, R10, R0, 0x1 ;  /* 0x000000000a087211 */ /* 0x001fc600078c08ff */
[----:B------:R-:W2:Y:S01]  /*64af0*/  LDL.LU R20, [R1+0x278] ;  /* 0x0002780001147983 */ /* 0x000ea20000300800 */
[----:B------:R-:W-:-:S03]  /*64b00*/  LEA.HI.X.SX32 R9, R10, R2, 0x1, P6 ;  /* 0x000000020a097211 */ /* 0x000fc600030f0eff */
[----:B------:R-:W-:Y:S01]  /*64b10*/  @P4 STG.E.U16 [R4.64], R14 ;  /* 0x0000000e04004986 */ /* 0x000fe2000c10150a */
[----:B---3--:R-:W-:-:S03]  /*64b20*/  ISETP.LT.AND P2, PT, R21, c[0x0][0x17c], !P0 ;  /* 0x00005f0015007a0c */ /* 0x008fc60004741270 */
[----:B------:R0:W-:Y:S04]  /*64b30*/  @P5 STG.E.U16 [R8.64], R18 ;  /* 0x0000001208005986 */ /* 0x0001e8000c10150a */
[----:B------:R-:W3:Y:S01]  /*64b40*/  LDL.LU R21, [R1+0x134] ;  /* 0x0001340001157983 */ /* 0x000ee20000300800 */
[----:B----4-:R-:W-:-:S03]  /*64b50*/  ISETP.LT.AND P5, PT, R29, c[0x0][0x17c], !P0 ;  /* 0x00005f001d007a0c */ /* 0x010fc600047a1270 */
[----:B------:R-:W4:Y:S01]  /*64b60*/  LDL.LU R29, [R1+0x27c] ;  /* 0x00027c00011d7983 */ /* 0x000f220000300800 */
[----:B------:R-:W-:-:S04]  /*64b70*/  IMAD R3, R28, 0x4, R10 ;  /* 0x000000041c037824 */ /* 0x000fc800078e020a */
[----:B0-----:R-:W-:Y:S01]  /*64b80*/  IMAD R9, R28, 0x4, R3 ;  /* 0x000000041c097824 */ /* 0x001fe200078e0203 */
[C---:B------:R-:W-:Y:S02]  /*64b90*/  LEA R4, P6, R3.reuse, R0, 0x1 ;  /* 0x0000000003047211 */ /* 0x040fe400078c08ff */
[----:B------:R-:W-:Y:S02]  /*64ba0*/  PRMT R26, R26, 0x7632, R26 ;  /* 0x000076321a1a7816 */ /* 0x000fe4000000001a */
[----:B------:R-:W-:Y:S01]  /*64bb0*/  LEA.HI.X.SX32 R5, R3, R2, 0x1, P6 ;  /* 0x0000000203057211 */ /* 0x000fe200030f0eff */
[----:B------:R-:W-:Y:S01]  /*64bc0*/  IMAD R3, R28, 0x4, R9 ;  /* 0x000000041c037824 */ /* 0x000fe200078e0209 */
[C---:B------:R-:W-:Y:S02]  /*64bd0*/  LEA R8, P6, R9.reuse, R0, 0x1 ;  /* 0x0000000009087211 */ /* 0x040fe400078c08ff */
[----:B------:R-:W-:Y:S01]  /*64be0*/  PRMT R10, R6, 0x7632, R10 ;  /* 0x00007632060a7816 */ /* 0x000fe2000000000a */
[----:B------:R0:W-:Y:S01]  /*64bf0*/  @P3 STG.E.U16 [R4.64], R26 ;  /* 0x0000001a04003986 */ /* 0x0001e2000c10150a */
[----:B------:R-:W-:Y:S01]  /*64c00*/  LEA.HI.X.SX32 R9, R9, R2, 0x1, P6 ;  /* 0x0000000209097211 */ /* 0x000fe200030f0eff */
[----:B------:R-:W-:Y:S01]  /*64c10*/  IMAD R6, R28, 0x4, R3 ;  /* 0x000000041c067824 */ /* 0x000fe200078e0203 */
[----:B--2---:R-:W-:-:S02]  /*64c20*/  ISETP.LT.AND P4, PT, R23, c[0x0][0x17c], !P0 ;  /* 0x00005f0017007a0c */ /* 0x004fc40004781270 */
[----:B------:R-:W2:Y:S01]  /*64c30*/  LDL.LU R23, [R1+0x128] ;  /* 0x0001280001177983 */ /* 0x000ea20000300800 */
[----:B0-----:R-:W-:-:S03]  /*64c40*/  LEA R4, P6, R3, R0, 0x1 ;  /* 0x0000000003047211 */ /* 0x001fc600078c08ff */
        /* <DEDUP_REMOVED lines=8> */
[----:B------:R-:W-:Y:S02]  /*64cd0*/  ISETP.LT.AND P1, PT, R12, c[0x0][0x17c], !P0 ;  /* 0x00005f000c007a0c */ /* 0x000fe40004721270 */
[----:B------:R-:W-:Y:S01]  /*64ce0*/  LEA.HI.X.SX32 R5, R3, R2, 0x1, P6 ;  /* 0x0000000203057211 */ /* 0x000fe200030f0eff */
[----:B------:R-:W-:Y:S01]  /*64cf0*/  IMAD R3, R28, 0x4, R6 ;  /* 0x000000041c037824 */ /* 0x000fe200078e0206 */
[----:B------:R-:W-:Y:S02]  /*64d00*/  ISETP.LT.AND P3, PT, R22, c[0x0][0x17c], !P0 ;  /* 0x00005f0016007a0c */ /* 0x000fe40004761270 */
[C---:B------:R-:W-:Y:S01]  /*64d10*/  LEA R12, P6, R6.reuse, R0, 0x1 ;  /* 0x00000000060c7211 */ /* 0x040fe200078c08ff */
[----:B------:R-:W-:Y:S03]  /*64d20*/  @P4 STG.E.U16 [R8.64], R19 ;  /* 0x0000001308004986 */ /* 0x000fe6000c10150a */
[----:B------:R-:W-:Y:S01]  /*64d30*/  LEA.HI.X.SX32 R13, R6, R2, 0x1, P6 ;  /* 0x00000002060d7211 */ /* 0x000fe200030f0eff */
[----:B------:R0:W-:Y:S01]  /*64d40*/  @P5 STG.E.U16 [R4.64], R27 ;  /* 0x0000001b04005986 */ /* 0x0001e2000c10150a */
[----:B------:R-:W-:Y:S01]  /*64d50*/  ISETP.LT.AND P5, PT, R20, c[0x0][0x17c], !P0 ;  /* 0x00005f0014007a0c */ /* 0x000fe200047a1270 */
[----:B------:R-:W-:Y:S01]  /*64d60*/  IMAD R20, R28, 0x4, R3 ;  /* 0x000000041c147824 */ /* 0x000fe200078e0203 */
[----:B------:R-:W-:Y:S01]  /*64d70*/  ISETP.LT.AND P2, PT, R24, c[0x0][0x17c], !P0 ;  /* 0x00005f0018007a0c */ /* 0x000fe20004741270 */
[----:B------:R-:W2:Y:S04]  /*64d80*/  LDL.LU R22, [R1+0x1a0] ;  /* 0x0001a00001167983 */ /* 0x000ea80000300800 */
[----:B---3--:R-:W1:Y:S01]  /*64d90*/  LDS.128 R8, [R21] ;  /* 0x0000000015087984 */ /* 0x008e620000000c00 */
[----:B0-----:R-:W-:-:S04]  /*64da0*/  LEA R4, P6, R3, R0, 0x1 ;  /* 0x0000000003047211 */ /* 0x001fc800078c08ff */
[----:B------:R-:W-:Y:S02]  /*64db0*/  LEA.HI.X.SX32 R5, R3, R2, 0x1, P6 ;  /* 0x0000000203057211 */ /* 0x000fe400030f0eff */
[----:B------:R-:W-:Y:S01]  /*64dc0*/  PRMT R3, R15, 0x7632, R3 ;  /* 0x000076320f037816 */ /* 0x000fe20000000003 */
[----:B------:R-:W-:Y:S01]  /*64dd0*/  @P3 STG.E.U16 [R12.64], R7 ;  /* 0x000000070c003986 */ /* 0x000fe2000c10150a */
[----:B------:R-:W-:-:S03]  /*64de0*/  LEA R24, P6, R20, R0, 0x1 ;  /* 0x0000000014187211 */ /* 0x000fc600078c08ff */
[----:B------:R0:W-:Y:S01]  /*64df0*/  @P1 STG.E.U16 [R4.64], R3 ;  /* 0x0000000304001986 */ /* 0x0001e2000c10150a */
[----:B------:R-:W-:Y:S02]  /*64e00*/  PRMT R6, R19, 0x7632, R6 ;  /* 0x0000763213067816 */ /* 0x000fe40000000006 */
[----:B------:R-:W-:-:S05]  /*64e10*/  LEA.HI.X.SX32 R25, R20, R2, 0x1, P6 ;  /* 0x0000000214197211 */ /* 0x000fca00030f0eff */
[----:B------:R3:W-:Y:S01]  /*64e20*/  @P2 STG.E.U16 [R24.64], R6 ;  /* 0x0000000618002986 */ /* 0x0007e2000c10150a */
[----:B----4-:R-:W-:-:S03]  /*64e30*/  ISETP.LT.AND P3, PT, R29, c[0x0][0x17c], !P0 ;  /* 0x00005f001d007a0c */ /* 0x010fc60004761270 */
[----:B------:R-:W4:Y:S04]  /*64e40*/  LDL.LU R29, [R1+0x28c] ;  /* 0x00028c00011d7983 */ /* 0x000f280000300800 */
[----:B0-----:R-:W4:Y:S04]  /*64e50*/  LDL.LU R5, [R1+0x280] ;  /* 0x0002800001057983 */ /* 0x001f280000300800 */
[----:B---3--:R-:W3:Y:S01]  /*64e60*/  LDL.LU R25, [R1+0x284] ;  /* 0x0002840001197983 */ /* 0x008ee20000300800 */
[----:B------:R-:W-:Y:S01]  /*64e70*/  IMAD R3, R28, 0x4, R20 ;  /* 0x000000041c037824 */ /* 0x000fe200078e0214 */
[----:B------:R-:W-:-:S02]  /*64e80*/  ISETP.LT.AND P4, PT, R16, c[0x0][0x17c], !P0 ;  /* 0x00005f0010007a0c */ /* 0x000fc40004781270 */
[----:B------:R-:W-:Y:S01]  /*64e90*/  PRMT R27, R27, 0x7632, R27 ;  /* 0x000076321b1b7816 */ /* 0x000fe2000000001b */
[----:B------:R-:W-:Y:S01]  /*64ea0*/  LDS.128 R16, [R21+0x200] ;  /* 0x0002000015107984 */ /* 0x000fe20000000c00 */
[----:B------:R-:W-:Y:S02]  /*64eb0*/  LEA R4, P6, R3, R0, 0x1 ;  /* 0x0000000003047211 */ /* 0x000fe400078c08ff */
[----:B------:R-:W-:Y:S01]  /*64ec0*/  PRMT R24, R7, 0x7632, R24 ;  /* 0x0000763207187816 */ /* 0x000fe20000000018 */
[----:B--2---:R-:W0:Y:S01]  /*64ed0*/  LDS.128 R12, [R23] ;  /* 0x00000000170c7984 */ /* 0x004e220000000c00 */
[----:B------:R-:W-:Y:S01]  /*64ee0*/  IMAD R26, R22, c[0x0][0x198], RZ ;  /* 0x00006600161a7a24 */ /* 0x000fe200078e02ff */
[----:B----4-:R-:W-:Y:S02]  /*64ef0*/  ISETP.LT.AND P2, PT, R5, c[0x0][0x17c], !P0 ;  /* 0x00005f0005007a0c */ /* 0x010fe40004741270 */
[----:B------:R-:W-:Y:S01]  /*64f00*/  LEA.HI.X.SX32 R5, R3, R2, 0x1, P6 ;  /* 0x0000000203057211 */ /* 0x000fe200030f0eff */
[----:B------:R-:W-:Y:S01]  /*64f10*/  IMAD R3, R28, 0x8, R3 ;  /* 0x000000081c037824 */ /* 0x000fe200078e0203 */
[----:B------:R-:W-:-:S03]  /*64f20*/  LEA R6, P6, R26, R0, 0x1 ;  /* 0x000000001a067211 */ /* 0x000fc600078c08ff */
[----:B------:R2:W-:Y:S01]  /*64f30*/  @P4 STG.E.U16 [R4.64], R27 ;  /* 0x0000001b04004986 */ /* 0x0005e2000c10150a */
[----:B------:R-:W-:Y:S02]  /*64f40*/  LEA.HI.X.SX32 R7, R26, R2, 0x1, P6 ;  /* 0x000000021a077211 */ /* 0x000fe400030f0eff */
[----:B---3--:R-:W-:Y:S01]  /*64f50*/  ISETP.LT.AND P4, PT, R25, c[0x0][0x17c], !P0 ;  /* 0x00005f0019007a0c */ /* 0x008fe20004781270 */
[----:B------:R-:W3:Y:S01]  /*64f60*/  LDL.LU R26, [R1+0x294] ;  /* 0x00029400011a7983 */ /* 0x000ee20000300800 */
[----:B------:R-:W-:Y:S01]  /*64f70*/  IMAD R25, R28, 0x4, R3 ;  /* 0x000000041c197824 */ /* 0x000fe200078e0203 */
[C---:B--2---:R-:W-:Y:S02]  /*64f80*/  LEA R4, P6, R3.reuse, R0, 0x1 ;  /* 0x0000000003047211 */ /* 0x044fe400078c08ff */
[----:B------:R-:W2:Y:S02]  /*64f90*/  LDL.LU R27, [R1+0x29c] ;  /* 0x00029c00011b7983 */ /* 0x000ea40000300800 */
[----:B------:R-:W-:-:S02]  /*64fa0*/  LEA.HI.X.SX32 R5, R3, R2, 0x1, P6 ;  /* 0x0000000203057211 */ /* 0x000fc400030f0eff */
[----:B------:R-:W4:Y:S01]  /*64fb0*/  LDL.LU R3, [R1+0x288] ;  /* 0x0002880001037983 */ /* 0x000f220000300800 */
[----:B------:R-:W-:-:S03]  /*64fc0*/  ISETP.LT.AND P1, PT, R22, c[0x0][0x17c], !P0 ;  /* 0x00005f0016007a0c */ /* 0x000fc60004721270 */
[----:B------:R-:W0:Y:S10]  /*64fd0*/  LDS.128 R20, [R23+0x200] ;  /* 0x0002000017147984 */ /* 0x000e340000000c00 */
[----:B------:R1:W-:Y:S04]  /*64fe0*/  @P1 STG.E.U16 [R6.64], R24 ;  /* 0x0000001806001986 */ /* 0x0003e8000c10150a */
[----:B-1----:R1:W-:Y:S01]  /*64ff0*/  @P5 STG.E.U16 [R4.64], R8 ;  /* 0x0000000804005986 */ /* 0x0023e2000c10150a */
[----:B------:R-:W-:-:S04]  /*65000*/  LEA R6, P6, R25, R0, 0x1 ;  /* 0x0000000019067211 */ /* 0x000fc800078c08ff */
[----:B------:R-:W-:Y:S02]  /*65010*/  LEA.HI.X.SX32 R7, R25, R2, 0x1, P6 ;  /* 0x0000000219077211 */ /* 0x000fe400030f0eff */
[----:B------:R-:W-:Y:S02]  /*65020*/  ISETP.LT.AND P5, PT, R29, c[0x0][0x17c], !P0 ;  /* 0x00005f001d007a0c */ /* 0x000fe400047a1270 */
[----:B----4-:R-:W-:Y:S01]  /*65030*/  ISETP.LT.AND P1, PT, R3, c[0x0][0x17c], !P0 ;  /* 0x00005f0003007a0c */ /* 0x010fe20004721270 */
[C---:B------:R-:W-:Y:S02]  /*65040*/  IMAD R3, R28.reuse, 0x4, R25 ;  /* 0x000000041c037824 */ /* 0x040fe400078e0219 */
[----:B------:R-:W4:Y:S03]  /*65050*/  LDL.LU R25, [R1+0x298] ;  /* 0x0002980001197983 */ /* 0x000f260000300800 */
[----:B-1----:R-:W-:Y:S01]  /*65060*/  LEA R4, P6, R3, R0, 0x1 ;  /* 0x0000000003047211 */ /* 0x002fe200078c08ff */
[----:B------:R-:W2:Y:S01]  /*65070*/  LDL.LU R29, [R1+0x2a0] ;  /* 0x0002a000011d7983 */ /* 0x000ea20000300800 */
[----:B------:R-:W-:-:S02]  /*65080*/  IMAD R24, R28, 0x4, R3 ;  /* 0x000000041c187824 */ /* 0x000fc400078e0203 */
[----:B------:R-:W-:Y:S02]  /*65090*/  LEA.HI.X.SX32 R5, R3, R2, 0x1, P6 ;  /* 0x0000000203057211 */ /* 0x000fe400030f0eff */
[----:B------:R-:W2:Y:S04]  /*650a0*/  LDL.LU R3, [R1+0x290] ;  /* 0x0002900001037983 */ /* 0x000ea80000300800 */
[----:B0-----:R0:W-:Y:S04]  /*650b0*/  @P3 STG.E.U16 [R6.64], R12 ;  /* 0x0000000c06003986 */ /* 0x0011e8000c10150a */
[----:B------:R1:W-:Y:S01]  /*650c0*/  @P2 STG.E.U16 [R4.64], R16 ;  /* 0x0000001004002986 */ /* 0x0003e2000c10150a */
[----:B0-----:R-:W-:-:S04]  /*650d0*/  LEA R6, P6, R24, R0, 0x1 ;  /* 0x0000000018067211 */ /* 0x001fc800078c08ff */
[----:B------:R-:W-:Y:S02]  /*650e0*/  LEA.HI.X.SX32 R7, R24, R2, 0x1, P6 ;  /* 0x0000000218077211 */ /* 0x000fe400030f0eff */
[----:B------:R-:W-:-:S03]  /*650f0*/  PRMT R8, R8, 0x7632, R8 ;  /* 0x0000763208087816 */ /* 0x000fc60000000008 */
[----:B------:R0:W-:Y:S01]  /*65100*/  @P4 STG.E.U16 [R6.64], R20 ;  /* 0x0000001406004986 */ /* 0x0001e2000c10150a */
[----:B---3--:R-:W-:-:S03]  /*65110*/  ISETP.LT.AND P2, PT, R26, c[0x0][0x17c], !P0 ;  /* 0x00005f001a007a0c */ /* 0x008fc60004741270 */
[----:B------:R-:W3:Y:S01]  /*65120*/  LDL.LU R26, [R1+0x2a8] ;  /* 0x0002a800011a7983 */ /* 0x000ee20000300800 */
[----:B------:R-:W-:Y:S02]  /*65130*/  PRMT R12, R12, 0x7632, R12 ;  /* 0x000076320c0c7816 */ /* 0x000fe4000000000c */
[----:B--2---:R-:W-:Y:S01]  /*65140*/  ISETP.LT.AND P3, PT, R3, c[0x0][0x17c], !P0 ;  /* 0x00005f0003007a0c */ /* 0x004fe20004761270 */
[----:B------:R-:W-:-:S04]  /*65150*/  IMAD R3, R28, 0x4, R24 ;  /* 0x000000041c037824 */ /* 0x000fc800078e0218 */
[----:B------:R-:W-:Y:S01]  /*65160*/  IMAD R24, R28, 0x4, R3 ;  /* 0x000000041c187824 */ /* 0x000fe200078e0203 */
[----:B-1----:R-:W-:-:S04]  /*65170*/  LEA R4, P6, R3, R0, 0x1 ;  /* 0x0000000003047211 */ /* 0x002fc800078c08ff */
[----:B------:R-:W-:Y:S02]  /*65180*/  LEA.HI.X.SX32 R5, R3, R2, 0x1, P6 ;  /* 0x0000000203057211 */ /* 0x000fe400030f0eff */
[----:B0-----:R-:W-:Y:S01]  /*65190*/  LEA R6, P6, R24, R0, 0x1 ;  /* 0x0000000018067211 */ /* 0x001fe200078c08ff */
[----:B------:R-:W-:Y:S02]  /*651a0*/  IMAD R3, R28, 0x4, R24 ;  /* 0x000000041c037824 */ /* 0x000fe400078e0218 */
[----:B------:R0:W-:Y:S01]  /*651b0*/  @P1 STG.E.U16 [R4.64], R8 ;  /* 0x0000000804001986 */ /* 0x0001e2000c10150a */
[----:B------:R-:W-:-:S03]  /*651c0*/  LEA.HI.X.SX32 R7, R24, R2, 0x1, P6 ;  /* 0x0000000218077211 */ /* 0x000fc600030f0eff */
[----:B------:R-:W2:Y:S04]  /*651d0*/  LDL.LU R24, [R1+0x2ac] ;  /* 0x0002ac0001187983 */ /* 0x000ea80000300800 */
[----:B0-----:R-:W2:Y:S01]  /*651e0*/  LDL.LU R8, [R1+0x2a4] ;  /* 0x0002a40001087983 */ /* 0x001ea20000300800 */
[----:B----4-:R-:W-:-:S03]  /*651f0*/  ISETP.LT.AND P4, PT, R25, c[0x0][0x17c], !P0 ;  /* 0x00005f0019007a0c */ /* 0x010fc60004781270 */
[----:B------:R0:W-:Y:S01]  /*65200*/  @P5 STG.E.U16 [R6.64], R12 ;  /* 0x0000000c06005986 */ /* 0x0001e2000c10150a */
[----:B------:R-:W-:-:S03]  /*65210*/  ISETP.LT.AND P5, PT, R29, c[0x0][0x17c], !P0 ;  /* 0x00005f001d007a0c */ /* 0x000fc600047a1270 */
[----:B------:R-:W4:Y:S04]  /*65220*/  LDL.LU R25, [R1+0x2b0] ;  /* 0x0002b00001197983 */ /* 0x000f280000300800 */
[----:B------:R-:W4:Y:S01]  /*65230*/  LDL.LU R29, [R1+0x2b4] ;  /* 0x0002b400011d7983 */ /* 0x000f220000300800 */
[----:B------:R-:W-:Y:S01]  /*65240*/  LEA R4, P6, R3, R0, 0x1 ;  /* 0x0000000003047211 */ /* 0x000fe200078c08ff */
[----:B0-----:R-:W-:-:S03]  /*65250*/  IMAD R7, R28, 0x4, R3 ;  /* 0x000000041c077824 */ /* 0x001fc600078e0203 */
[----:B------:R-:W-:Y:S02]  /*65260*/  LEA.HI.X.SX32 R5, R3, R2, 0x1, P6 ;  /* 0x0000000203057211 */ /* 0x000fe400030f0eff */
[----:B------:R-:W-:Y:S01]  /*65270*/  PRMT R16, R16, 0x7632, R16 ;  /* 0x0000763210107816 */ /* 0x000fe20000000010 */
[----:B------:R-:W-:Y:S01]  /*65280*/  IMAD R3, R28, 0x4, R7 ;  /* 0x000000041c037824 */ /* 0x000fe200078e0207 */
[C---:B------:R-:W-:Y:S02]  /*65290*/  LEA R6, P6, R7.reuse, R0, 0x1 ;  /* 0x0000000007067211 */ /* 0x040fe400078c08ff */
[----:B------:R-:W-:Y:S01]  /*652a0*/  PRMT R20, R20, 0x7632, R20 ;  /* 0x0000763214147816 */ /* 0x000fe20000000014 */
[----:B------:R0:W-:Y:S01]  /*652b0*/  @P3 STG.E.U16 [R4.64], R16 ;  /* 0x0000001004003986 */ /* 0x0001e2000c10150a */
[----:B------:R-:W-:Y:S02]  /*652c0*/  LEA.HI.X.SX32 R7, R7, R2, 0x1, P6 ;  /* 0x0000000207077211 */ /* 0x000fe400030f0eff */
[----:B------:R-:W-:-:S02]  /*652d0*/  ISETP.LT.AND P1, PT, R27, c[0x0][0x17c], !P0 ;  /* 0x00005f001b007a0c */ /* 0x000fc40004721270 */
[----:B------:R-:W4:Y:S01]  /*652e0*/  LDL.LU R27, [R1+0x2b8] ;  /* 0x0002b800011b7983 */ /* 0x000f220000300800 */
[----:B0-----:R-:W-:-:S03]  /*652f0*/  LEA R4, P6, R3, R0, 0x1 ;  /* 0x0000000003047211 */ /* 0x001fc600078c08ff */
[----:B------:R0:W-:Y:S01]  /*65300*/  @P2 STG.E.U16 [R6.64], R20 ;  /* 0x0000001406002986 */ /* 0x0001e2000c10150a */
[----:B---3--:R-:W-:Y:S02]  /*65310*/  ISETP.LT.AND P2, PT, R26, c[0x0][0x17c], !P0 ;  /* 0x00005f001a007a0c */ /* 0x008fe40004741270 */
[----:B------:R-:W-:Y:S01]  /*65320*/  LEA.HI.X.SX32 R5, R3, R2, 0x1, P6 ;  /* 0x0000000203057211 */ /* 0x000fe200030f0eff */
[----:B------:R-:W3:Y:S04]  /*65330*/  LDL.LU R26, [R1+0x1ac] ;  /* 0x0001ac00011a7983 */ /* 0x000ee80000300800 */
[----:B------:R1:W-:Y:S04]  /*65340*/  @P4 STG.E.U16 [R4.64], R9 ;  /* 0x0000000904004986 */ /* 0x0003e8000c10150a */
[----:B------:R-:W3:Y:S01]  /*65350*/  LDL.LU R12, [R1+0x2c0] ;  /* 0x0002c000010c7983 */ /* 0x000ee20000300800 */
[----:B--2---:R-:W-:Y:S01]  /*65360*/  ISETP.LT.AND P3, PT, R8, c[0x0][0x17c], !P0 ;  /* 0x00005f0008007a0c */ /* 0x004fe20004761270 */
[----:B------:R-:W-:-:S04]  /*65370*/  IMAD R8, R28, 0x4, R3 ;  /* 0x000000041c087824 */ /* 0x000fc800078e0203 */
[----:B------:R-:W-:Y:S01]  /*65380*/  IMAD R3, R28, 0x4, R8 ;  /* 0x000000041c037824 */ /* 0x000fe200078e0208 */
[----:B0-----:R-:W-:-:S04]  /*65390*/  LEA R6, P6, R8, R0, 0x1 ;  /* 0x0000000008067211 */ /* 0x001fc800078c08ff */
[----:B------:R-:W-:Y:S02]  /*653a0*/  LEA.HI.X.SX32 R7, R8, R2, 0x1, P6 ;  /* 0x0000000208077211 */ /* 0x000fe400030f0eff */
[----:B-1----:R-:W-:-:S04]  /*653b0*/  LEA R4, P6, R3, R0, 0x1 ;  /* 0x0000000003047211 */ /* 0x002fc800078c08ff */
[----:B------:R-:W-:Y:S01]  /*653c0*/  LEA.HI.X.SX32 R5, R3, R2, 0x1, P6 ;  /* 0x0000000203057211 */ /* 0x000fe200030f0eff */
[----:B------:R0:W-:Y:S01]  /*653d0*/  @P1 STG.E.U16 [R6.64], R13 ;  /* 0x0000000d06001986 */ /* 0x0001e2000c10150a */
[----:B------:R-:W-:-:S03]  /*653e0*/  ISETP.LT.AND P4, PT, R24, c[0x0][0x17c], !P0 ;  /* 0x00005f0018007a0c */ /* 0x000fc60004781270 */
[----:B------:R1:W-:Y:S01]  /*653f0*/  @P5 STG.E.U16 [R4.64], R17 ;  /* 0x0000001104005986 */ /* 0x0003e2000c10150a */
[----:B----4-:R-:W-:-:S03]  /*65400*/  ISETP.LT.AND P5, PT, R29, c[0x0][0x17c], !P0 ;  /* 0x00005f001d007a0c */ /* 0x010fc600047a1270 */
[----:B------:R-:W2:Y:S04]  /*65410*/  LDL.LU R24, [R1+0x2c4] ;  /* 0x0002c40001187983 */ /* 0x000ea80000300800 */
[----:B------:R-:W4:Y:S01]  /*65420*/  LDL.LU R29, [R1+0x2c8] ;  /* 0x0002c800011d7983 */ /* 0x000f220000300800 */
[----:B------:R-:W-:-:S04]  /*65430*/  IMAD R8, R28, 0x4, R3 ;  /* 0x000000041c087824 */ /* 0x000fc800078e0203 */
[----:B------:R-:W-:Y:S01]  /*65440*/  IMAD R3, R28, 0x4, R8 ;  /* 0x000000041c037824 */ /* 0x000fe200078e0208 */
[----:B0-----:R-:W-:-:S04]  /*65450*/  LEA R6, P6, R8, R0, 0x1 ;  /* 0x0000000008067211 */ /* 0x001fc800078c08ff */
[----:B------:R-:W-:Y:S01]  /*65460*/  LEA.HI.X.SX32 R7, R8, R2, 0x1, P6 ;  /* 0x0000000208077211 */ /* 0x000fe200030f0eff */
[C---:B------:R-:W-:Y:S01]  /*65470*/  IMAD R8, R28.reuse, 0x4, R3 ;  /* 0x000000041c087824 */ /* 0x040fe200078e0203 */
[----:B-1----:R-:W-:Y:S02]  /*65480*/  LEA R4, P6, R3, R0, 0x1 ;  /* 0x0000000003047211 */ /* 0x002fe400078c08ff */
[----:B------:R-:W-:Y:S01]  /*65490*/  PRMT R9, R9, 0x7632, R9 ;  /* 0x0000763209097816 */ /* 0x000fe20000000009 */
[----:B------:R0:W-:Y:S01]  /*654a0*/  @P3 STG.E.U16 [R6.64], R21 ;  /* 0x0000001506003986 */ /* 0x0001e2000c10150a */
[----:B------:R-:W-:Y:S01]  /*654b0*/  LEA.HI.X.SX32 R5, R3, R2, 0x1, P6 ;  /* 0x0000000203057211 */ /* 0x000fe200030f0eff */
[----:B------:R-:W-:Y:S01]  /*654c0*/  IMAD R3, R28, 0x4, R8 ;  /* 0x000000041c037824 */ /* 0x000fe200078e0208 */
[----:B------:R-:W-:Y:S02]  /*654d0*/  PRMT R13, R13, 0x7632, R13 ;  /* 0x000076320d0d7816 */ /* 0x000fe4000000000d */
[----:B------:R-:W-:Y:S01]  /*654e0*/  ISETP.LT.AND P1, PT, R25, c[0x0][0x17c], !P0 ;  /* 0x00005f0019007a0c */ /* 0x000fe20004721270 */
[----:B------:R1:W-:Y:S01]  /*654f0*/  @P2 STG.E.U16 [R4.64], R9 ;  /* 0x0000000904002986 */ /* 0x0003e2000c10150a */
[----:B0-----:R-:W-:-:S03]  /*65500*/  LEA R6, P6, R8, R0, 0x1 ;  /* 0x0000000008067211 */ /* 0x001fc600078c08ff */
[----:B------:R-:W4:Y:S01]  /*65510*/  LDL.LU R25, [R1+0x2cc] ;  /* 0x0002cc0001197983 */ /* 0x000f220000300800 */
[----:B---3--:R-:W-:Y:S02]  /*65520*/  ISETP.LT.AND P2, PT, R26, c[0x0][0x17c], !P0 ;  /* 0x00005f001a007a0c */ /* 0x008fe40004741270 */
[----:B------:R-:W-:Y:S01]  /*65530*/  LEA.HI.X.SX32 R7, R8, R2, 0x1, P6 ;  /* 0x0000000208077211 */ /* 0x000fe200030f0eff */
[----:B------:R-:W-:Y:S01]  /*65540*/  IMAD R8, R26, c[0x0][0x198], RZ ;  /* 0x000066001a087a24 */ /* 0x000fe200078e02ff */
[----:B-1----:R-:W-:Y:S02]  /*65550*/  LEA R4, P6, R3, R0, 0x1 ;  /* 0x0000000003047211 */ /* 0x002fe400078c08ff */
[----:B------:R-:W-:Y:S01]  /*65560*/  ISETP.LT.AND P3, PT, R27, c[0x0][0x17c], !P0 ;  /* 0x00005f001b007a0c */ /* 0x000fe20004761270 */
[----:B------:R0:W-:Y:S01]  /*65570*/  @P4 STG.E.U16 [R6.64], R13 ;  /* 0x0000000d06004986 */ /* 0x0001e2000c10150a */
[----:B------:R-:W-:-:S03]  /*65580*/  LEA.HI.X.SX32 R5, R3, R2, 0x1, P6 ;  /* 0x0000000203057211 */ /* 0x000fc600030f0eff */
[----:B------:R-:W3:Y:S01]  /*65590*/  LDL.LU R27, [R1+0x2d0] ;  /* 0x0002d000011b7983 */ /* 0x000ee20000300800 */
[----:B------:R-:W-:-:S03]  /*655a0*/  PRMT R17, R17, 0x7632, R17 ;  /* 0x0000763211117816 */ /* 0x000fc60000000011 */
[----:B------:R-:W3:Y:S01]  /*655b0*/  LDL.LU R26, [R1+0x2d4] ;  /* 0x0002d400011a7983 */ /* 0x000ee20000300800 */
[C---:B0-----:R-:W-:Y:S02]  /*655c0*/  LEA R6, P6, R8.reuse, R0, 0x1 ;  /* 0x0000000008067211 */ /* 0x041fe400078c08ff */
[----:B------:R-:W-:Y:S02]  /*655d0*/  PRMT R21, R21, 0x7632, R21 ;  /* 0x0000763215157816 */ /* 0x000fe40000000015 */
[----:B------:R-:W-:Y:S01]  /*655e0*/  LEA.HI.X.SX32 R7, R8, R2, 0x1, P6 ;  /* 0x0000000208077211 */ /* 0x000fe200030f0eff */
[----:B------:R0:W-:Y:S01]  /*655f0*/  @P1 STG.E.U16 [R4.64], R17 ;  /* 0x0000001104001986 */ /* 0x0001e2000c10150a */
[----:B------:R-:W-:-:S03]  /*65600*/  ISETP.LT.AND P4, PT, R12, c[0x0][0x17c], !P0 ;  /* 0x00005f000c007a0c */ /* 0x000fc60004781270 */
        /* <DEDUP_REMOVED lines=24> */
[----:B---3--:R-:W-:Y:S01]  /*65790*/  ISETP.LT.AND P3, PT, R27, c[0x0][0x17c], !P0 ;  /* 0x00005f001b007a0c */ /* 0x008fe20004761270 */
[----:B------:R-:W3:Y:S01]  /*657a0*/  LDL.LU R25, [R1+0x2e4] ;  /* 0x0002e40001197983 */ /* 0x000ee20000300800 */
[----:B------:R-:W-:-:S03]  /*657b0*/  ISETP.LT.AND P4, PT, R26, c[0x0][0x17c], !P0 ;  /* 0x00005f001a007a0c */ /* 0x000fc60004781270 */
[----:B------:R-:W3:Y:S01]  /*657c0*/  LDL.LU R27, [R1+0x2e8] ;  /* 0x0002e800011b7983 */ /* 0x000ee20000300800 */
[----:B0-----:R-:W-:-:S03]  /*657d0*/  LEA R4, P6, R3, R0, 0x1 ;  /* 0x0000000003047211 */ /* 0x001fc600078c08ff */
[----:B------:R0:W-:Y:S01]  /*657e0*/  @P1 STG.E.U16 [R6.64], R22 ;  /* 0x0000001606001986 */ /* 0x0001e2000c10150a */
[----:B------:R-:W-:-:S03]  /*657f0*/  LEA.HI.X.SX32 R5, R3, R2, 0x1, P6 ;  /* 0x0000000203057211 */ /* 0x000fc600030f0eff */
[----:B------:R-:W3:Y:S01]  /*65800*/  LDL.LU R26, [R1+0x1d0] ;  /* 0x0001d000011a7983 */ /* 0x000ee20000300800 */
[----:B------:R-:W-:Y:S02]  /*65810*/  PRMT R10, R10, 0x7632, R10 ;  /* 0x000076320a0a7816 */ /* 0x000fe4000000000a */
[----:B------:R-:W-:Y:S02]  /*65820*/  PRMT R14, R14, 0x7632, R14 ;  /* 0x000076320e0e7816 */ /* 0x000fe4000000000e */
[----:B0-----:R-:W-:-:S04]  /*65830*/  LEA R6, P6, R9, R0, 0x1 ;  /* 0x0000000009067211 */ /* 0x001fc800078c08ff */
[----:B------:R-:W-:Y:S01]  /*65840*/  LEA.HI.X.SX32 R7, R9, R2, 0x1, P6 ;  /* 0x0000000209077211 */ /* 0x000fe200030f0eff */
[----:B------:R0:W-:Y:S04]  /*65850*/  @P2 STG.E.U16 [R4.64], R10 ;  /* 0x0000000a04002986 */ /* 0x0001e8000c10150a */
        /* <DEDUP_REMOVED lines=10> */
[----:B------:R-:W-:Y:S02]  /*65900*/  PRMT R18, R18, 0x7632, R18 ;  /* 0x0000763212127816 */ /* 0x000fe40000000012 */
[----:B------:R-:W-:Y:S01]  /*65910*/  ISETP.LT.AND P1, PT, R12, c[0x0][0x17c], !P0 ;  /* 0x00005f000c007a0c */ /* 0x000fe20004721270 */
[----:B------:R-:W-:Y:S01]  /*65920*/  IMAD R13, R28, 0x4, R3 ;  /* 0x000000041c0d7824 */ /* 0x000fe200078e0203 */
[-C--:B------:R-:W-:Y:S01]  /*65930*/  LEA R8, P6, R9, R0.reuse, 0x1 ;  /* 0x0000000009087211 */ /* 0x080fe200078c08ff */
[----:B------:R0:W-:Y:S01]  /*65940*/  @P3 STG.E.U16 [R4.64], R18 ;  /* 0x0000001204003986 */ /* 0x0001e2000c10150a */
[----:B------:R-:W-:Y:S02]  /*65950*/  LEA R16, P3, R3, R0, 0x1 ;  /* 0x0000000003107211 */ /* 0x000fe400078608ff */
[----:B------:R-:W-:-:S02]  /*65960*/  LEA.HI.X.SX32 R9, R9, R2, 0x1, P6 ;  /* 0x0000000209097211 */ /* 0x000fc400030f0eff */
[----:B------:R-:W-:Y:S01]  /*65970*/  LEA R20, P6, R13, R0, 0x1 ;  /* 0x000000000d147211 */ /* 0x000fe200078c08ff */
[----:B-1----:R-:W-:Y:S01]  /*65980*/  IMAD R7, R28, 0x4, R13 ;  /* 0x000000041c077824 */ /* 0x002fe200078e020d */
[----:B------:R-:W-:Y:S02]  /*65990*/  PRMT R22, R22, 0x7632, R22 ;  /* 0x0000763216167816 */ /* 0x000fe40000000016 */
[-C--:B------:R-:W-:Y:S02]  /*659a0*/  LEA.HI.X.SX32 R17, R3, R2.reuse, 0x1, P3 ;  /* 0x0000000203117211 */ /* 0x080fe400018f0eff */
[----:B------:R-:W-:Y:S01]  /*659b0*/  LEA.HI.X.SX32 R21, R13, R2, 0x1, P6 ;  /* 0x000000020d157211 */ /* 0x000fe200030f0eff */
[C---:B0-----:R-:W-:Y:S01]  /*659c0*/  IMAD R5, R28.reuse, 0x4, R7 ;  /* 0x000000041c057824 */ /* 0x041fe200078e0207 */
[----:B------:R0:W-:Y:S04]  /*659d0*/  @P4 STG.E.U16 [R8.64], R22 ;  /* 0x0000001608004986 */ /* 0x0001e8000c10150a */
[----:B------:R1:W-:Y:S01]  /*659e0*/  @P1 STG.E.U16 [R16.64], R11 ;  /* 0x0000000b10001986 */ /* 0x0003e2000c10150a */
[----:B------:R-:W-:-:S03]  /*659f0*/  IMAD R13, R28, 0x4, R5 ;  /* 0x000000041c0d7824 */ /* 0x000fc600078e0205 */
[----:B------:R1:W-:Y:S01]  /*65a00*/  @P2 STG.E.U16 [R20.64], R15 ;  /* 0x0000000f14002986 */ /* 0x0003e2000c10150a */
[-C--:B------:R-:W-:Y:S02]  /*65a10*/  LEA R6, P2, R7, R0.reuse, 0x1 ;  /* 0x0000000007067211 */ /* 0x080fe400078408ff */
[----:B---3--:R-:W-:Y:S01]  /*65a20*/  ISETP.LT.AND P4, PT, R25, c[0x0][0x17c], !P0 ;  /* 0x00005f0019007a0c */ /* 0x008fe20004781270 */
[----:B------:R-:W-:Y:S01]  /*65a30*/  IMAD R25, R28, 0x4, R13 ;  /* 0x000000041c197824 */ /* 0x000fe200078e020d */
[----:B0-----:R-:W-:Y:S02]  /*65a40*/  LEA R8, P6, R5, R0, 0x1 ;  /* 0x0000000005087211 */ /* 0x001fe400078c08ff */
[----:B------:R-:W-:Y:S02]  /*65a50*/  LEA.HI.X.SX32 R7, R7, R2, 0x1, P2 ;  /* 0x0000000207077211 */ /* 0x000fe400010f0eff */
[----:B------:R-:W-:Y:S01]  /*65a60*/  LEA R12, P2, R13, R0, 0x1 ;  /* 0x000000000d0c7211 */ /* 0x000fe200078408ff */
[----:B------:R-:W-:Y:S01]  /*65a70*/  IMAD R3, R26, c[0x0][0x198], RZ ;  /* 0x000066001a037a24 */ /* 0x000fe200078e02ff */
[----:B------:R-:W-:-:S04]  /*65a80*/  LEA.HI.X.SX32 R9, R5, R2, 0x1, P6 ;  /* 0x0000000205097211 */ /* 0x000fc800030f0eff */
[----:B------:R-:W-:Y:S02]  /*65a90*/  LEA R4, P1, R3, R0, 0x1 ;  /* 0x0000000003047211 */ /* 0x000fe400078208ff */
[----:B------:R-:W-:Y:S01]  /*65aa0*/  ISETP.LT.AND P3, PT, R27, c[0x0][0x17c], !P0 ;  /* 0x00005f001b007a0c */ /* 0x000fe20004761270 */
[----:B------:R-:W-:Y:S01]  /*65ab0*/  IMAD R27, R28, 0x4, R25 ;  /* 0x000000041c1b7824 */ /* 0x000fe200078e0219 */
[-C--:B------:R-:W-:Y:S02]  /*65ac0*/  LEA.HI.X.SX32 R13, R13, R2.reuse, 0x1, P2 ;  /* 0x000000020d0d7211 */ /* 0x080fe400010f0eff */
[----:B------:R-:W-:Y:S02]  /*65ad0*/  LEA.HI.X.SX32 R5, R3, R2, 0x1, P1 ;  /* 0x0000000203057211 */ /* 0x000fe400008f0eff */
[----:B-1----:R-:W-:Y:S02]  /*65ae0*/  LEA R16, P6, R25, R0, 0x1 ;  /* 0x0000000019107211 */ /* 0x002fe400078c08ff */
[----:B------:R-:W-:-:S02]  /*65af0*/  ISETP.LT.AND P1, PT, R26, c[0x0][0x17c], !P0 ;  /* 0x00005f001a007a0c */ /* 0x000fc40004721270 */
[----:B------:R-:W-:Y:S02]  /*65b00*/  LEA.HI.X.SX32 R17, R25, R2, 0x1, P6 ;  /* 0x0000000219117211 */ /* 0x000fe400030f0eff */
[----:B------:R-:W-:Y:S02]  /*65b10*/  LEA R20, P6, R27, R0, 0x1 ;  /* 0x000000001b147211 */ /* 0x000fe400078c08ff */
[----:B------:R-:W-:Y:S02]  /*65b20*/  PRMT R11, R11, 0x7632, R11 ;  /* 0x000076320b0b7816 */ /* 0x000fe4000000000b */
[----:B------:R-:W-:Y:S01]  /*65b30*/  PRMT R15, R15, 0x7632, R15 ;  /* 0x000076320f0f7816 */ /* 0x000fe2000000000f */
[----:B------:R0:W-:Y:S01]  /*65b40*/  @P5 STG.E.U16 [R6.64], R19 ;  /* 0x0000001306005986 */ /* 0x0001e2000c10150a */
[----:B------:R-:W-:Y:S02]  /*65b50*/  LEA.HI.X.SX32 R21, R27, R2, 0x1, P6 ;  /* 0x000000021b157211 */ /* 0x000fe400030f0eff */
[----:B------:R-:W-:Y:S01]  /*65b60*/  PRMT R10, R19, 0x7632, R10 ;  /* 0x00007632130a7816 */ /* 0x000fe2000000000a */
[----:B------:R0:W-:Y:S04]  /*65b70*/  @P4 STG.E.U16 [R8.64], R23 ;  /* 0x0000001708004986 */ /* 0x0001e8000c10150a */
[----:B------:R0:W-:Y:S01]  /*65b80*/  @P3 STG.E.U16 [R12.64], R11 ;  /* 0x0000000b0c003986 */ /* 0x0001e2000c10150a */
[----:B--2---:R-:W-:-:S02]  /*65b90*/  ISETP.LT.AND P2, PT, R24, c[0x0][0x17c], !P0 ;  /* 0x00005f0018007a0c */ /* 0x004fc40004741270 */
[----:B----4-:R-:W-:-:S11]  /*65ba0*/  ISETP.LT.AND P0, PT, R29, c[0x0][0x17c], !P0 ;  /* 0x00005f001d007a0c */ /* 0x010fd60004701270 */
[----:B------:R0:W-:Y:S04]  /*65bb0*/  @P2 STG.E.U16 [R16.64], R15 ;  /* 0x0000000f10002986 */ /* 0x0001e8000c10150a */
[----:B------:R0:W-:Y:S01]  /*65bc0*/  @P0 STG.E.U16 [R20.64], R10 ;  /* 0x0000000a14000986 */ /* 0x0001e2000c10150a */
[----:B------:R-:W-:Y:S05]  /*65bd0*/  @!P1 EXIT ;  /* 0x000000000000994d */ /* 0x000fea0003800000 */
[----:B------:R-:W-:-:S05]  /*65be0*/  PRMT R2, R23, 0x7632, R2 ;  /* 0x0000763217027816 */ /* 0x000fca0000000002 */
[----:B------:R-:W-:Y:S01]  /*65bf0*/  STG.E.U16 [R4.64], R2 ;  /* 0x0000000204007986 */ /* 0x000fe2000c10150a */
[----:B------:R-:W-:Y:S05]  /*65c00*/  EXIT ;  /* 0x000000000000794d */ /* 0x000fea0003800000 */
.L_x_4:
[----:B------:R-:W-:-:S00]  /*65c10*/  BRA `(.L_x_4) ;  /* 0xfffffff000007947 */ /* 0x000fc0000383ffff */
[----:B------:R-:W-:-:S00]  /*65c20*/  NOP ;  /* 0x0000000000007918 */ /* 0x000fc00000000000 */
        /* <DEDUP_REMOVED lines=13> */
.L_x_5:


//--------------------- .nv.shared.matmul_kernel  --------------------------
	.section	.nv.shared.matmul_kernel,"aw",@nobits
	.sectionflags	@""
	.align	16
